	.target	sm_80

	.elftype	@"ET_EXEC"


//--------------------- .note.nv.tkinfo           --------------------------
	.section	.note.nv.tkinfo,"",@"SHT_NOTE"
	.sectionflags	@"SHF_NOTE_NV_TKINFO"
	.tkinfo
        /*0018*/ 	.word	0x00000002
        /*0030*/ 	.string	""
        /*0030*/ 	.string	"ptxas"
        /*0030*/ 	.string	"Cuda compilation tools, release 13.0, V13.0.88"
        /*0030*/ 	.string	"Build cuda_13.0.r13.0/compiler.36424714_0"
        /*0030*/ 	.string	"-v  -suppress-debug-info  -lineinfo  -arch sm_80 "



//--------------------- .note.nv.cuinfo           --------------------------
	.section	.note.nv.cuinfo,"",@"SHT_NOTE"
	.sectionflags	@"SHF_NOTE_NV_CUINFO"
        /*0018*/ 	.short	0x0002
        /*001a*/ 	.short	0x0050
        /*001c*/ 	.short	0x0082
	.zero		2


//--------------------- .nv.info                  --------------------------
	.section	.nv.info,"",@"SHT_CUDA_INFO"
	.align	4


	//----- nvinfo : EIATTR_REGCOUNT
	.align		4
        /*0000*/ 	.byte	0x04, 0x2f
        /*0002*/ 	.short	(.L_1 - .L_0)
	.align		4
.L_0:
        /*0004*/ 	.word	index@(matmul_kernel)
        /*0008*/ 	.word	0x000000ff


	//----- nvinfo : EIATTR_FRAME_SIZE
	.align		4
.L_1:
        /*000c*/ 	.byte	0x04, 0x11
        /*000e*/ 	.short	(.L_3 - .L_2)
	.align		4
.L_2:
        /*0010*/ 	.word	index@(matmul_kernel)
        /*0014*/ 	.word	0x00006a18


	//----- nvinfo : EIATTR_MIN_STACK_SIZE
	.align		4
.L_3:
        /*0018*/ 	.byte	0x04, 0x12
        /*001a*/ 	.short	(.L_5 - .L_4)
	.align		4
.L_4:
        /*001c*/ 	.word	index@(matmul_kernel)
        /*0020*/ 	.word	0x00006a18
.L_5:


//--------------------- .nv.info.matmul_kernel    --------------------------
	.section	.nv.info.matmul_kernel,"",@"SHT_CUDA_INFO"
	.sectionflags	@""
	.align	4


	//----- nvinfo : EIATTR_CUDA_API_VERSION
	.align		4
        /*0000*/ 	.byte	0x04, 0x37
        /*0002*/ 	.short	(.L_7 - .L_6)
.L_6:
        /*0004*/ 	.word	0x00000082


	//----- nvinfo : EIATTR_SW2861232_WAR
	.align		4
.L_7:
        /*0008*/ 	.byte	0x01, 0x35
	.zero		2


	//----- nvinfo : EIATTR_PARAM_CBANK
	.align		4
        /*000c*/ 	.byte	0x04, 0x0a
        /*000e*/ 	.short	(.L_9 - .L_8)
	.align		4
.L_8:
        /*0010*/ 	.word	index@(.nv.constant0.matmul_kernel)
        /*0014*/ 	.short	0x0160
        /*0016*/ 	.short	0x0050


	//----- nvinfo : EIATTR_CBANK_PARAM_SIZE
	.align		4
.L_9:
        /*0018*/ 	.byte	0x03, 0x19
        /*001a*/ 	.short	0x0050


	//----- nvinfo : EIATTR_KPARAM_INFO
	.align		4
        /*001c*/ 	.byte	0x04, 0x17
        /*001e*/ 	.short	(.L_11 - .L_10)
.L_10:
        /*0020*/ 	.word	0x00000000
        /*0024*/ 	.short	0x000d
        /*0026*/ 	.short	0x0048
        /*0028*/ 	.byte	0x00, 0xf4, 0x21, 0x00


	//----- nvinfo : EIATTR_KPARAM_INFO
	.align		4
.L_11:
        /*002c*/ 	.byte	0x04, 0x17
        /*002e*/ 	.short	(.L_13 - .L_12)
.L_12:
        /*0030*/ 	.word	0x00000000
        /*0034*/ 	.short	0x000c
        /*0036*/ 	.short	0x0040
        /*0038*/ 	.byte	0x00, 0xf4, 0x21, 0x00


	//----- nvinfo : EIATTR_KPARAM_INFO
	.align		4
.L_13:
        /*003c*/ 	.byte	0x04, 0x17
        /*003e*/ 	.short	(.L_15 - .L_14)
.L_14:
        /*0040*/ 	.word	0x00000000
        /*0044*/ 	.short	0x000b
        /*0046*/ 	.short	0x0038
        /*0048*/ 	.byte	0x00, 0xf0, 0x11, 0x00


	//----- nvinfo : EIATTR_KPARAM_INFO
	.align		4
.L_15:
        /*004c*/ 	.byte	0x04, 0x17
        /*004e*/ 	.short	(.L_17 - .L_16)
.L_16:
        /*0050*/ 	.word	0x00000000
        /*0054*/ 	.short	0x000a
        /*0056*/ 	.short	0x0034
        /*0058*/ 	.byte	0x00, 0xf0, 0x11, 0x00


	//----- nvinfo : EIATTR_KPARAM_INFO
	.align		4
.L_17:
        /*005c*/ 	.byte	0x04, 0x17
        /*005e*/ 	.short	(.L_19 - .L_18)
.L_18:
        /*0060*/ 	.word	0x00000000
        /*0064*/ 	.short	0x0009
        /*0066*/ 	.short	0x0030
        /*0068*/ 	.byte	0x00, 0xf0, 0x11, 0x00


	//----- nvinfo : EIATTR_KPARAM_INFO
	.align		4
.L_19:
        /*006c*/ 	.byte	0x04, 0x17
        /*006e*/ 	.short	(.L_21 - .L_20)
.L_20:
        /*0070*/ 	.word	0x00000000
        /*0074*/ 	.short	0x0008
        /*0076*/ 	.short	0x002c
        /*0078*/ 	.byte	0x00, 0xf0, 0x11, 0x00


	//----- nvinfo : EIATTR_KPARAM_INFO
	.align		4
.L_21:
        /*007c*/ 	.byte	0x04, 0x17
        /*007e*/ 	.short	(.L_23 - .L_22)
.L_22:
        /*0080*/ 	.word	0x00000000
        /*0084*/ 	.short	0x0007
        /*0086*/ 	.short	0x0028
        /*0088*/ 	.byte	0x00, 0xf0, 0x11, 0x00


	//----- nvinfo : EIATTR_KPARAM_INFO
	.align		4
.L_23:
        /*008c*/ 	.byte	0x04, 0x17
        /*008e*/ 	.short	(.L_25 - .L_24)
.L_24:
        /*0090*/ 	.word	0x00000000
        /*0094*/ 	.short	0x0006
        /*0096*/ 	.short	0x0024
        /*0098*/ 	.byte	0x00, 0xf0, 0x11, 0x00


	//----- nvinfo : EIATTR_KPARAM_INFO
	.align		4
.L_25:
        /*009c*/ 	.byte	0x04, 0x17
        /*009e*/ 	.short	(.L_27 - .L_26)
.L_26:
        /*00a0*/ 	.word	0x00000000
        /*00a4*/ 	.short	0x0005
        /*00a6*/ 	.short	0x0020
        /*00a8*/ 	.byte	0x00, 0xf0, 0x11, 0x00


	//----- nvinfo : EIATTR_KPARAM_INFO
	.align		4
.L_27:
        /*00ac*/ 	.byte	0x04, 0x17
        /*00ae*/ 	.short	(.L_29 - .L_28)
.L_28:
        /*00b0*/ 	.word	0x00000000
        /*00b4*/ 	.short	0x0004
        /*00b6*/ 	.short	0x001c
        /*00b8*/ 	.byte	0x00, 0xf0, 0x11, 0x00


	//----- nvinfo : EIATTR_KPARAM_INFO
	.align		4
.L_29:
        /*00bc*/ 	.byte	0x04, 0x17
        /*00be*/ 	.short	(.L_31 - .L_30)
.L_30:
        /*00c0*/ 	.word	0x00000000
        /*00c4*/ 	.short	0x0003
        /*00c6*/ 	.short	0x0018
        /*00c8*/ 	.byte	0x00, 0xf0, 0x11, 0x00


	//----- nvinfo : EIATTR_KPARAM_INFO
	.align		4
.L_31:
        /*00cc*/ 	.byte	0x04, 0x17
        /*00ce*/ 	.short	(.L_33 - .L_32)
.L_32:
        /*00d0*/ 	.word	0x00000000
        /*00d4*/ 	.short	0x0002
        /*00d6*/ 	.short	0x0010
        /*00d8*/ 	.byte	0x00, 0xf4, 0x21, 0x00


	//----- nvinfo : EIATTR_KPARAM_INFO
	.align		4
.L_33:
        /*00dc*/ 	.byte	0x04, 0x17
        /*00de*/ 	.short	(.L_35 - .L_34)
.L_34:
        /*00e0*/ 	.word	0x00000000
        /*00e4*/ 	.short	0x0001
        /*00e6*/ 	.short	0x0008
        /*00e8*/ 	.byte	0x00, 0xf4, 0x21, 0x00


	//----- nvinfo : EIATTR_KPARAM_INFO
	.align		4
.L_35:
        /*00ec*/ 	.byte	0x04, 0x17
        /*00ee*/ 	.short	(.L_37 - .L_36)
.L_36:
        /*00f0*/ 	.word	0x00000000
        /*00f4*/ 	.short	0x0000
        /*00f6*/ 	.short	0x0000
        /*00f8*/ 	.byte	0x00, 0xf4, 0x21, 0x00


	//----- nvinfo : EIATTR_MAXREG_COUNT
	.align		4
.L_37:
        /*00fc*/ 	.byte	0x03, 0x1b
        /*00fe*/ 	.short	0x00ff


	//----- nvinfo : EIATTR_NUM_BARRIERS
	.align		4
        /*0100*/ 	.byte	0x02, 0x4c
        /*0102*/ 	.byte	0x01
	.zero		1


	//----- nvinfo : EIATTR_ANNOTATIONS
	.align		4
        /*0104*/ 	.byte	0x04, 0x55
        /*0106*/ 	.short	(.L_39 - .L_38)


	//   ....[0]....
.L_38:
        /*0108*/ 	.word	0x00000001
        /*010c*/ 	.byte	0xd0, 0x05, 0x00, 0x00, 0x01, 0x00, 0x00, 0x00, 0x80, 0x06, 0x00, 0x00, 0x01, 0x00, 0x00, 0x00
        /* <DEDUP_REMOVED lines=1087> */
        /*450c*/ 	.byte	0x40, 0xc9, 0x01, 0x00, 0x01, 0x00, 0x00, 0x00, 0x60, 0xc9, 0x01, 0x00


	//----- nvinfo : EIATTR_MERCURY_ISA_VERSION
	.align		4
.L_39:
        /*4518*/ 	.byte	0x03, 0x5f
        /*451a*/ 	.short	0x0000


	//----- nvinfo : EIATTR_EXIT_INSTR_OFFSETS
	.align		4
        /*451c*/ 	.byte	0x04, 0x1c
        /*451e*/ 	.short	(.L_41 - .L_40)


	//   ....[0]....
.L_40:
        /*4520*/ 	.word	0x000f4cc0


	//   ....[1]....
        /*4524*/ 	.word	0x000f4ce0


	//----- nvinfo : EIATTR_REQNTID
	.align		4
.L_41:
        /*4528*/ 	.byte	0x04, 0x10
        /*452a*/ 	.short	(.L_43 - .L_42)
.L_42:
        /*452c*/ 	.word	0x00000040
        /*4530*/ 	.word	0x00000001
        /*4534*/ 	.word	0x00000001
.L_43:


//--------------------- .nv.callgraph             --------------------------
	.section	.nv.callgraph,"",@"SHT_CUDA_CALLGRAPH"
	.align	4
	.sectionentsize	8
	.align		4
        /*0000*/ 	.word	0x00000000
	.align		4
        /*0004*/ 	.word	0xffffffff
	.align		4
        /*0008*/ 	.word	0x00000000
	.align		4
        /*000c*/ 	.word	0xfffffffe
	.align		4
        /*0010*/ 	.word	0x00000000
	.align		4
        /*0014*/ 	.word	0xfffffffd
	.align		4
        /*0018*/ 	.word	0x00000000
	.align		4
        /*001c*/ 	.word	0xfffffffc


//--------------------- .nv.rel.action            --------------------------
	.section	.nv.rel.action,"",@"SHT_CUDA_RELOCINFO"
	.align	8
	.sectionentsize	8
        /*0000*/ 	.byte	0x73, 0x00, 0x00, 0x00, 0x00, 0x00, 0x00, 0x00, 0x00, 0x00, 0x00, 0x11, 0x25, 0x00, 0x05, 0x36


//--------------------- .nv.constant0.matmul_kernel --------------------------
	.section	.nv.constant0.matmul_kernel,"a",@progbits
	.sectionflags	@""
	.align	4
.nv.constant0.matmul_kernel:
	.zero		432


//--------------------- .text.matmul_kernel       --------------------------
	.section	.text.matmul_kernel,"ax",@progbits
	.sectioninfo	@"SHI_REGISTERS=255"
	.align	128
        .global         matmul_kernel
        .type           matmul_kernel,@function
        .size           matmul_kernel,(.L_x_3 - matmul_kernel)
        .other          matmul_kernel,@"STO_CUDA_ENTRY STV_DEFAULT"
matmul_kernel:
.text.matmul_kernel:
[----:B------:R-:W-:Y:S02]  /*0000*/  IMAD.MOV.U32 R1, RZ, RZ, c[0x0][0x28] ;  /* 0x00000a00ff017624 */ /* 0x000fe400078e00ff */
[----:B------:R-:W-:Y:S01]  /*0010*/  IMAD.MOV.U32 R0, RZ, RZ, c[0x0][0x17c] ;  /* 0x00005f00ff007624 */ /* 0x000fe200078e00ff */
[----:B------:R-:W1:Y:S01]  /*0020*/  S2R R8, SR_CTAID.X ;  /* 0x0000000000087919 */ /* 0x000e620000002500 */
[----:B------:R-:W-:Y:S02]  /*0030*/  IABS R11, c[0x0][0x178] ;  /* 0x00005e00000b7a13 */ /* 0x000fe40000000000 */
[----:B------:R-:W-:Y:S01]  /*0040*/  IADD3 R1, R1, -0x6a18, RZ ;  /* 0xffff95e801017810 */ /* 0x000fe20007ffe0ff */
[----:B------:R-:W2:Y:S01]  /*0050*/  S2R R250, SR_TID.X ;  /* 0x0000000000fa7919 */ /* 0x000ea20000002100 */
[----:B------:R-:W-:-:S04]  /*0060*/  IADD3 R0, R0, 0x7f, RZ ;  /* 0x0000007f00007810 */ /* 0x000fc80007ffe0ff */
[----:B------:R-:W-:-:S04]  /*0070*/  SHF.R.S32.HI R3, RZ, 0x1f, R0 ;  /* 0x0000001fff037819 */ /* 0x000fc80000011400 */
[----:B------:R-:W-:-:S04]  /*0080*/  LEA.HI R3, R3, R0, RZ, 0x7 ;  /* 0x0000000003037211 */ /* 0x000fc800078f38ff */
[----:B------:R-:W-:-:S04]  /*0090*/  SHF.R.S32.HI R3, RZ, 0x7, R3 ;  /* 0x00000007ff037819 */ /* 0x000fc80000011403 */
[----:B------:R-:W-:Y:S02]  /*00a0*/  SHF.L.U32 R5, R3, 0x3, RZ ;  /* 0x0000000303057819 */ /* 0x000fe400000006ff */
[----:B-1----:R-:W-:Y:S02]  /*00b0*/  IABS R6, R8 ;  /* 0x0000000800067213 */ /* 0x002fe40000000000 */
[-C--:B------:R-:W-:Y:S02]  /*00c0*/  IABS R7, R5.reuse ;  /* 0x0000000500077213 */ /* 0x080fe40000000000 */
[----:B------:R-:W-:Y:S02]  /*00d0*/  IABS R10, R5 ;  /* 0x00000005000a7213 */ /* 0x000fe40000000000 */
[----:B------:R-:W1:Y:S01]  /*00e0*/  I2F.RP R0, R7 ;  /* 0x0000000700007306 */ /* 0x000e620000209400 */
[----:B--2---:R-:W-:-:S07]  /*00f0*/  LOP3.LUT R180, R250, 0x3f, RZ, 0xc0, !PT ;  /* 0x0000003ffab47812 */ /* 0x004fce00078ec0ff */
[----:B-1----:R-:W1:Y:S02]  /*0100*/  MUFU.RCP R0, R0 ;  /* 0x0000000000007308 */ /* 0x002e640000001000 */
[----:B-1----:R-:W-:Y:S01]  /*0110*/  IADD3 R2, R0, 0xffffffe, RZ ;  /* 0x0ffffffe00027810 */ /* 0x002fe20007ffe0ff */
[----:B------:R-:W-:-:S05]  /*0120*/  IMAD.MOV R0, RZ, RZ, -R10 ;  /* 0x000000ffff007224 */ /* 0x000fca00078e0a0a */
[----:B------:R1:W2:Y:S02]  /*0130*/  F2I.FTZ.U32.TRUNC.NTZ R3, R2 ;  /* 0x0000000200037305 */ /* 0x0002a4000021f000 */
[----:B-1----:R-:W-:Y:S01]  /*0140*/  MOV R2, RZ ;  /* 0x000000ff00027202 */ /* 0x002fe20000000f00 */
[----:B--2---:R-:W-:-:S04]  /*0150*/  IMAD.MOV R4, RZ, RZ, -R3 ;  /* 0x000000ffff047224 */ /* 0x004fc800078e0a03 */
[----:B------:R-:W-:Y:S02]  /*0160*/  IMAD R9, R4, R7, RZ ;  /* 0x0000000704097224 */ /* 0x000fe400078e02ff */
[----:B------:R-:W-:Y:S02]  /*0170*/  IMAD.MOV.U32 R4, RZ, RZ, R6 ;  /* 0x000000ffff047224 */ /* 0x000fe400078e0006 */
[----:B------:R-:W-:-:S06]  /*0180*/  IMAD.HI.U32 R3, R3, R9, R2 ;  /* 0x0000000903037227 */ /* 0x000fcc00078e0002 */
[----:B------:R-:W-:-:S04]  /*0190*/  IMAD.HI.U32 R3, R3, R4, RZ ;  /* 0x0000000403037227 */ /* 0x000fc800078e00ff */
[----:B------:R-:W-:Y:S01]  /*01a0*/  IMAD R0, R3, R0, R4 ;  /* 0x0000000003007224 */ /* 0x000fe200078e0204 */
[----:B------:R-:W-:-:S04]  /*01b0*/  IABS R4, c[0x0][0x17c] ;  /* 0x00005f0000047a13 */ /* 0x000fc80000000000 */
[----:B------:R-:W-:Y:S01]  /*01c0*/  ISETP.GT.U32.AND P1, PT, R7, R0, PT ;  /* 0x000000000700720c */ /* 0x000fe20003f24070 */
[----:B------:R-:W1:-:S12]  /*01d0*/  I2F.RP R6, R4 ;  /* 0x0000000400067306 */ /* 0x000e580000209400 */
[----:B------:R-:W-:Y:S01]  /*01e0*/  @!P1 IMAD.IADD R0, R0, 0x1, -R7 ;  /* 0x0000000100009824 */ /* 0x000fe200078e0a07 */
[----:B------:R-:W-:Y:S02]  /*01f0*/  @!P1 IADD3 R3, R3, 0x1, RZ ;  /* 0x0000000103039810 */ /* 0x000fe40007ffe0ff */
[----:B------:R-:W-:Y:S01]  /*0200*/  ISETP.NE.AND P1, PT, R5, RZ, PT ;  /* 0x000000ff0500720c */ /* 0x000fe20003f25270 */
[----:B-1----:R-:W-:Y:S01]  /*0210*/  MUFU.RCP R6, R6 ;  /* 0x0000000600067308 */ /* 0x002fe20000001000 */
[----:B------:R-:W-:Y:S02]  /*0220*/  ISETP.GE.U32.AND P0, PT, R0, R7, PT ;  /* 0x000000070000720c */ /* 0x000fe40003f06070 */
[----:B------:R-:W-:-:S04]  /*0230*/  LOP3.LUT R0, R8, R5, RZ, 0x3c, !PT ;  /* 0x0000000508007212 */ /* 0x000fc800078e3cff */
[----:B------:R-:W-:Y:S02]  /*0240*/  ISETP.GE.AND P2, PT, R0, RZ, PT ;  /* 0x000000ff0000720c */ /* 0x000fe40003f46270 */
[----:B------:R-:W-:-:S04]  /*0250*/  MOV R0, c[0x0][0x178] ;  /* 0x00005e0000007a02 */ /* 0x000fc80000000f00 */
[----:B------:R-:W-:Y:S02]  /*0260*/  IADD3 R0, R0, 0x1ff, RZ ;  /* 0x000001ff00007810 */ /* 0x000fe40007ffe0ff */
[----:B------:R-:W-:-:S05]  /*0270*/  @P0 IADD3 R3, R3, 0x1, RZ ;  /* 0x0000000103030810 */ /* 0x000fca0007ffe0ff */
[----:B------:R-:W-:Y:S01]  /*0280*/  IMAD.MOV.U32 R2, RZ, RZ, R3 ;  /* 0x000000ffff027224 */ /* 0x000fe200078e0003 */
[----:B------:R-:W-:-:S03]  /*0290*/  SHF.R.S32.HI R3, RZ, 0x1f, R0 ;  /* 0x0000001fff037819 */ /* 0x000fc60000011400 */
[----:B------:R-:W-:Y:S01]  /*02a0*/  @!P2 IMAD.MOV R2, RZ, RZ, -R2 ;  /* 0x000000ffff02a224 */ /* 0x000fe200078e0a02 */
[----:B------:R-:W-:Y:S02]  /*02b0*/  @!P1 LOP3.LUT R2, RZ, R5, RZ, 0x33, !PT ;  /* 0x00000005ff029212 */ /* 0x000fe400078e33ff */
[----:B------:R-:W-:Y:S02]  /*02c0*/  LEA.HI R3, R3, R0, RZ, 0x9 ;  /* 0x0000000003037211 */ /* 0x000fe400078f48ff */
[----:B------:R-:W-:Y:S01]  /*02d0*/  SHF.L.U32 R10, R2, 0x3, RZ ;  /* 0x00000003020a7819 */ /* 0x000fe200000006ff */
[----:B------:R-:W-:-:S03]  /*02e0*/  IMAD.MOV R2, RZ, RZ, -R2 ;  /* 0x000000ffff027224 */ /* 0x000fc600078e0a02 */
[----:B------:R-:W-:Y:S01]  /*02f0*/  LEA.HI.SX32 R3, R3, -R10, 0x17 ;  /* 0x8000000a03037211 */ /* 0x000fe200078fbaff */
[----:B------:R-:W-:Y:S01]  /*0300*/  IMAD R8, R5, R2, R8 ;  /* 0x0000000205087224 */ /* 0x000fe200078e0208 */
[----:B------:R-:W-:Y:S01]  /*0310*/  MOV R2, RZ ;  /* 0x000000ff00027202 */ /* 0x000fe20000000f00 */
[----:B------:R-:W1:Y:S01]  /*0320*/  I2F.RP R5, R11 ;  /* 0x0000000b00057306 */ /* 0x000e620000209400 */
[----:B------:R-:W-:-:S04]  /*0330*/  IMNMX R15, R3, 0x8, PT ;  /* 0x00000008030f7817 */ /* 0x000fc80003800200 */
[----:B------:R-:W-:-:S04]  /*0340*/  IABS R7, R15 ;  /* 0x0000000f00077213 */ /* 0x000fc80000000000 */
[----:B------:R-:W2:Y:S08]  /*0350*/  I2F.RP R0, R7 ;  /* 0x0000000700007306 */ /* 0x000eb00000209400 */
[----:B-1----:R-:W-:Y:S08]  /*0360*/  MUFU.RCP R5, R5 ;  /* 0x0000000500057308 */ /* 0x002ff00000001000 */
[----:B--2---:R-:W1:Y:S02]  /*0370*/  MUFU.RCP R0, R0 ;  /* 0x0000000000007308 */ /* 0x004e640000001000 */
[----:B-1----:R-:W-:-:S02]  /*0380*/  IADD3 R3, R0, 0xffffffe, RZ ;  /* 0x0ffffffe00037810 */ /* 0x002fc40007ffe0ff */
[----:B------:R-:W-:-:S04]  /*0390*/  IABS R0, R8 ;  /* 0x0000000800007213 */ /* 0x000fc80000000000 */
[----:B------:R-:W1:Y:S02]  /*03a0*/  F2I.FTZ.U32.TRUNC.NTZ R3, R3 ;  /* 0x0000000300037305 */ /* 0x000e64000021f000 */
[----:B-1----:R-:W-:-:S04]  /*03b0*/  IMAD.MOV R12, RZ, RZ, -R3 ;  /* 0x000000ffff0c7224 */ /* 0x002fc800078e0a03 */
[----:B------:R-:W-:Y:S01]  /*03c0*/  IMAD R9, R12, R7, RZ ;  /* 0x000000070c097224 */ /* 0x000fe200078e02ff */
[----:B------:R-:W-:-:S03]  /*03d0*/  IABS R12, R15 ;  /* 0x0000000f000c7213 */ /* 0x000fc60000000000 */
[----:B------:R-:W-:-:S04]  /*03e0*/  IMAD.HI.U32 R2, R3, R9, R2 ;  /* 0x0000000903027227 */ /* 0x000fc800078e0002 */
[----:B------:R-:W-:Y:S02]  /*03f0*/  IMAD.MOV.U32 R3, RZ, RZ, R0 ;  /* 0x000000ffff037224 */ /* 0x000fe400078e0000 */
[----:B------:R-:W-:Y:S01]  /*0400*/  IMAD.MOV R0, RZ, RZ, -R12 ;  /* 0x000000ffff007224 */ /* 0x000fe200078e0a0c */
[----:B------:R-:W-:Y:S01]  /*0410*/  IADD3 R12, R5, 0xffffffe, RZ ;  /* 0x0ffffffe050c7810 */ /* 0x000fe20007ffe0ff */
[----:B------:R-:W-:-:S03]  /*0420*/  IMAD.HI.U32 R2, R2, R3, RZ ;  /* 0x0000000302027227 */ /* 0x000fc600078e00ff */
[----:B------:R1:W-:Y:S01]  /*0430*/  F2I.FTZ.U32.TRUNC.NTZ R13, R12 ;  /* 0x0000000c000d7305 */ /* 0x0003e2000021f000 */
[----:B------:R-:W-:Y:S01]  /*0440*/  IMAD R0, R2, R0, R3 ;  /* 0x0000000002007224 */ /* 0x000fe200078e0203 */
[----:B------:R-:W-:-:S04]  /*0450*/  IADD3 R3, R6, 0xffffffe, RZ ;  /* 0x0ffffffe06037810 */ /* 0x000fc80007ffe0ff */
[----:B------:R-:W-:Y:S02]  /*0460*/  ISETP.GT.U32.AND P1, PT, R7, R0, PT ;  /* 0x000000000700720c */ /* 0x000fe40003f24070 */
[----:B------:R-:W2:Y:S01]  /*0470*/  F2I.FTZ.U32.TRUNC.NTZ R3, R3 ;  /* 0x0000000300037305 */ /* 0x000ea2000021f000 */
[----:B-1----:R-:W-:-:S10]  /*0480*/  IMAD.MOV.U32 R12, RZ, RZ, RZ ;  /* 0x000000ffff0c7224 */ /* 0x002fd400078e00ff */
[-C--:B------:R-:W-:Y:S02]  /*0490*/  @!P1 IADD3 R0, R0, -R7.reuse, RZ ;  /* 0x8000000700009210 */ /* 0x080fe40007ffe0ff */
[----:B------:R-:W-:Y:S02]  /*04a0*/  @!P1 IADD3 R2, R2, 0x1, RZ ;  /* 0x0000000102029810 */ /* 0x000fe40007ffe0ff */
[----:B------:R-:W-:Y:S01]  /*04b0*/  ISETP.GE.U32.AND P0, PT, R0, R7, PT ;  /* 0x000000070000720c */ /* 0x000fe20003f06070 */
[----:B--2---:R-:W-:Y:S01]  /*04c0*/  IMAD.MOV R7, RZ, RZ, -R3 ;  /* 0x000000ffff077224 */ /* 0x004fe200078e0a03 */
[----:B------:R-:W-:Y:S02]  /*04d0*/  LOP3.LUT R0, R8, R15, RZ, 0x3c, !PT ;  /* 0x0000000f08007212 */ /* 0x000fe400078e3cff */
[----:B------:R-:W-:Y:S01]  /*04e0*/  ISETP.NE.AND P1, PT, R15, RZ, PT ;  /* 0x000000ff0f00720c */ /* 0x000fe20003f25270 */
[----:B------:R-:W-:Y:S01]  /*04f0*/  IMAD R7, R7, R4, RZ ;  /* 0x0000000407077224 */ /* 0x000fe200078e02ff */
[----:B------:R-:W-:-:S02]  /*0500*/  ISETP.GE.AND P2, PT, R0, RZ, PT ;  /* 0x000000ff0000720c */ /* 0x000fc40003f46270 */
[----:B------:R-:W-:-:S05]  /*0510*/  IADD3 R0, RZ, -R13, RZ ;  /* 0x8000000dff007210 */ /* 0x000fca0007ffe0ff */
[----:B------:R-:W-:Y:S01]  /*0520*/  @P0 IADD3 R2, R2, 0x1, RZ ;  /* 0x0000000102020810 */ /* 0x000fe20007ffe0ff */
[----:B------:R-:W-:-:S04]  /*0530*/  IMAD R5, R0, R11, RZ ;  /* 0x0000000b00057224 */ /* 0x000fc800078e02ff */
[----:B------:R-:W-:Y:S02]  /*0540*/  IMAD.MOV.U32 R6, RZ, RZ, R2 ;  /* 0x000000ffff067224 */ /* 0x000fe400078e0002 */
[----:B------:R-:W-:Y:S02]  /*0550*/  IMAD.MOV.U32 R2, RZ, RZ, RZ ;  /* 0x000000ffff027224 */ /* 0x000fe400078e00ff */
[----:B------:R-:W-:Y:S01]  /*0560*/  @!P2 IMAD.MOV R6, RZ, RZ, -R6 ;  /* 0x000000ffff06a224 */ /* 0x000fe200078e0a06 */
[----:B------:R-:W-:Y:S01]  /*0570*/  @!P1 LOP3.LUT R6, RZ, R15, RZ, 0x33, !PT ;  /* 0x0000000fff069212 */ /* 0x000fe200078e33ff */
[----:B------:R-:W-:-:S03]  /*0580*/  IMAD.HI.U32 R0, R3, R7, R2 ;  /* 0x0000000703007227 */ /* 0x000fc600078e0002 */
[----:B------:R-:W-:Y:S01]  /*0590*/  SHF.L.U32 R140, R6, 0x7, RZ ;  /* 0x00000007068c7819 */ /* 0x000fe200000006ff */
[----:B------:R-:W-:Y:S02]  /*05a0*/  IMAD.MOV R2, RZ, RZ, -R6 ;  /* 0x000000ffff027224 */ /* 0x000fe400078e0a06 */
[----:B------:R-:W-:Y:S01]  /*05b0*/  IMAD.HI.U32 R12, R13, R5, R12 ;  /* 0x000000050d0c7227 */ /* 0x000fe200078e000c */
[----:B------:R-:W-:Y:S01]  /*05c0*/  IABS R139, R140 ;  /* 0x0000008c008b7213 */ /* 0x000fe20000000000 */
[----:B------:R-:W-:Y:S01]  /*05d0*/  STL [R1+0x2804], R140 ;  /* 0x0028048c01007387 */ /* 0x000fe20000100800 */
[C---:B------:R-:W-:Y:S01]  /*05e0*/  IADD3 R16, R140.reuse, 0x1, RZ ;  /* 0x000000018c107810 */ /* 0x040fe20007ffe0ff */
[----:B------:R-:W-:Y:S01]  /*05f0*/  IMAD R2, R15, R2, R8 ;  /* 0x000000020f027224 */ /* 0x000fe200078e0208 */
[----:B------:R-:W-:Y:S01]  /*0600*/  IADD3 R17, R140, 0x7f, RZ ;  /* 0x0000007f8c117810 */ /* 0x000fe20007ffe0ff */
[----:B------:R-:W-:Y:S01]  /*0610*/  IMAD.HI.U32 R3, R0, R139, RZ ;  /* 0x0000008b00037227 */ /* 0x000fe200078e00ff */
[----:B------:R-:W-:-:S02]  /*0620*/  IABS R137, R16 ;  /* 0x0000001000897213 */ /* 0x000fc40000000000 */
[----:B------:R-:W-:Y:S01]  /*0630*/  IABS R9, R17 ;  /* 0x0000001100097213 */ /* 0x000fe20000000000 */
[----:B------:R-:W-:Y:S01]  /*0640*/  IMAD.MOV R5, RZ, RZ, -R3 ;  /* 0x000000ffff057224 */ /* 0x000fe200078e0a03 */
[----:B------:R-:W-:Y:S01]  /*0650*/  IADD3 R14, R140, 0x2, RZ ;  /* 0x000000028c0e7810 */ /* 0x000fe20007ffe0ff */
[----:B------:R-:W-:Y:S01]  /*0660*/  IMAD.HI.U32 R3, R0, R137, RZ ;  /* 0x0000008900037227 */ /* 0x000fe200078e00ff */
[----:B------:R-:W-:Y:S01]  /*0670*/  IADD3 R8, R140, 0x3, RZ ;  /* 0x000000038c087810 */ /* 0x000fe20007ffe0ff */
[----:B------:R-:W-:Y:S01]  /*0680*/  STL [R1+0x50dc], R17 ;  /* 0x0050dc1101007387 */ /* 0x000fe20000100800 */
[----:B------:R-:W-:Y:S01]  /*0690*/  IABS R7, R14 ;  /* 0x0000000e00077213 */ /* 0x000fe20000000000 */
[----:B------:R-:W-:Y:S01]  /*06a0*/  IMAD.HI.U32 R6, R0, R9, RZ ;  /* 0x0000000900067227 */ /* 0x000fe200078e00ff */
[----:B------:R-:W-:Y:S01]  /*06b0*/  IADD3 R3, -R3, RZ, RZ ;  /* 0x000000ff03037210 */ /* 0x000fe20007ffe1ff */
[----:B------:R1:W-:Y:S01]  /*06c0*/  STL [R1+0x4f48], R16 ;  /* 0x004f481001007387 */ /* 0x0003e20000100800 */
[----:B------:R-:W-:Y:S01]  /*06d0*/  IABS R135, R8 ;  /* 0x0000000800877213 */ /* 0x000fe20000000000 */
[----:B------:R-:W-:Y:S01]  /*06e0*/  IMAD R139, R4, R5, R139 ;  /* 0x00000005048b7224 */ /* 0x000fe200078e028b */
[----:B------:R-:W-:Y:S01]  /*06f0*/  IADD3 R148, R140, 0x7, RZ ;  /* 0x000000078c947810 */ /* 0x000fe20007ffe0ff */
[----:B------:R-:W-:Y:S01]  /*0700*/  STL [R1+0x4f4c], R14 ;  /* 0x004f4c0e01007387 */ /* 0x000fe20000100800 */
[----:B------:R-:W-:Y:S01]  /*0710*/  IMAD.MOV R6, RZ, RZ, -R6 ;  /* 0x000000ffff067224 */ /* 0x000fe200078e0a06 */
[----:B------:R-:W-:Y:S01]  /*0720*/  IADD3 R2, R10, R2, RZ ;  /* 0x000000020a027210 */ /* 0x000fe20007ffe0ff */
[----:B------:R-:W-:Y:S01]  /*0730*/  IMAD.HI.U32 R5, R0, R7, RZ ;  /* 0x0000000700057227 */ /* 0x000fe200078e00ff */
[----:B------:R2:W-:Y:S01]  /*0740*/  STL [R1+0x4f50], R8 ;  /* 0x004f500801007387 */ /* 0x0005e20000100800 */
[----:B------:R-:W-:-:S02]  /*0750*/  IABS R131, R148 ;  /* 0x0000009400837213 */ /* 0x000fc40000000000 */
[----:B------:R-:W-:Y:S01]  /*0760*/  IMAD R138, R4, R6, R9 ;  /* 0x00000006048a7224 */ /* 0x000fe200078e0209 */
[----:B------:R-:W-:Y:S01]  /*0770*/  IADD3 R9, R140, 0x5, RZ ;  /* 0x000000058c097810 */ /* 0x000fe20007ffe0ff */
[----:B------:R-:W-:Y:S01]  /*0780*/  IMAD R137, R4, R3, R137 ;  /* 0x0000000304897224 */ /* 0x000fe200078e0289 */
[----:B-1----:R-:W-:Y:S01]  /*0790*/  IADD3 R16, R140, 0xe, RZ ;  /* 0x0000000e8c107810 */ /* 0x002fe20007ffe0ff */
[----:B------:R-:W-:Y:S01]  /*07a0*/  IMAD.MOV R5, RZ, RZ, -R5 ;  /* 0x000000ffff057224 */ /* 0x000fe200078e0a05 */
[----:B------:R-:W-:Y:S01]  /*07b0*/  IABS R133, R9 ;  /* 0x0000000900857213 */ /* 0x000fe20000000000 */
[----:B------:R-:W-:Y:S01]  /*07c0*/  IMAD.HI.U32 R3, R0, R135, RZ ;  /* 0x0000008700037227 */ /* 0x000fe200078e00ff */
[C---:B--2---:R-:W-:Y:S02]  /*07d0*/  IADD3 R8, R140.reuse, 0x4, RZ ;  /* 0x000000048c087810 */ /* 0x044fe40007ffe0ff */
[----:B------:R-:W-:Y:S01]  /*07e0*/  IADD3 R10, R140, 0x10, RZ ;  /* 0x000000108c0a7810 */ /* 0x000fe20007ffe0ff */
[----:B------:R-:W-:Y:S01]  /*07f0*/  IMAD R136, R4, R5, R7 ;  /* 0x0000000504887224 */ /* 0x000fe200078e0207 */
[----:B------:R-:W-:Y:S01]  /*0800*/  IABS R6, R8 ;  /* 0x0000000800067213 */ /* 0x000fe20000000000 */
[----:B------:R1:W-:Y:S01]  /*0810*/  STL [R1+0x4f54], R8 ;  /* 0x004f540801007387 */ /* 0x0003e20000100800 */
[----:B------:R-:W-:Y:S01]  /*0820*/  IADD3 R5, -R3, RZ, RZ ;  /* 0x000000ff03057210 */ /* 0x000fe20007ffe1ff */
[----:B------:R-:W-:Y:S01]  /*0830*/  IMAD.SHL.U32 R2, R2, 0x200, RZ ;  /* 0x0000020002027824 */ /* 0x000fe200078e00ff */
[----:B------:R-:W-:Y:S01]  /*0840*/  IADD3 R13, R140, 0xf, RZ ;  /* 0x0000000f8c0d7810 */ /* 0x000fe20007ffe0ff */
[----:B------:R-:W-:Y:S01]  /*0850*/  IMAD.MOV.U32 R7, RZ, RZ, R6 ;  /* 0x000000ffff077224 */ /* 0x000fe200078e0006 */
[----:B------:R2:W-:Y:S01]  /*0860*/  STL [R1+0x4f58], R9 ;  /* 0x004f580901007387 */ /* 0x0005e20000100800 */
[----:B------:R-:W-:Y:S01]  /*0870*/  IMAD R135, R4, R5, R135 ;  /* 0x0000000504877224 */ /* 0x000fe200078e0287 */
[----:B------:R-:W-:Y:S01]  /*0880*/  IADD3 R6, R140, 0x8, RZ ;  /* 0x000000088c067810 */ /* 0x000fe20007ffe0ff */
[----:B------:R-:W-:Y:S01]  /*0890*/  IMAD.HI.U32 R3, R0, R7, RZ ;  /* 0x0000000700037227 */ /* 0x000fe200078e00ff */
[----:B------:R-:W-:-:S02]  /*08a0*/  IABS R123, R13 ;  /* 0x0000000d007b7213 */ /* 0x000fc40000000000 */
[C---:B-1----:R-:W-:Y:S01]  /*08b0*/  IADD3 R8, R140.reuse, 0x6, RZ ;  /* 0x000000068c087810 */ /* 0x042fe20007ffe0ff */
[----:B------:R-:W-:Y:S01]  /*08c0*/  IMAD.MOV R134, RZ, RZ, -R3 ;  /* 0x000000ffff867224 */ /* 0x000fe200078e0a03 */
[----:B------:R-:W-:Y:S01]  /*08d0*/  IADD3 R252, R140, 0x15, RZ ;  /* 0x000000158cfc7810 */ /* 0x000fe20007ffe0ff */
[----:B------:R-:W-:Y:S01]  /*08e0*/  IMAD.HI.U32 R3, R0, R133, RZ ;  /* 0x0000008500037227 */ /* 0x000fe200078e00ff */
[----:B--2---:R-:W-:Y:S01]  /*08f0*/  IABS R9, R8 ;  /* 0x0000000800097213 */ /* 0x004fe20000000000 */
[----:B------:R1:W-:Y:S01]  /*0900*/  STL [R1+0x4f5c], R8 ;  /* 0x004f5c0801007387 */ /* 0x0003e20000100800 */
[----:B------:R-:W-:Y:S01]  /*0910*/  IABS R117, R252 ;  /* 0x000000fc00757213 */ /* 0x000fe20000000000 */
[----:B------:R-:W-:Y:S01]  /*0920*/  IMAD R134, R4, R134, R7 ;  /* 0x0000008604867224 */ /* 0x000fe200078e0207 */
[----:B------:R-:W-:Y:S01]  /*0930*/  IABS R7, R6 ;  /* 0x0000000600077213 */ /* 0x000fe20000000000 */
[----:B------:R-:W-:Y:S01]  /*0940*/  IMAD.HI.U32 R5, R0, R9, RZ ;  /* 0x0000000900057227 */ /* 0x000fe200078e00ff */
[----:B------:R-:W-:Y:S01]  /*0950*/  STL [R1+0x4f60], R148 ;  /* 0x004f609401007387 */ /* 0x000fe20000100800 */
[----:B------:R-:W-:-:S02]  /*0960*/  IADD3 R249, R140, 0x17, RZ ;  /* 0x000000178cf97810 */ /* 0x000fc40007ffe0ff */
[----:B------:R-:W-:Y:S01]  /*0970*/  IMAD.MOV R3, RZ, RZ, -R3 ;  /* 0x000000ffff037224 */ /* 0x000fe200078e0a03 */
[----:B------:R-:W-:Y:S01]  /*0980*/  IADD3 R5, -R5, RZ, RZ ;  /* 0x000000ff05057210 */ /* 0x000fe20007ffe1ff */
[----:B------:R2:W-:Y:S01]  /*0990*/  STL [R1+0x4f64], R6 ;  /* 0x004f640601007387 */ /* 0x0005e20000100800 */
[----:B-1----:R-:W-:Y:S01]  /*09a0*/  IADD3 R8, R140, 0x9, RZ ;  /* 0x000000098c087810 */ /* 0x002fe20007ffe0ff */
[----:B------:R-:W-:Y:S01]  /*09b0*/  IMAD R133, R4, R3, R133 ;  /* 0x0000000304857224 */ /* 0x000fe200078e0285 */
[----:B------:R-:W-:Y:S01]  /*09c0*/  IADD3 R251, R140, 0x16, RZ ;  /* 0x000000168cfb7810 */ /* 0x000fe20007ffe0ff */
[----:B------:R-:W-:Y:S01]  /*09d0*/  IMAD R132, R4, R5, R9 ;  /* 0x0000000504847224 */ /* 0x000fe200078e0209 */
[----:B------:R-:W-:Y:S01]  /*09e0*/  IADD3 R5, R140, 0xa, RZ ;  /* 0x0000000a8c057810 */ /* 0x000fe20007ffe0ff */
[----:B------:R-:W-:Y:S01]  /*09f0*/  IMAD.HI.U32 R3, R0, R7, RZ ;  /* 0x0000000700037227 */ /* 0x000fe200078e00ff */
[----:B------:R1:W-:Y:S01]  /*0a00*/  STL [R1+0x4f68], R8 ;  /* 0x004f680801007387 */ /* 0x0003e20000100800 */
[----:B------:R-:W-:-:S02]  /*0a10*/  IABS R129, R8 ;  /* 0x0000000800817213 */ /* 0x000fc40000000000 */
[----:B--2---:R-:W-:Y:S01]  /*0a20*/  IMAD.HI.U32 R6, R0, R131, RZ ;  /* 0x0000008300067227 */ /* 0x004fe200078e00ff */
[----:B------:R2:W-:Y:S01]  /*0a30*/  STL [R1+0x4f6c], R5 ;  /* 0x004f6c0501007387 */ /* 0x0005e20000100800 */
[C---:B------:R-:W-:Y:S02]  /*0a40*/  IADD3 R9, R140.reuse, 0xb, RZ ;  /* 0x0000000b8c097810 */ /* 0x040fe40007ffe0ff */
[----:B------:R-:W-:Y:S01]  /*0a50*/  IMAD.MOV R130, RZ, RZ, -R3 ;  /* 0x000000ffff827224 */ /* 0x000fe200078e0a03 */
[----:B------:R-:W-:Y:S01]  /*0a60*/  IABS R115, R249 ;  /* 0x000000f900737213 */ /* 0x000fe20000000000 */
[----:B------:R-:W-:Y:S01]  /*0a70*/  IMAD.MOV R6, RZ, RZ, -R6 ;  /* 0x000000ffff067224 */ /* 0x000fe200078e0a06 */
[----:B-1----:R-:W-:Y:S01]  /*0a80*/  IADD3 R8, R140, 0xc, RZ ;  /* 0x0000000c8c087810 */ /* 0x002fe20007ffe0ff */
[----:B------:R-:W-:Y:S01]  /*0a90*/  IMAD R130, R4, R130, R7 ;  /* 0x0000008204827224 */ /* 0x000fe200078e0207 */
[----:B------:R-:W-:Y:S01]  /*0aa0*/  IABS R127, R9 ;  /* 0x00000009007f7213 */ /* 0x000fe20000000000 */
[----:B------:R-:W-:Y:S01]  /*0ab0*/  IMAD.HI.U32 R3, R0, R129, RZ ;  /* 0x0000008100037227 */ /* 0x000fe200078e00ff */
[----:B--2---:R-:W-:Y:S01]  /*0ac0*/  IABS R5, R5 ;  /* 0x0000000500057213 */ /* 0x004fe20000000000 */
[----:B------:R1:W-:Y:S01]  /*0ad0*/  STL [R1+0x4f70], R9 ;  /* 0x004f700901007387 */ /* 0x0003e20000100800 */
[----:B------:R-:W-:Y:S01]  /*0ae0*/  IADD3 R248, R140, 0x18, RZ ;  /* 0x000000188cf87810 */ /* 0x000fe20007ffe0ff */
[----:B------:R-:W-:Y:S01]  /*0af0*/  IMAD R131, R4, R6, R131 ;  /* 0x0000000604837224 */ /* 0x000fe200078e0283 */
[----:B------:R-:W-:Y:S01]  /*0b00*/  MOV R7, R5 ;  /* 0x0000000500077202 */ /* 0x000fe20000000f00 */
[----:B------:R2:W-:Y:S01]  /*0b10*/  STL [R1+0x4f74], R8 ;  /* 0x004f740801007387 */ /* 0x0005e20000100800 */
[----:B------:R-:W-:Y:S01]  /*0b20*/  IMAD.MOV R6, RZ, RZ, -R3 ;  /* 0x000000ffff067224 */ /* 0x000fe200078e0a03 */
[----:B------:R-:W-:Y:S01]  /*0b30*/  IADD3 R144, R140, 0x19, RZ ;  /* 0x000000198c907810 */ /* 0x000fe20007ffe0ff */
[----:B------:R-:W-:Y:S01]  /*0b40*/  IMAD.HI.U32 R5, R0, R127, RZ ;  /* 0x0000007f00057227 */ /* 0x000fe200078e00ff */
[----:B------:R-:W-:-:S02]  /*0b50*/  IADD3 R247, R140, 0x1a, RZ ;  /* 0x0000001a8cf77810 */ /* 0x000fc40007ffe0ff */
[----:B-1----:R-:W-:Y:S01]  /*0b60*/  IABS R9, R8 ;  /* 0x0000000800097213 */ /* 0x002fe20000000000 */
[----:B------:R-:W-:Y:S01]  /*0b70*/  IMAD.HI.U32 R3, R0, R7, RZ ;  /* 0x0000000700037227 */ /* 0x000fe200078e00ff */
[----:B------:R-:W-:Y:S02]  /*0b80*/  IADD3 R5, -R5, RZ, RZ ;  /* 0x000000ff05057210 */ /* 0x000fe40007ffe1ff */
[----:B--2---:R-:W-:Y:S01]  /*0b90*/  IADD3 R8, R140, 0xd, RZ ;  /* 0x0000000d8c087810 */ /* 0x004fe20007ffe0ff */
[----:B------:R-:W-:Y:S01]  /*0ba0*/  IMAD R129, R4, R6, R129 ;  /* 0x0000000604817224 */ /* 0x000fe200078e0281 */
[----:B------:R-:W-:Y:S01]  /*0bb0*/  IABS R113, R144 ;  /* 0x0000009000717213 */ /* 0x000fe20000000000 */
[----:B------:R-:W-:Y:S01]  /*0bc0*/  IMAD.MOV R3, RZ, RZ, -R3 ;  /* 0x000000ffff037224 */ /* 0x000fe200078e0a03 */
[----:B------:R-:W-:Y:S01]  /*0bd0*/  IABS R125, R8 ;  /* 0x00000008007d7213 */ /* 0x000fe20000000000 */
[----:B------:R-:W-:Y:S01]  /*0be0*/  IMAD.HI.U32 R6, R0, R9, RZ ;  /* 0x0000000900067227 */ /* 0x000fe200078e00ff */
[----:B------:R1:W-:Y:S01]  /*0bf0*/  STL [R1+0x4f78], R8 ;  /* 0x004f780801007387 */ /* 0x0003e20000100800 */
[----:B------:R-:W-:-:S02]  /*0c00*/  IADD3 R245, R140, 0x1c, RZ ;  /* 0x0000001c8cf57810 */ /* 0x000fc40007ffe0ff */
[----:B------:R-:W-:Y:S01]  /*0c10*/  IMAD R128, R4, R3, R7 ;  /* 0x0000000304807224 */ /* 0x000fe200078e0207 */
[----:B------:R-:W-:Y:S01]  /*0c20*/  IABS R7, R16 ;  /* 0x0000001000077213 */ /* 0x000fe20000000000 */
[----:B------:R-:W-:Y:S01]  /*0c30*/  IMAD.MOV R6, RZ, RZ, -R6 ;  /* 0x000000ffff067224 */ /* 0x000fe200078e0a06 */
[----:B------:R-:W-:Y:S01]  /*0c40*/  STL [R1+0x4f7c], R16 ;  /* 0x004f7c1001007387 */ /* 0x000fe20000100800 */
[----:B------:R-:W-:Y:S01]  /*0c50*/  IMAD.HI.U32 R3, R0, R125, RZ ;  /* 0x0000007d00037227 */ /* 0x000fe200078e00ff */
[C---:B------:R-:W-:Y:S02]  /*0c60*/  IADD3 R246, R140.reuse, 0x1b, RZ ;  /* 0x0000001b8cf67810 */ /* 0x040fe40007ffe0ff */
[----:B-1----:R-:W-:Y:S01]  /*0c70*/  IADD3 R8, R140, 0x11, RZ ;  /* 0x000000118c087810 */ /* 0x002fe20007ffe0ff */
[C---:B------:R-:W-:Y:S01]  /*0c80*/  IMAD R127, R4.reuse, R5, R127 ;  /* 0x00000005047f7224 */ /* 0x040fe200078e027f */
[----:B------:R-:W-:Y:S01]  /*0c90*/  STL [R1+0x4f80], R13 ;  /* 0x004f800d01007387 */ /* 0x000fe20000100800 */
[----:B------:R-:W-:Y:S01]  /*0ca0*/  IMAD R126, R4, R6, R9 ;  /* 0x00000006047e7224 */ /* 0x000fe200078e0209 */
[----:B------:R-:W-:Y:S01]  /*0cb0*/  IABS R9, R10 ;  /* 0x0000000a00097213 */ /* 0x000fe20000000000 */
[----:B------:R-:W-:Y:S01]  /*0cc0*/  IMAD.MOV R5, RZ, RZ, -R3 ;  /* 0x000000ffff057224 */ /* 0x000fe200078e0a03 */
[----:B------:R-:W-:Y:S01]  /*0cd0*/  IADD3 R6, R140, 0x12, RZ ;  /* 0x000000128c067810 */ /* 0x000fe20007ffe0ff */
[----:B------:R-:W-:Y:S01]  /*0ce0*/  IMAD.HI.U32 R3, R0, R7, RZ ;  /* 0x0000000700037227 */ /* 0x000fe200078e00ff */
[----:B------:R-:W-:Y:S01]  /*0cf0*/  STL [R1+0x4f84], R10 ;  /* 0x004f840a01007387 */ /* 0x000fe20000100800 */
[----:B------:R-:W-:-:S02]  /*0d00*/  IABS R121, R8 ;  /* 0x0000000800797213 */ /* 0x000fc40000000000 */
[----:B------:R-:W-:Y:S01]  /*0d10*/  IMAD R125, R4, R5, R125 ;  /* 0x00000005047d7224 */ /* 0x000fe200078e027d */
[----:B------:R-:W-:Y:S01]  /*0d20*/  IADD3 R124, -R3, RZ, RZ ;  /* 0x000000ff037c7210 */ /* 0x000fe20007ffe1ff */
[C---:B------:R-:W-:Y:S01]  /*0d30*/  IMAD.HI.U32 R5, R0.reuse, R9, RZ ;  /* 0x0000000900057227 */ /* 0x040fe200078e00ff */
[----:B------:R1:W-:Y:S01]  /*0d40*/  STL [R1+0x4f88], R8 ;  /* 0x004f880801007387 */ /* 0x0003e20000100800 */
[----:B------:R-:W-:Y:S02]  /*0d50*/  IABS R111, R246 ;  /* 0x000000f6006f7213 */ /* 0x000fe40000000000 */
[----:B------:R-:W-:Y:S01]  /*0d60*/  IMAD.HI.U32 R3, R0, R123, RZ ;  /* 0x0000007b00037227 */ /* 0x000fe200078e00ff */
[----:B------:R2:W-:Y:S01]  /*0d70*/  STL [R1+0x4f8c], R6 ;  /* 0x004f8c0601007387 */ /* 0x0005e20000100800 */
[C---:B------:R-:W-:Y:S02]  /*0d80*/  IADD3 R244, R140.reuse, 0x1d, RZ ;  /* 0x0000001d8cf47810 */ /* 0x040fe40007ffe0ff */
[----:B------:R-:W-:Y:S01]  /*0d90*/  IMAD.MOV R5, RZ, RZ, -R5 ;  /* 0x000000ffff057224 */ /* 0x000fe200078e0a05 */
[----:B------:R-:W-:Y:S01]  /*0da0*/  IADD3 R243, R140, 0x1e, RZ ;  /* 0x0000001e8cf37810 */ /* 0x000fe20007ffe0ff */
[----:B------:R-:W-:Y:S01]  /*0db0*/  IMAD R124, R4, R124, R7 ;  /* 0x0000007c047c7224 */ /* 0x000fe200078e0207 */
[----:B------:R-:W-:Y:S01]  /*0dc0*/  IABS R7, R6 ;  /* 0x0000000600077213 */ /* 0x000fe20000000000 */
[----:B------:R-:W-:Y:S01]  /*0dd0*/  IMAD.MOV R3, RZ, RZ, -R3 ;  /* 0x000000ffff037224 */ /* 0x000fe200078e0a03 */
[----:B-1----:R-:W-:Y:S01]  /*0de0*/  IADD3 R8, R140, 0x13, RZ ;  /* 0x000000138c087810 */ /* 0x002fe20007ffe0ff */
[----:B------:R-:W-:Y:S01]  /*0df0*/  IMAD R122, R4, R5, R9 ;  /* 0x00000005047a7224 */ /* 0x000fe200078e0209 */
[----:B------:R-:W-:Y:S01]  /*0e00*/  IADD3 R5, R140, 0x14, RZ ;  /* 0x000000148c057810 */ /* 0x000fe20007ffe0ff */
[----:B------:R-:W-:Y:S01]  /*0e10*/  IMAD R123, R4, R3, R123 ;  /* 0x00000003047b7224 */ /* 0x000fe200078e027b */
[----:B------:R-:W-:Y:S01]  /*0e20*/  IABS R119, R8 ;  /* 0x0000000800777213 */ /* 0x000fe20000000000 */
[----:B------:R-:W-:Y:S01]  /*0e30*/  IMAD.HI.U32 R3, R0, R7, RZ ;  /* 0x0000000700037227 */ /* 0x000fe200078e00ff */
[----:B------:R-:W-:Y:S01]  /*0e40*/  STL [R1+0x4f90], R8 ;  /* 0x004f900801007387 */ /* 0x000fe20000100800 */
[----:B------:R-:W-:-:S02]  /*0e50*/  IABS R9, R251 ;  /* 0x000000fb00097213 */ /* 0x000fc40000000000 */
[----:B--2---:R-:W-:Y:S01]  /*0e60*/  IMAD.HI.U32 R6, R0, R121, RZ ;  /* 0x0000007900067227 */ /* 0x004fe200078e00ff */
[----:B------:R1:W-:Y:S01]  /*0e70*/  STL [R1+0x4f94], R5 ;  /* 0x004f940501007387 */ /* 0x0003e20000100800 */
[----:B------:R-:W-:Y:S02]  /*0e80*/  IABS R109, R244 ;  /* 0x000000f4006d7213 */ /* 0x000fe40000000000 */
[----:B------:R-:W-:Y:S01]  /*0e90*/  IMAD.MOV R120, RZ, RZ, -R3 ;  /* 0x000000ffff787224 */ /* 0x000fe200078e0a03 */
[----:B------:R-:W-:Y:S01]  /*0ea0*/  IADD3 R6, -R6, RZ, RZ ;  /* 0x000000ff06067210 */ /* 0x000fe20007ffe1ff */
[----:B------:R-:W-:Y:S01]  /*0eb0*/  IMAD.HI.U32 R3, R0, R119, RZ ;  /* 0x0000007700037227 */ /* 0x000fe200078e00ff */
[C---:B------:R-:W-:Y:S01]  /*0ec0*/  IADD3 R242, R140.reuse, 0x1f, RZ ;  /* 0x0000001f8cf27810 */ /* 0x040fe20007ffe0ff */
[----:B------:R-:W-:Y:S01]  /*0ed0*/  STL [R1+0x4f98], R252 ;  /* 0x004f98fc01007387 */ /* 0x000fe20000100800 */
[----:B------:R-:W-:Y:S01]  /*0ee0*/  IADD3 R241, R140, 0x20, RZ ;  /* 0x000000208cf17810 */ /* 0x000fe20007ffe0ff */
[C---:B------:R-:W-:Y:S01]  /*0ef0*/  IMAD R120, R4.reuse, R120, R7 ;  /* 0x0000007804787224 */ /* 0x040fe200078e0207 */
[----:B-1----:R-:W-:Y:S01]  /*0f00*/  IABS R5, R5 ;  /* 0x0000000500057213 */ /* 0x002fe20000000000 */
[----:B------:R-:W-:Y:S01]  /*0f10*/  IMAD R121, R4, R6, R121 ;  /* 0x0000000604797224 */ /* 0x000fe200078e0279 */
[----:B------:R-:W-:Y:S01]  /*0f20*/  IADD3 R6, -R3, RZ, RZ ;  /* 0x000000ff03067210 */ /* 0x000fe20007ffe1ff */
[----:B------:R-:W-:Y:S01]  /*0f30*/  STL [R1+0x4f9c], R251 ;  /* 0x004f9cfb01007387 */ /* 0x000fe20000100800 */
[----:B------:R-:W-:Y:S01]  /*0f40*/  IABS R107, R242 ;  /* 0x000000f2006b7213 */ /* 0x000fe20000000000 */
[----:B------:R-:W-:Y:S01]  /*0f50*/  IMAD.MOV.U32 R7, RZ, RZ, R5 ;  /* 0x000000ffff077224 */ /* 0x000fe200078e0005 */
[----:B------:R-:W-:Y:S01]  /*0f60*/  IADD3 R240, R140, 0x21, RZ ;  /* 0x000000218cf07810 */ /* 0x000fe20007ffe0ff */
[----:B------:R-:W-:Y:S01]  /*0f70*/  IMAD.HI.U32 R5, R0, R117, RZ ;  /* 0x0000007500057227 */ /* 0x000fe200078e00ff */
[----:B------:R-:W-:Y:S01]  /*0f80*/  IADD3 R239, R140, 0x22, RZ ;  /* 0x000000228cef7810 */ /* 0x000fe20007ffe0ff */
[----:B------:R-:W-:Y:S01]  /*0f90*/  STL [R1+0x4fa0], R249 ;  /* 0x004fa0f901007387 */ /* 0x000fe20000100800 */
[----:B------:R-:W-:Y:S01]  /*0fa0*/  IABS R105, R240 ;  /* 0x000000f000697213 */ /* 0x000fe20000000000 */
[----:B------:R-:W-:Y:S01]  /*0fb0*/  IMAD.HI.U32 R3, R0, R7, RZ ;  /* 0x0000000700037227 */ /* 0x000fe200078e00ff */
[C---:B------:R-:W-:Y:S01]  /*0fc0*/  IADD3 R238, R140.reuse, 0x23, RZ ;  /* 0x000000238cee7810 */ /* 0x040fe20007ffe0ff */
[----:B------:R-:W-:Y:S01]  /*0fd0*/  STL [R1+0x4fa4], R248 ;  /* 0x004fa4f801007387 */ /* 0x000fe20000100800 */
[C---:B------:R-:W-:Y:S01]  /*0fe0*/  IADD3 R237, R140.reuse, 0x24, RZ ;  /* 0x000000248ced7810 */ /* 0x040fe20007ffe0ff */
[----:B------:R-:W-:Y:S01]  /*0ff0*/  IMAD.MOV R3, RZ, RZ, -R3 ;  /* 0x000000ffff037224 */ /* 0x000fe200078e0a03 */
[----:B------:R-:W-:Y:S01]  /*1000*/  IABS R103, R238 ;  /* 0x000000ee00677213 */ /* 0x000fe20000000000 */
[----:B------:R-:W-:Y:S01]  /*1010*/  IMAD.MOV R5, RZ, RZ, -R5 ;  /* 0x000000ffff057224 */ /* 0x000fe200078e0a05 */
[----:B------:R-:W-:Y:S01]  /*1020*/  IADD3 R235, R140, 0x26, RZ ;  /* 0x000000268ceb7810 */ /* 0x000fe20007ffe0ff */
[----:B------:R-:W-:Y:S01]  /*1030*/  IMAD R118, R4, R3, R7 ;  /* 0x0000000304767224 */ /* 0x000fe200078e0207 */
[----:B------:R-:W-:Y:S01]  /*1040*/  IABS R7, R248 ;  /* 0x000000f800077213 */ /* 0x000fe20000000000 */
[----:B------:R-:W-:Y:S01]  /*1050*/  IMAD.HI.U32 R3, R0, R115, RZ ;  /* 0x0000007300037227 */ /* 0x000fe200078e00ff */
[C---:B------:R-:W-:Y:S01]  /*1060*/  IADD3 R236, R140.reuse, 0x25, RZ ;  /* 0x000000258cec7810 */ /* 0x040fe20007ffe0ff */
[----:B------:R1:W-:Y:S01]  /*1070*/  STL [R1+0x4fa8], R144 ;  /* 0x004fa89001007387 */ /* 0x0003e20000100800 */
[----:B------:R-:W-:Y:S01]  /*1080*/  IADD3 R234, R140, 0x27, RZ ;  /* 0x000000278cea7810 */ /* 0x000fe20007ffe0ff */
[----:B------:R-:W-:Y:S01]  /*1090*/  IMAD R119, R4, R6, R119 ;  /* 0x0000000604777224 */ /* 0x000fe200078e0277 */
[----:B------:R-:W-:Y:S01]  /*10a0*/  IABS R101, R236 ;  /* 0x000000ec00657213 */ /* 0x000fe20000000000 */
[----:B------:R-:W-:Y:S01]  /*10b0*/  IMAD.HI.U32 R6, R0, R9, RZ ;  /* 0x0000000900067227 */ /* 0x000fe200078e00ff */
[----:B------:R-:W-:Y:S01]  /*10c0*/  IADD3 R233, R140, 0x28, RZ ;  /* 0x000000288ce97810 */ /* 0x000fe20007ffe0ff */
[----:B------:R-:W-:Y:S01]  /*10d0*/  STL [R1+0x4fac], R247 ;  /* 0x004facf701007387 */ /* 0x000fe20000100800 */
[----:B------:R-:W-:Y:S01]  /*10e0*/  IABS R99, R234 ;  /* 0x000000ea00637213 */ /* 0x000fe20000000000 */
[----:B------:R-:W-:Y:S01]  /*10f0*/  IMAD R117, R4, R5, R117 ;  /* 0x0000000504757224 */ /* 0x000fe200078e0275 */
[----:B------:R-:W-:Y:S01]  /*1100*/  IADD3 R6, -R6, RZ, RZ ;  /* 0x000000ff06067210 */ /* 0x000fe20007ffe1ff */
[----:B------:R-:W-:Y:S01]  /*1110*/  IMAD.MOV R5, RZ, RZ, -R3 ;  /* 0x000000ffff057224 */ /* 0x000fe200078e0a03 */
[----:B------:R-:W-:Y:S01]  /*1120*/  IADD3 R232, R140, 0x29, RZ ;  /* 0x000000298ce87810 */ /* 0x000fe20007ffe0ff */
[----:B------:R-:W-:Y:S01]  /*1130*/  IMAD.HI.U32 R3, R0, R7, RZ ;  /* 0x0000000700037227 */ /* 0x000fe200078e00ff */
[C---:B------:R-:W-:Y:S01]  /*1140*/  IADD3 R143, R140.reuse, 0x2b, RZ ;  /* 0x0000002b8c8f7810 */ /* 0x040fe20007ffe0ff */
[----:B------:R-:W-:Y:S01]  /*1150*/  STL [R1+0x4fb0], R246 ;  /* 0x004fb0f601007387 */ /* 0x000fe20000100800 */
[----:B------:R-:W-:Y:S01]  /*1160*/  IABS R97, R232 ;  /* 0x000000e800617213 */ /* 0x000fe20000000000 */
[----:B------:R-:W-:Y:S01]  /*1170*/  IMAD.MOV R114, RZ, RZ, -R3 ;  /* 0x000000ffff727224 */ /* 0x000fe200078e0a03 */
[----:B------:R-:W-:Y:S01]  /*1180*/  IADD3 R231, R140, 0x2a, RZ ;  /* 0x0000002a8ce77810 */ /* 0x000fe20007ffe0ff */
[----:B------:R-:W-:Y:S01]  /*1190*/  IMAD.HI.U32 R3, R0, R113, RZ ;  /* 0x0000007100037227 */ /* 0x000fe200078e00ff */
[----:B------:R-:W-:Y:S01]  /*11a0*/  IABS R95, R143 ;  /* 0x0000008f005f7213 */ /* 0x000fe20000000000 */
[----:B------:R-:W-:Y:S01]  /*11b0*/  STL [R1+0x4fb4], R245 ;  /* 0x004fb4f501007387 */ /* 0x000fe20000100800 */
[----:B------:R-:W-:Y:S01]  /*11c0*/  IADD3 R230, R140, 0x2c, RZ ;  /* 0x0000002c8ce67810 */ /* 0x000fe20007ffe0ff */
[C---:B------:R-:W-:Y:S01]  /*11d0*/  IMAD R116, R4.reuse, R6, R9 ;  /* 0x0000000604747224 */ /* 0x040fe200078e0209 */
[----:B------:R-:W-:Y:S01]  /*11e0*/  IABS R9, R247 ;  /* 0x000000f700097213 */ /* 0x000fe20000000000 */
[C---:B------:R-:W-:Y:S01]  /*11f0*/  IMAD R114, R4.reuse, R114, R7 ;  /* 0x0000007204727224 */ /* 0x040fe200078e0207 */
[----:B------:R-:W-:Y:S01]  /*1200*/  IADD3 R3, -R3, RZ, RZ ;  /* 0x000000ff03037210 */ /* 0x000fe20007ffe1ff */
[----:B------:R-:W-:Y:S01]  /*1210*/  IMAD R115, R4, R5, R115 ;  /* 0x0000000504737224 */ /* 0x000fe200078e0273 */
[----:B------:R-:W-:Y:S01]  /*1220*/  IABS R7, R245 ;  /* 0x000000f500077213 */ /* 0x000fe20000000000 */
[----:B------:R-:W-:Y:S01]  /*1230*/  IMAD.HI.U32 R5, R0, R9, RZ ;  /* 0x0000000900057227 */ /* 0x000fe200078e00ff */
[C---:B------:R-:W-:Y:S01]  /*1240*/  IADD3 R229, R140.reuse, 0x2d, RZ ;  /* 0x0000002d8ce57810 */ /* 0x040fe20007ffe0ff */
[----:B------:R-:W-:Y:S01]  /*1250*/  STL [R1+0x4fb8], R244 ;  /* 0x004fb8f401007387 */ /* 0x000fe20000100800 */
[----:B------:R-:W-:Y:S01]  /*1260*/  IADD3 R228, R140, 0x2e, RZ ;  /* 0x0000002e8ce47810 */ /* 0x000fe20007ffe0ff */
[----:B------:R-:W-:Y:S01]  /*1270*/  IMAD R113, R4, R3, R113 ;  /* 0x0000000304717224 */ /* 0x000fe200078e0271 */
[----:B------:R-:W-:Y:S01]  /*1280*/  IABS R93, R229 ;  /* 0x000000e5005d7213 */ /* 0x000fe20000000000 */
[----:B------:R-:W-:Y:S01]  /*1290*/  IMAD.HI.U32 R3, R0, R7, RZ ;  /* 0x0000000700037227 */ /* 0x000fe200078e00ff */
[C---:B------:R-:W-:Y:S01]  /*12a0*/  IADD3 R226, R140.reuse, 0x30, RZ ;  /* 0x000000308ce27810 */ /* 0x040fe20007ffe0ff */
[----:B------:R-:W-:Y:S01]  /*12b0*/  STL [R1+0x4fbc], R243 ;  /* 0x004fbcf301007387 */ /* 0x000fe20000100800 */
[----:B------:R-:W-:Y:S01]  /*12c0*/  IADD3 R227, R140, 0x2f, RZ ;  /* 0x0000002f8ce37810 */ /* 0x000fe20007ffe0ff */
[----:B------:R-:W-:Y:S01]  /*12d0*/  IMAD.MOV R5, RZ, RZ, -R5 ;  /* 0x000000ffff057224 */ /* 0x000fe200078e0a05 */
[----:B------:R-:W-:Y:S01]  /*12e0*/  IADD3 R110, -R3, RZ, RZ ;  /* 0x000000ff036e7210 */ /* 0x000fe20007ffe1ff */
[----:B------:R-:W-:Y:S01]  /*12f0*/  IMAD.HI.U32 R6, R0, R111, RZ ;  /* 0x0000006f00067227 */ /* 0x000fe200078e00ff */
[----:B------:R-:W-:Y:S01]  /*1300*/  IABS R91, R227 ;  /* 0x000000e3005b7213 */ /* 0x000fe20000000000 */
[----:B------:R-:W-:Y:S01]  /*1310*/  STL [R1+0x4fc0], R242 ;  /* 0x004fc0f201007387 */ /* 0x000fe20000100800 */
[----:B------:R-:W-:Y:S01]  /*1320*/  IADD3 R225, R140, 0x31, RZ ;  /* 0x000000318ce17810 */ /* 0x000fe20007ffe0ff */
[----:B------:R-:W-:Y:S01]  /*1330*/  IMAD R112, R4, R5, R9 ;  /* 0x0000000504707224 */ /* 0x000fe200078e0209 */
[----:B------:R-:W-:Y:S01]  /*1340*/  IABS R5, R243 ;  /* 0x000000f300057213 */ /* 0x000fe20000000000 */
[----:B------:R-:W-:Y:S01]  /*1350*/  IMAD.MOV R6, RZ, RZ, -R6 ;  /* 0x000000ffff067224 */ /* 0x000fe200078e0a06 */
[----:B------:R-:W-:Y:S01]  /*1360*/  IABS R9, R241 ;  /* 0x000000f100097213 */ /* 0x000fe20000000000 */
[----:B------:R-:W-:Y:S01]  /*1370*/  IMAD.HI.U32 R3, R0, R109, RZ ;  /* 0x0000006d00037227 */ /* 0x000fe200078e00ff */
[----:B------:R-:W-:Y:S01]  /*1380*/  IADD3 R224, R140, 0x32, RZ ;  /* 0x000000328ce07810 */ /* 0x000fe20007ffe0ff */
[----:B------:R-:W-:Y:S01]  /*1390*/  STL [R1+0x4fc4], R241 ;  /* 0x004fc4f101007387 */ /* 0x000fe20000100800 */
[----:B------:R-:W-:Y:S01]  /*13a0*/  IABS R89, R225 ;  /* 0x000000e100597213 */ /* 0x000fe20000000000 */
[----:B------:R-:W-:Y:S01]  /*13b0*/  IMAD R110, R4, R110, R7 ;  /* 0x0000006e046e7224 */ /* 0x000fe200078e0207 */
[C---:B------:R-:W-:Y:S01]  /*13c0*/  IADD3 R223, R140.reuse, 0x33, RZ ;  /* 0x000000338cdf7810 */ /* 0x040fe20007ffe0ff */
[----:B------:R-:W-:Y:S01]  /*13d0*/  IMAD.MOV.U32 R7, RZ, RZ, R5 ;  /* 0x000000ffff077224 */ /* 0x000fe200078e0005 */
[----:B------:R-:W-:Y:S01]  /*13e0*/  IADD3 R221, R140, 0x35, RZ ;  /* 0x000000358cdd7810 */ /* 0x000fe20007ffe0ff */
[----:B------:R-:W-:Y:S01]  /*13f0*/  IMAD R111, R4, R6, R111 ;  /* 0x00000006046f7224 */ /* 0x000fe200078e026f */
[----:B------:R-:W-:Y:S01]  /*1400*/  IABS R87, R223 ;  /* 0x000000df00577213 */ /* 0x000fe20000000000 */
[----:B------:R-:W-:Y:S01]  /*1410*/  IMAD.MOV R6, RZ, RZ, -R3 ;  /* 0x000000ffff067224 */ /* 0x000fe200078e0a03 */
[----:B------:R-:W-:Y:S01]  /*1420*/  IADD3 R222, R140, 0x34, RZ ;  /* 0x000000348cde7810 */ /* 0x000fe20007ffe0ff */
[----:B------:R-:W-:Y:S01]  /*1430*/  IMAD.HI.U32 R3, R0, R7, RZ ;  /* 0x0000000700037227 */ /* 0x000fe200078e00ff */
[----:B------:R-:W-:Y:S01]  /*1440*/  IABS R85, R221 ;  /* 0x000000dd00557213 */ /* 0x000fe20000000000 */
[----:B------:R-:W-:Y:S01]  /*1450*/  STL [R1+0x4fc8], R240 ;  /* 0x004fc8f001007387 */ /* 0x000fe20000100800 */
[----:B------:R-:W-:Y:S01]  /*1460*/  IADD3 R220, R140, 0x36, RZ ;  /* 0x000000368cdc7810 */ /* 0x000fe20007ffe0ff */
[----:B------:R-:W-:Y:S01]  /*1470*/  IMAD.HI.U32 R5, R0, R107, RZ ;  /* 0x0000006b00057227 */ /* 0x000fe200078e00ff */
[----:B------:R-:W-:Y:S01]  /*1480*/  IADD3 R3, -R3, RZ, RZ ;  /* 0x000000ff03037210 */ /* 0x000fe20007ffe1ff */
[----:B------:R-:W-:Y:S01]  /*1490*/  STL [R1+0x4fcc], R239 ;  /* 0x004fccef01007387 */ /* 0x000fe20000100800 */
[----:B------:R-:W-:Y:S01]  /*14a0*/  IADD3 R219, R140, 0x37, RZ ;  /* 0x000000378cdb7810 */ /* 0x000fe20007ffe0ff */
[----:B------:R-:W-:Y:S01]  /*14b0*/  IMAD R109, R4, R6, R109 ;  /* 0x00000006046d7224 */ /* 0x000fe200078e026d */
[----:B------:R-:W-:Y:S01]  /*14c0*/  IADD3 R218, R140, 0x38, RZ ;  /* 0x000000388cda7810 */ /* 0x000fe20007ffe0ff */
[----:B------:R-:W-:Y:S01]  /*14d0*/  IMAD R108, R4, R3, R7 ;  /* 0x00000003046c7224 */ /* 0x000fe200078e0207 */
[----:B------:R-:W-:Y:S01]  /*14e0*/  IABS R7, R239 ;  /* 0x000000ef00077213 */ /* 0x000fe20000000000 */
[----:B------:R-:W-:Y:S01]  /*14f0*/  IMAD.HI.U32 R6, R0, R9, RZ ;  /* 0x0000000900067227 */ /* 0x000fe200078e00ff */
[----:B------:R-:W-:Y:S01]  /*1500*/  IABS R83, R219 ;  /* 0x000000db00537213 */ /* 0x000fe20000000000 */
[----:B------:R-:W-:Y:S01]  /*1510*/  STL [R1+0x4fd0], R238 ;  /* 0x004fd0ee01007387 */ /* 0x000fe20000100800 */
[C---:B------:R-:W-:Y:S01]  /*1520*/  IADD3 R216, R140.reuse, 0x3a, RZ ;  /* 0x0000003a8cd87810 */ /* 0x040fe20007ffe0ff */
        /* <DEDUP_REMOVED lines=8> */
[----:B------:R-:W-:Y:S01]  /*15b0*/  IMAD R107, R4, R5, R107 ;  /* 0x00000005046b7224 */ /* 0x000fe200078e026b */
        /* <DEDUP_REMOVED lines=13> */
[----:B------:R-:W-:Y:S01]  /*1690*/  IMAD R105, R4, R5, R105 ;  /* 0x0000000504697224 */ /* 0x000fe200078e0269 */
[----:B------:R-:W-:Y:S01]  /*16a0*/  IADD3 R211, R140, 0x40, RZ ;  /* 0x000000408cd37810 */ /* 0x000fe20007ffe0ff */
[----:B------:R-:W-:Y:S01]  /*16b0*/  IMAD.HI.U32 R5, R0, R9, RZ ;  /* 0x0000000900057227 */ /* 0x000fe200078e00ff */
[----:B------:R-:W-:Y:S01]  /*16c0*/  IABS R75, R212 ;  /* 0x000000d4004b7213 */ /* 0x000fe20000000000 */
[----:B------:R-:W-:Y:S01]  /*16d0*/  STL [R1+0x4fe0], R234 ;  /* 0x004fe0ea01007387 */ /* 0x000fe20000100800 */
[----:B------:R-:W-:Y:S01]  /*16e0*/  IADD3 R210, R140, 0x41, RZ ;  /* 0x000000418cd27810 */ /* 0x000fe20007ffe0ff */
[----:B------:R-:W-:Y:S01]  /*16f0*/  IMAD R104, R4, R104, R7 ;  /* 0x0000006804687224 */ /* 0x000fe200078e0207 */
[----:B------:R-:W-:Y:S01]  /*1700*/  IABS R7, R235 ;  /* 0x000000eb00077213 */ /* 0x000fe20000000000 */
[----:B------:R-:W-:Y:S01]  /*1710*/  IMAD.MOV R3, RZ, RZ, -R3 ;  /* 0x000000ffff037224 */ /* 0x000fe200078e0a03 */
[----:B------:R-:W-:Y:S01]  /*1720*/  IADD3 R5, -R5, RZ, RZ ;  /* 0x000000ff05057210 */ /* 0x000fe20007ffe1ff */
[----:B------:R-:W-:Y:S01]  /*1730*/  IMAD.HI.U32 R6, R0, R101, RZ ;  /* 0x0000006500067227 */ /* 0x000fe200078e00ff */
[----:B------:R-:W-:Y:S01]  /*1740*/  IADD3 R209, R140, 0x42, RZ ;  /* 0x000000428cd17810 */ /* 0x000fe20007ffe0ff */
[----:B------:R-:W-:Y:S01]  /*1750*/  STL [R1+0x4fe4], R233 ;  /* 0x004fe4e901007387 */ /* 0x000fe20000100800 */
[----:B------:R-:W-:Y:S01]  /*1760*/  IABS R73, R210 ;  /* 0x000000d200497213 */ /* 0x000fe20000000000 */
[----:B------:R-:W-:Y:S01]  /*1770*/  IMAD R103, R4, R3, R103 ;  /* 0x0000000304677224 */ /* 0x000fe200078e0267 */
[----:B------:R-:W-:Y:S01]  /*1780*/  IADD3 R207, R140, 0x44, RZ ;  /* 0x000000448ccf7810 */ /* 0x000fe20007ffe0ff */
[----:B------:R-:W-:Y:S01]  /*1790*/  IMAD.HI.U32 R3, R0, R7, RZ ;  /* 0x0000000700037227 */ /* 0x000fe200078e00ff */
[C---:B------:R-:W-:Y:S01]  /*17a0*/  IADD3 R208, R140.reuse, 0x43, RZ ;  /* 0x000000438cd07810 */ /* 0x040fe20007ffe0ff */
[----:B------:R-:W-:Y:S01]  /*17b0*/  STL [R1+0x4fe8], R232 ;  /* 0x004fe8e801007387 */ /* 0x000fe20000100800 */
[----:B------:R-:W-:Y:S01]  /*17c0*/  IADD3 R206, R140, 0x45, RZ ;  /* 0x000000458cce7810 */ /* 0x000fe20007ffe0ff */
[C---:B------:R-:W-:Y:S01]  /*17d0*/  IMAD R102, R4.reuse, R5, R9 ;  /* 0x0000000504667224 */ /* 0x040fe200078e0209 */
[----:B------:R-:W-:Y:S01]  /*17e0*/  IABS R5, R233 ;  /* 0x000000e900057213 */ /* 0x000fe20000000000 */
[----:B------:R-:W-:Y:S01]  /*17f0*/  IMAD.MOV R100, RZ, RZ, -R3 ;  /* 0x000000ffff647224 */ /* 0x000fe200078e0a03 */
[----:B------:R-:W-:Y:S01]  /*1800*/  IABS R9, R231 ;  /* 0x000000e700097213 */ /* 0x000fe20000000000 */
[----:B------:R-:W-:Y:S01]  /*1810*/  IMAD.MOV R6, RZ, RZ, -R6 ;  /* 0x000000ffff067224 */ /* 0x000fe200078e0a06 */
[----:B------:R-:W-:Y:S01]  /*1820*/  IABS R71, R208 ;  /* 0x000000d000477213 */ /* 0x000fe20000000000 */
[----:B------:R-:W-:Y:S01]  /*1830*/  IMAD R100, R4, R100, R7 ;  /* 0x0000006404647224 */ /* 0x000fe200078e0207 */
[----:B------:R-:W-:Y:S01]  /*1840*/  MOV R7, R5 ;  /* 0x0000000500077202 */ /* 0x000fe20000000f00 */
[----:B------:R-:W-:Y:S01]  /*1850*/  IMAD.HI.U32 R3, R0, R99, RZ ;  /* 0x0000006300037227 */ /* 0x000fe200078e00ff */
[----:B------:R-:W-:Y:S01]  /*1860*/  IADD3 R205, R140, 0x46, RZ ;  /* 0x000000468ccd7810 */ /* 0x000fe20007ffe0ff */
[----:B------:R-:W-:Y:S01]  /*1870*/  STL [R1+0x4fec], R231 ;  /* 0x004fece701007387 */ /* 0x000fe20000100800 */
[----:B------:R-:W-:Y:S01]  /*1880*/  IABS R69, R206 ;  /* 0x000000ce00457213 */ /* 0x000fe20000000000 */
[----:B------:R-:W-:Y:S01]  /*1890*/  IMAD R101, R4, R6, R101 ;  /* 0x0000000604657224 */ /* 0x000fe200078e0265 */
[C---:B------:R-:W-:Y:S01]  /*18a0*/  IADD3 R204, R140.reuse, 0x47, RZ ;  /* 0x000000478ccc7810 */ /* 0x040fe20007ffe0ff */
[----:B------:R-:W-:Y:S01]  /*18b0*/  IMAD.MOV R6, RZ, RZ, -R3 ;  /* 0x000000ffff067224 */ /* 0x000fe200078e0a03 */
[----:B------:R-:W-:Y:S01]  /*18c0*/  IADD3 R202, R140, 0x49, RZ ;  /* 0x000000498cca7810 */ /* 0x000fe20007ffe0ff */
[----:B------:R-:W-:Y:S01]  /*18d0*/  IMAD.HI.U32 R3, R0, R7, RZ ;  /* 0x0000000700037227 */ /* 0x000fe200078e00ff */
[----:B------:R-:W-:Y:S01]  /*18e0*/  IABS R67, R204 ;  /* 0x000000cc00437213 */ /* 0x000fe20000000000 */
[----:B------:R2:W-:Y:S01]  /*18f0*/  STL [R1+0x4ff0], R143 ;  /* 0x004ff08f01007387 */ /* 0x0005e20000100800 */
[----:B------:R-:W-:Y:S01]  /*1900*/  IADD3 R203, R140, 0x48, RZ ;  /* 0x000000488ccb7810 */ /* 0x000fe20007ffe0ff */
[----:B------:R-:W-:Y:S01]  /*1910*/  IMAD.HI.U32 R5, R0, R97, RZ ;  /* 0x0000006100057227 */ /* 0x000fe200078e00ff */
[----:B------:R-:W-:Y:S01]  /*1920*/  IABS R65, R202 ;  /* 0x000000ca00417213 */ /* 0x000fe20000000000 */
[----:B------:R-:W-:Y:S01]  /*1930*/  STL [R1+0x4ff4], R230 ;  /* 0x004ff4e601007387 */ /* 0x000fe20000100800 */
[----:B------:R-:W-:Y:S01]  /*1940*/  IADD3 R201, R140, 0x4a, RZ ;  /* 0x0000004a8cc97810 */ /* 0x000fe20007ffe0ff */
[----:B------:R-:W-:Y:S01]  /*1950*/  IMAD.MOV R3, RZ, RZ, -R3 ;  /* 0x000000ffff037224 */ /* 0x000fe200078e0a03 */
[----:B------:R-:W-:Y:S01]  /*1960*/  IADD3 R5, -R5, RZ, RZ ;  /* 0x000000ff05057210 */ /* 0x000fe20007ffe1ff */
[----:B------:R-:W-:Y:S01]  /*1970*/  IMAD R99, R4, R6, R99 ;  /* 0x0000000604637224 */ /* 0x000fe200078e0263 */
[----:B------:R-:W-:Y:S01]  /*1980*/  IADD3 R200, R140, 0x4b, RZ ;  /* 0x0000004b8cc87810 */ /* 0x000fe20007ffe0ff */
[----:B------:R-:W-:Y:S01]  /*1990*/  IMAD R98, R4, R3, R7 ;  /* 0x0000000304627224 */ /* 0x000fe200078e0207 */
[----:B------:R-:W-:Y:S01]  /*19a0*/  IABS R7, R230 ;  /* 0x000000e600077213 */ /* 0x000fe20000000000 */
[----:B------:R-:W-:Y:S01]  /*19b0*/  IMAD.HI.U32 R3, R0, R95, RZ ;  /* 0x0000005f00037227 */ /* 0x000fe200078e00ff */
[----:B------:R-:W-:Y:S01]  /*19c0*/  IADD3 R199, R140, 0x4c, RZ ;  /* 0x0000004c8cc77810 */ /* 0x000fe20007ffe0ff */
[----:B------:R-:W-:Y:S01]  /*19d0*/  STL [R1+0x4ff8], R229 ;  /* 0x004ff8e501007387 */ /* 0x000fe20000100800 */
[----:B------:R-:W-:Y:S01]  /*19e0*/  IABS R63, R200 ;  /* 0x000000c8003f7213 */ /* 0x000fe20000000000 */
[----:B------:R-:W-:Y:S01]  /*19f0*/  IMAD.HI.U32 R6, R0, R9, RZ ;  /* 0x0000000900067227 */ /* 0x000fe200078e00ff */
[C---:B------:R-:W-:Y:S01]  /*1a00*/  IADD3 R197, R140.reuse, 0x4e, RZ ;  /* 0x0000004e8cc57810 */ /* 0x040fe20007ffe0ff */
[----:B------:R-:W-:Y:S01]  /*1a10*/  STL [R1+0x4ffc], R228 ;  /* 0x004ffce401007387 */ /* 0x000fe20000100800 */
[----:B------:R-:W-:Y:S01]  /*1a20*/  IADD3 R198, R140, 0x4d, RZ ;  /* 0x0000004d8cc67810 */ /* 0x000fe20007ffe0ff */
[----:B------:R-:W-:Y:S01]  /*1a30*/  IMAD R97, R4, R5, R97 ;  /* 0x0000000504617224 */ /* 0x000fe200078e0261 */
[----:B------:R-:W-:Y:S01]  /*1a40*/  IADD3 R196, R140, 0x4f, RZ ;  /* 0x0000004f8cc47810 */ /* 0x000fe20007ffe0ff */
[----:B------:R-:W-:Y:S01]  /*1a50*/  IMAD.MOV R5, RZ, RZ, -R3 ;  /* 0x000000ffff057224 */ /* 0x000fe200078e0a03 */
[----:B------:R-:W-:Y:S01]  /*1a60*/  IABS R61, R198 ;  /* 0x000000c6003d7213 */ /* 0x000fe20000000000 */
[----:B------:R-:W-:Y:S01]  /*1a70*/  IMAD.HI.U32 R3, R0, R7, RZ ;  /* 0x0000000700037227 */ /* 0x000fe200078e00ff */
[----:B------:R-:W-:Y:S01]  /*1a80*/  IADD3 R195, R140, 0x50, RZ ;  /* 0x000000508cc37810 */ /* 0x000fe20007ffe0ff */
[----:B------:R-:W-:Y:S01]  /*1a90*/  STL [R1+0x5000], R227 ;  /* 0x005000e301007387 */ /* 0x000fe20000100800 */
[----:B------:R-:W-:Y:S01]  /*1aa0*/  IABS R59, R196 ;  /* 0x000000c4003b7213 */ /* 0x000fe20000000000 */
[----:B------:R-:W-:Y:S01]  /*1ab0*/  IMAD.MOV R6, RZ, RZ, -R6 ;  /* 0x000000ffff067224 */ /* 0x000fe200078e0a06 */
[----:B------:R-:W-:Y:S01]  /*1ac0*/  IADD3 R94, -R3, RZ, RZ ;  /* 0x000000ff035e7210 */ /* 0x000fe20007ffe1ff */
[----:B------:R-:W-:Y:S01]  /*1ad0*/  IMAD.HI.U32 R3, R0, R93, RZ ;  /* 0x0000005d00037227 */ /* 0x000fe200078e00ff */
[C---:B------:R-:W-:Y:S01]  /*1ae0*/  IADD3 R194, R140.reuse, 0x51, RZ ;  /* 0x000000518cc27810 */ /* 0x040fe20007ffe0ff */
[----:B------:R-:W-:Y:S01]  /*1af0*/  STL [R1+0x5004], R226 ;  /* 0x005004e201007387 */ /* 0x000fe20000100800 */
[----:B------:R-:W-:Y:S01]  /*1b00*/  IADD3 R192, R140, 0x53, RZ ;  /* 0x000000538cc07810 */ /* 0x000fe20007ffe0ff */
[C---:B------:R-:W-:Y:S01]  /*1b10*/  IMAD R96, R4.reuse, R6, R9 ;  /* 0x0000000604607224 */ /* 0x040fe200078e0209 */
[----:B------:R-:W-:Y:S01]  /*1b20*/  IABS R9, R228 ;  /* 0x000000e400097213 */ /* 0x000fe20000000000 */
[C---:B------:R-:W-:Y:S01]  /*1b30*/  IMAD R95, R4.reuse, R5, R95 ;  /* 0x00000005045f7224 */ /* 0x040fe200078e025f */
[----:B------:R-:W-:Y:S01]  /*1b40*/  IABS R57, R194 ;  /* 0x000000c200397213 */ /* 0x000fe20000000000 */
[----:B------:R-:W-:Y:S01]  /*1b50*/  IMAD R94, R4, R94, R7 ;  /* 0x0000005e045e7224 */ /* 0x000fe200078e0207 */
[----:B------:R-:W-:Y:S01]  /*1b60*/  IABS R7, R226 ;  /* 0x000000e200077213 */ /* 0x000fe20000000000 */
[----:B------:R-:W-:Y:S01]  /*1b70*/  IMAD.HI.U32 R5, R0, R9, RZ ;  /* 0x0000000900057227 */ /* 0x000fe200078e00ff */
[C---:B------:R-:W-:Y:S01]  /*1b80*/  IADD3 R193, R140.reuse, 0x52, RZ ;  /* 0x000000528cc17810 */ /* 0x040fe20007ffe0ff */
[----:B------:R-:W-:Y:S01]  /*1b90*/  STL [R1+0x5008], R225 ;  /* 0x005008e101007387 */ /* 0x000fe20000100800 */
[----:B------:R-:W-:Y:S01]  /*1ba0*/  IABS R55, R192 ;  /* 0x000000c000377213 */ /* 0x000fe20000000000 */
[----:B------:R-:W-:Y:S01]  /*1bb0*/  IMAD.MOV R3, RZ, RZ, -R3 ;  /* 0x000000ffff037224 */ /* 0x000fe200078e0a03 */
[C---:B------:R-:W-:Y:S01]  /*1bc0*/  IADD3 R191, R140.reuse, 0x54, RZ ;  /* 0x000000548cbf7810 */ /* 0x040fe20007ffe0ff */
[----:B------:R-:W-:Y:S01]  /*1bd0*/  IMAD.MOV R5, RZ, RZ, -R5 ;  /* 0x000000ffff057224 */ /* 0x000fe200078e0a05 */
[----:B------:R-:W-:Y:S01]  /*1be0*/  IADD3 R190, R140, 0x55, RZ ;  /* 0x000000558cbe7810 */ /* 0x000fe20007ffe0ff */
[----:B------:R-:W-:Y:S01]  /*1bf0*/  IMAD R93, R4, R3, R93 ;  /* 0x00000003045d7224 */ /* 0x000fe200078e025d */
[----:B------:R-:W-:Y:S01]  /*1c00*/  IADD3 R189, R140, 0x56, RZ ;  /* 0x000000568cbd7810 */ /* 0x000fe20007ffe0ff */
[----:B------:R-:W-:Y:S01]  /*1c10*/  IMAD.HI.U32 R3, R0, R7, RZ ;  /* 0x0000000700037227 */ /* 0x000fe200078e00ff */
[----:B------:R-:W-:Y:S01]  /*1c20*/  IABS R53, R190 ;  /* 0x000000be00357213 */ /* 0x000fe20000000000 */
[----:B------:R-:W-:Y:S01]  /*1c30*/  STL [R1+0x500c], R224 ;  /* 0x00500ce001007387 */ /* 0x000fe20000100800 */
[----:B------:R-:W-:Y:S01]  /*1c40*/  IADD3 R187, R140, 0x58, RZ ;  /* 0x000000588cbb7810 */ /* 0x000fe20007ffe0ff */
[----:B------:R-:W-:Y:S01]  /*1c50*/  IMAD.HI.U32 R6, R0, R91, RZ ;  /* 0x0000005b00067227 */ /* 0x000fe200078e00ff */
[C---:B------:R-:W-:Y:S01]  /*1c60*/  IADD3 R188, R140.reuse, 0x57, RZ ;  /* 0x000000578cbc7810 */ /* 0x040fe20007ffe0ff */
[----:B------:R-:W-:Y:S01]  /*1c70*/  STL [R1+0x5010], R223 ;  /* 0x005010df01007387 */ /* 0x000fe20000100800 */
[----:B------:R-:W-:Y:S01]  /*1c80*/  IADD3 R186, R140, 0x59, RZ ;  /* 0x000000598cba7810 */ /* 0x000fe20007ffe0ff */
[----:B------:R-:W-:Y:S01]  /*1c90*/  IMAD R92, R4, R5, R9 ;  /* 0x00000005045c7224 */ /* 0x000fe200078e0209 */
[----:B------:R-:W-:Y:S01]  /*1ca0*/  IABS R5, R224 ;  /* 0x000000e000057213 */ /* 0x000fe20000000000 */
[----:B------:R-:W-:Y:S01]  /*1cb0*/  IMAD.MOV R90, RZ, RZ, -R3 ;  /* 0x000000ffff5a7224 */ /* 0x000fe200078e0a03 */
[----:B------:R-:W-:Y:S01]  /*1cc0*/  IADD3 R6, -R6, RZ, RZ ;  /* 0x000000ff06067210 */ /* 0x000fe20007ffe1ff */
[----:B------:R-:W-:Y:S01]  /*1cd0*/  IMAD.HI.U32 R3, R0, R89, RZ ;  /* 0x0000005900037227 */ /* 0x000fe200078e00ff */
[----:B------:R-:W-:Y:S01]  /*1ce0*/  IABS R9, R222 ;  /* 0x000000de00097213 */ /* 0x000fe20000000000 */
[----:B------:R-:W-:Y:S01]  /*1cf0*/  STL [R1+0x5014], R222 ;  /* 0x005014de01007387 */ /* 0x000fe20000100800 */
[----:B------:R-:W-:Y:S01]  /*1d00*/  IABS R51, R188 ;  /* 0x000000bc00337213 */ /* 0x000fe20000000000 */
[----:B------:R-:W-:Y:S01]  /*1d10*/  IMAD R90, R4, R90, R7 ;  /* 0x0000005a045a7224 */ /* 0x000fe200078e0207 */
[----:B------:R-:W-:Y:S01]  /*1d20*/  IADD3 R185, R140, 0x5a, RZ ;  /* 0x0000005a8cb97810 */ /* 0x000fe20007ffe0ff */
[----:B------:R-:W-:Y:S01]  /*1d30*/  IMAD.MOV.U32 R7, RZ, RZ, R5 ;  /* 0x000000ffff077224 */ /* 0x000fe200078e0005 */
[----:B------:R-:W-:Y:S01]  /*1d40*/  IABS R49, R186 ;  /* 0x000000ba00317213 */ /* 0x000fe20000000000 */
[----:B------:R-:W-:Y:S01]  /*1d50*/  IMAD R91, R4, R6, R91 ;  /* 0x00000006045b7224 */ /* 0x000fe200078e025b */
[----:B------:R-:W-:Y:S01]  /*1d60*/  IADD3 R6, -R3, RZ, RZ ;  /* 0x000000ff03067210 */ /* 0x000fe20007ffe1ff */
[----:B------:R-:W-:Y:S01]  /*1d70*/  IMAD.HI.U32 R3, R0, R7, RZ ;  /* 0x0000000700037227 */ /* 0x000fe200078e00ff */
[C---:B------:R-:W-:Y:S01]  /*1d80*/  IADD3 R184, R140.reuse, 0x5b, RZ ;  /* 0x0000005b8cb87810 */ /* 0x040fe20007ffe0ff */
[----:B------:R-:W-:Y:S01]  /*1d90*/  STL [R1+0x5018], R221 ;  /* 0x005018dd01007387 */ /* 0x000fe20000100800 */
[----:B------:R-:W-:Y:S01]  /*1da0*/  IADD3 R183, R140, 0x5c, RZ ;  /* 0x0000005c8cb77810 */ /* 0x000fe20007ffe0ff */
[----:B------:R-:W-:Y:S01]  /*1db0*/  IMAD.HI.U32 R5, R0, R87, RZ ;  /* 0x0000005700057227 */ /* 0x000fe200078e00ff */
[----:B------:R-:W-:Y:S01]  /*1dc0*/  IABS R47, R184 ;  /* 0x000000b8002f7213 */ /* 0x000fe20000000000 */
[----:B------:R-:W-:Y:S01]  /*1dd0*/  STL [R1+0x501c], R220 ;  /* 0x00501cdc01007387 */ /* 0x000fe20000100800 */
[C---:B------:R-:W-:Y:S01]  /*1de0*/  IADD3 R182, R140.reuse, 0x5d, RZ ;  /* 0x0000005d8cb67810 */ /* 0x040fe20007ffe0ff */
[----:B------:R-:W-:Y:S01]  /*1df0*/  IMAD.MOV R3, RZ, RZ, -R3 ;  /* 0x000000ffff037224 */ /* 0x000fe200078e0a03 */
[----:B------:R-:W-:Y:S01]  /*1e00*/  IADD3 R181, R140, 0x5e, RZ ;  /* 0x0000005e8cb57810 */ /* 0x000fe20007ffe0ff */
[----:B------:R-:W-:Y:S01]  /*1e10*/  IMAD.MOV R5, RZ, RZ, -R5 ;  /* 0x000000ffff057224 */ /* 0x000fe200078e0a05 */
[----:B------:R-:W-:Y:S01]  /*1e20*/  IABS R45, R182 ;  /* 0x000000b6002d7213 */ /* 0x000fe20000000000 */
        /* <DEDUP_REMOVED lines=12> */
[----:B------:R-:W-:Y:S01]  /*1ef0*/  IMAD R87, R4, R5, R87 ;  /* 0x0000000504577224 */ /* 0x000fe200078e0257 */
[----:B------:R-:W-:Y:S01]  /*1f00*/  IADD3 R6, -R6, RZ, RZ ;  /* 0x000000ff06067210 */ /* 0x000fe20007ffe1ff */
[----:B------:R-:W-:Y:S01]  /*1f10*/  IMAD.MOV R5, RZ, RZ, -R3 ;  /* 0x000000ffff057224 */ /* 0x000fe200078e0a03 */
[----:B------:R-:W-:Y:S01]  /*1f20*/  IABS R41, R177 ;  /* 0x000000b100297213 */ /* 0x000fe20000000000 */
[----:B------:R-:W-:Y:S01]  /*1f30*/  IMAD.HI.U32 R3, R0, R7, RZ ;  /* 0x0000000700037227 */ /* 0x000fe200078e00ff */
[C---:B------:R-:W-:Y:S01]  /*1f40*/  IADD3 R175, R140.reuse, 0x63, RZ ;  /* 0x000000638caf7810 */ /* 0x040fe20007ffe0ff */
[----:B------:R-:W-:Y:S01]  /*1f50*/  STL [R1+0x5028], R217 ;  /* 0x005028d901007387 */ /* 0x000fe20000100800 */
[----:B------:R-:W-:Y:S01]  /*1f60*/  IADD3 R174, R140, 0x64, RZ ;  /* 0x000000648cae7810 */ /* 0x000fe20007ffe0ff */
[----:B------:R-:W-:Y:S01]  /*1f70*/  IMAD.MOV R84, RZ, RZ, -R3 ;  /* 0x000000ffff547224 */ /* 0x000fe200078e0a03 */
[----:B------:R-:W-:Y:S01]  /*1f80*/  IABS R39, R175 ;  /* 0x000000af00277213 */ /* 0x000fe20000000000 */
[----:B------:R-:W-:Y:S01]  /*1f90*/  IMAD.HI.U32 R3, R0, R83, RZ ;  /* 0x0000005300037227 */ /* 0x000fe200078e00ff */
[C---:B------:R-:W-:Y:S01]  /*1fa0*/  IADD3 R173, R140.reuse, 0x65, RZ ;  /* 0x000000658cad7810 */ /* 0x040fe20007ffe0ff */
        /* <DEDUP_REMOVED lines=9> */
[----:B------:R-:W-:Y:S01]  /*2040*/  IABS R37, R173 ;  /* 0x000000ad00257213 */ /* 0x000fe20000000000 */
        /* <DEDUP_REMOVED lines=11> */
[----:B------:R-:W-:Y:S01]  /*2100*/  IADD3 R168, R140, 0x6a, RZ ;  /* 0x0000006a8ca87810 */ /* 0x000fe20007ffe0ff */
[----:B------:R3:W-:Y:S01]  /*2110*/  STL [R1+0x5038], R141 ;  /* 0x0050388d01007387 */ /* 0x0007e20000100800 */
[----:B------:R-:W-:Y:S01]  /*2120*/  IABS R33, R169 ;  /* 0x000000a900217213 */ /* 0x000fe20000000000 */
[----:B------:R-:W-:Y:S01]  /*2130*/  IMAD R82, R4, R5, R9 ;  /* 0x0000000504527224 */ /* 0x000fe200078e0209 */
[----:B------:R-:W-:Y:S01]  /*2140*/  IABS R5, R214 ;  /* 0x000000d600057213 */ /* 0x000fe20000000000 */
[----:B------:R-:W-:Y:S01]  /*2150*/  IMAD.MOV R6, RZ, RZ, -R6 ;  /* 0x000000ffff067224 */ /* 0x000fe200078e0a06 */
[----:B------:R-:W-:Y:S01]  /*2160*/  IABS R9, R213 ;  /* 0x000000d500097213 */ /* 0x000fe20000000000 */
[----:B------:R-:W-:Y:S01]  /*2170*/  IMAD.HI.U32 R3, R0, R79, RZ ;  /* 0x0000004f00037227 */ /* 0x000fe200078e00ff */
[C---:B------:R-:W-:Y:S01]  /*2180*/  IADD3 R167, R140.reuse, 0x6b, RZ ;  /* 0x0000006b8ca77810 */ /* 0x040fe20007ffe0ff */
[----:B------:R-:W-:Y:S01]  /*2190*/  STL [R1+0x503c], R213 ;  /* 0x00503cd501007387 */ /* 0x000fe20000100800 */
[----:B------:R-:W-:Y:S01]  /*21a0*/  IADD3 R166, R140, 0x6c, RZ ;  /* 0x0000006c8ca67810 */ /* 0x000fe20007ffe0ff */
[----:B------:R-:W-:Y:S01]  /*21b0*/  IMAD R80, R4, R80, R7 ;  /* 0x0000005004507224 */ /* 0x000fe200078e0207 */
[----:B------:R-:W-:Y:S01]  /*21c0*/  IABS R31, R167 ;  /* 0x000000a7001f7213 */ /* 0x000fe20000000000 */
[----:B------:R-:W-:Y:S01]  /*21d0*/  IMAD.MOV.U32 R7, RZ, RZ, R5 ;  /* 0x000000ffff077224 */ /* 0x000fe200078e0005 */
[----:B------:R-:W-:Y:S01]  /*21e0*/  IADD3 R165, R140, 0x6d, RZ ;  /* 0x0000006d8ca57810 */ /* 0x000fe20007ffe0ff */
[----:B------:R-:W-:Y:S01]  /*21f0*/  IMAD R81, R4, R6, R81 ;  /* 0x0000000604517224 */ /* 0x000fe200078e0251 */
[----:B------:R-:W-:Y:S01]  /*2200*/  IADD3 R164, R140, 0x6e, RZ ;  /* 0x0000006e8ca47810 */ /* 0x000fe20007ffe0ff */
[----:B------:R-:W-:Y:S01]  /*2210*/  IMAD.MOV R6, RZ, RZ, -R3 ;  /* 0x000000ffff067224 */ /* 0x000fe200078e0a03 */
[----:B------:R-:W-:Y:S01]  /*2220*/  IABS R29, R165 ;  /* 0x000000a5001d7213 */ /* 0x000fe20000000000 */
[----:B------:R-:W-:Y:S01]  /*2230*/  IMAD.HI.U32 R3, R0, R7, RZ ;  /* 0x0000000700037227 */ /* 0x000fe200078e00ff */
[C---:B------:R-:W-:Y:S01]  /*2240*/  IADD3 R163, R140.reuse, 0x6f, RZ ;  /* 0x0000006f8ca37810 */ /* 0x040fe20007ffe0ff */
[----:B------:R-:W-:Y:S01]  /*2250*/  STL [R1+0x5040], R212 ;  /* 0x005040d401007387 */ /* 0x000fe20000100800 */
[----:B------:R-:W-:Y:S01]  /*2260*/  IADD3 R162, R140, 0x70, RZ ;  /* 0x000000708ca27810 */ /* 0x000fe20007ffe0ff */
[----:B------:R-:W-:Y:S01]  /*2270*/  IMAD.HI.U32 R5, R0, R77, RZ ;  /* 0x0000004d00057227 */ /* 0x000fe200078e00ff */
[----:B------:R-:W-:Y:S01]  /*2280*/  IADD3 R3, -R3, RZ, RZ ;  /* 0x000000ff03037210 */ /* 0x000fe20007ffe1ff */
[----:B------:R-:W-:Y:S01]  /*2290*/  STL [R1+0x5044], R211 ;  /* 0x005044d301007387 */ /* 0x000fe20000100800 */
[----:B------:R-:W-:Y:S01]  /*22a0*/  IABS R27, R163 ;  /* 0x000000a3001b7213 */ /* 0x000fe20000000000 */
[----:B------:R-:W-:Y:S01]  /*22b0*/  IMAD R79, R4, R6, R79 ;  /* 0x00000006044f7224 */ /* 0x000fe200078e024f */
[----:B------:R-:W-:Y:S01]  /*22c0*/  IADD3 R161, R140, 0x71, RZ ;  /* 0x000000718ca17810 */ /* 0x000fe20007ffe0ff */
[----:B------:R-:W-:Y:S01]  /*22d0*/  IMAD R78, R4, R3, R7 ;  /* 0x00000003044e7224 */ /* 0x000fe200078e0207 */
[----:B------:R-:W-:Y:S01]  /*22e0*/  IABS R7, R211 ;  /* 0x000000d300077213 */ /* 0x000fe20000000000 */
[----:B------:R-:W-:Y:S01]  /*22f0*/  IMAD.HI.U32 R6, R0, R9, RZ ;  /* 0x0000000900067227 */ /* 0x000fe200078e00ff */
[----:B------:R-:W-:Y:S01]  /*2300*/  STL [R1+0x5048], R210 ;  /* 0x005048d201007387 */ /* 0x000fe20000100800 */
[----:B------:R-:W-:-:S02]  /*2310*/  IABS R25, R161 ;  /* 0x000000a100197213 */ /* 0x000fc40000000000 */
[----:B------:R-:W-:Y:S01]  /*2320*/  IMAD.MOV R5, RZ, RZ, -R5 ;  /* 0x000000ffff057224 */ /* 0x000fe200078e0a05 */
[----:B------:R-:W-:Y:S01]  /*2330*/  STL [R1+0x504c], R209 ;  /* 0x00504cd101007387 */ /* 0x000fe20000100800 */
[----:B------:R-:W-:Y:S01]  /*2340*/  IMAD.HI.U32 R3, R0, R75, RZ ;  /* 0x0000004b00037227 */ /* 0x000fe200078e00ff */
[C---:B------:R-:W-:Y:S02]  /*2350*/  IADD3 R160, R140.reuse, 0x72, RZ ;  /* 0x000000728ca07810 */ /* 0x040fe40007ffe0ff */
[----:B------:R-:W-:Y:S01]  /*2360*/  STL [R1+0x5050], R208 ;  /* 0x005050d001007387 */ /* 0x000fe20000100800 */
[----:B------:R-:W-:Y:S01]  /*2370*/  IMAD.MOV R6, RZ, RZ, -R6 ;  /* 0x000000ffff067224 */ /* 0x000fe200078e0a06 */
[----:B------:R-:W-:Y:S01]  /*2380*/  IADD3 R158, R140, 0x74, RZ ;  /* 0x000000748c9e7810 */ /* 0x000fe20007ffe0ff */
[----:B------:R-:W-:Y:S01]  /*2390*/  IMAD R77, R4, R5, R77 ;  /* 0x00000005044d7224 */ /* 0x000fe200078e024d */
[----:B------:R-:W-:Y:S01]  /*23a0*/  IADD3 R5, -R3, RZ, RZ ;  /* 0x000000ff03057210 */ /* 0x000fe20007ffe1ff */
[----:B------:R-:W-:Y:S01]  /*23b0*/  IMAD.HI.U32 R3, R0, R7, RZ ;  /* 0x0000000700037227 */ /* 0x000fe200078e00ff */
[----:B------:R-:W-:Y:S01]  /*23c0*/  STL [R1+0x5054], R207 ;  /* 0x005054cf01007387 */ /* 0x000fe20000100800 */
[----:B------:R-:W-:-:S02]  /*23d0*/  IADD3 R159, R140, 0x73, RZ ;  /* 0x000000738c9f7810 */ /* 0x000fc40007ffe0ff */
[----:B------:R-:W-:Y:S01]  /*23e0*/  IMAD R76, R4, R6, R9 ;  /* 0x00000006044c7224 */ /* 0x000fe200078e0209 */
[----:B------:R-:W-:Y:S01]  /*23f0*/  IABS R9, R209 ;  /* 0x000000d100097213 */ /* 0x000fe20000000000 */
[----:B------:R-:W-:Y:S01]  /*2400*/  IMAD.MOV R74, RZ, RZ, -R3 ;  /* 0x000000ffff4a7224 */ /* 0x000fe200078e0a03 */
[----:B------:R-:W-:Y:S01]  /*2410*/  STL [R1+0x5058], R206 ;  /* 0x005058ce01007387 */ /* 0x000fe20000100800 */
[----:B------:R-:W-:Y:S01]  /*2420*/  IMAD.HI.U32 R3, R0, R73, RZ ;  /* 0x0000004900037227 */ /* 0x000fe200078e00ff */
[----:B------:R-:W-:Y:S02]  /*2430*/  IABS R23, R159 ;  /* 0x0000009f00177213 */ /* 0x000fe40000000000 */
[----:B------:R-:W-:Y:S01]  /*2440*/  STL [R1+0x505c], R205 ;  /* 0x00505ccd01007387 */ /* 0x000fe20000100800 */
[----:B------:R-:W-:Y:S01]  /*2450*/  IMAD R75, R4, R5, R75 ;  /* 0x00000005044b7224 */ /* 0x000fe200078e024b */
[----:B------:R-:W-:Y:S01]  /*2460*/  IADD3 R157, R140, 0x75, RZ ;  /* 0x000000758c9d7810 */ /* 0x000fe20007ffe0ff */
[----:B------:R-:W-:Y:S01]  /*2470*/  IMAD.HI.U32 R5, R0, R9, RZ ;  /* 0x0000000900057227 */ /* 0x000fe200078e00ff */
[----:B------:R-:W-:Y:S01]  /*2480*/  STL [R1+0x5060], R204 ;  /* 0x005060cc01007387 */ /* 0x000fe20000100800 */
[----:B------:R-:W-:-:S02]  /*2490*/  IADD3 R156, R140, 0x76, RZ ;  /* 0x000000768c9c7810 */ /* 0x000fc40007ffe0ff */
[----:B------:R-:W-:Y:S01]  /*24a0*/  IMAD R74, R4, R74, R7 ;  /* 0x0000004a044a7224 */ /* 0x000fe200078e0207 */
[----:B------:R-:W-:Y:S01]  /*24b0*/  IABS R7, R207 ;  /* 0x000000cf00077213 */ /* 0x000fe20000000000 */
[----:B------:R-:W-:Y:S01]  /*24c0*/  IMAD.MOV R3, RZ, RZ, -R3 ;  /* 0x000000ffff037224 */ /* 0x000fe200078e0a03 */
[----:B------:R-:W-:Y:S01]  /*24d0*/  IADD3 R5, -R5, RZ, RZ ;  /* 0x000000ff05057210 */ /* 0x000fe20007ffe1ff */
[----:B------:R-:W-:Y:S01]  /*24e0*/  IMAD.HI.U32 R6, R0, R71, RZ ;  /* 0x0000004700067227 */ /* 0x000fe200078e00ff */
[----:B------:R-:W-:Y:S01]  /*24f0*/  STL [R1+0x5064], R203 ;  /* 0x005064cb01007387 */ /* 0x000fe20000100800 */
[----:B------:R-:W-:Y:S02]  /*2500*/  IABS R21, R157 ;  /* 0x0000009d00157213 */ /* 0x000fe40000000000 */
[----:B------:R-:W-:Y:S01]  /*2510*/  IMAD R73, R4, R3, R73 ;  /* 0x0000000304497224 */ /* 0x000fe200078e0249 */
[----:B------:R-:W-:Y:S01]  /*2520*/  STL [R1+0x5068], R202 ;  /* 0x005068ca01007387 */ /* 0x000fe20000100800 */
[----:B------:R-:W-:Y:S01]  /*2530*/  IMAD.HI.U32 R3, R0, R7, RZ ;  /* 0x0000000700037227 */ /* 0x000fe200078e00ff */
[----:B------:R-:W-:-:S02]  /*2540*/  LOP3.LUT R155, R2, 0x3f, R250, 0xf8, !PT ;  /* 0x0000003f029b7812 */ /* 0x000fc400078ef8fa */
[----:B------:R-:W-:Y:S01]  /*2550*/  STL [R1+0x506c], R201 ;  /* 0x00506cc901007387 */ /* 0x000fe20000100800 */
[C---:B------:R-:W-:Y:S01]  /*2560*/  IMAD R72, R4.reuse, R5, R9 ;  /* 0x0000000504487224 */ /* 0x040fe200078e0209 */
[----:B------:R-:W-:Y:S01]  /*2570*/  IABS R5, R205 ;  /* 0x000000cd00057213 */ /* 0x000fe20000000000 */
[----:B------:R-:W-:Y:S01]  /*2580*/  IMAD.MOV R70, RZ, RZ, -R3 ;  /* 0x000000ffff467224 */ /* 0x000fe200078e0a03 */
[----:B------:R-:W-:Y:S01]  /*2590*/  IABS R9, R203 ;  /* 0x000000cb00097213 */ /* 0x000fe20000000000 */
[----:B------:R-:W-:Y:S01]  /*25a0*/  IMAD.MOV R6, RZ, RZ, -R6 ;  /* 0x000000ffff067224 */ /* 0x000fe200078e0a06 */
[----:B------:R-:W-:Y:S01]  /*25b0*/  STL [R1+0x5070], R200 ;  /* 0x005070c801007387 */ /* 0x000fe20000100800 */
[----:B------:R-:W-:Y:S01]  /*25c0*/  IMAD R70, R4, R70, R7 ;  /* 0x0000004604467224 */ /* 0x000fe200078e0207 */
[----:B------:R-:W-:Y:S01]  /*25d0*/  MOV R7, R5 ;  /* 0x0000000500077202 */ /* 0x000fe20000000f00 */
[----:B------:R-:W-:Y:S01]  /*25e0*/  IMAD.HI.U32 R3, R0, R69, RZ ;  /* 0x0000004500037227 */ /* 0x000fe200078e00ff */
[----:B------:R-:W-:Y:S01]  /*25f0*/  STL [R1+0x5074], R199 ;  /* 0x005074c701007387 */ /* 0x000fe20000100800 */
[----:B------:R-:W-:-:S02]  /*2600*/  LOP3.LUT R151, R155, 0x80, RZ, 0xfc, !PT ;  /* 0x000000809b977812 */ /* 0x000fc400078efcff */
[----:B------:R-:W-:Y:S01]  /*2610*/  IMAD R71, R4, R6, R71 ;  /* 0x0000000604477224 */ /* 0x000fe200078e0247 */
[----:B------:R-:W-:Y:S01]  /*2620*/  STL [R1+0x5078], R198 ;  /* 0x005078c601007387 */ /* 0x000fe20000100800 */
[----:B------:R-:W-:Y:S01]  /*2630*/  IMAD.MOV R6, RZ, RZ, -R3 ;  /* 0x000000ffff067224 */ /* 0x000fe200078e0a03 */
[----:B------:R-:W-:Y:S01]  /*2640*/  LOP3.LUT R153, R2, 0x40, R180, 0xfe, !PT ;  /* 0x0000004002997812 */ /* 0x000fe200078efeb4 */
[C---:B------:R-:W-:Y:S01]  /*2650*/  IMAD.HI.U32 R3, R0.reuse, R7, RZ ;  /* 0x0000000700037227 */ /* 0x040fe200078e00ff */
[----:B------:R-:W-:Y:S01]  /*2660*/  STL [R1+0x507c], R197 ;  /* 0x00507cc501007387 */ /* 0x000fe20000100800 */
[C---:B------:R-:W-:Y:S02]  /*2670*/  LOP3.LUT R147, R155.reuse, 0x100, RZ, 0xfc, !PT ;  /* 0x000001009b937812 */ /* 0x040fe400078efcff */
[----:B------:R-:W-:Y:S01]  /*2680*/  IMAD.HI.U32 R5, R0, R67, RZ ;  /* 0x0000004300057227 */ /* 0x000fe200078e00ff */
[----:B------:R-:W-:Y:S01]  /*2690*/  STL [R1+0x5080], R196 ;  /* 0x005080c401007387 */ /* 0x000fe20000100800 */
[----:B------:R-:W-:-:S02]  /*26a0*/  LOP3.LUT R145, R155, 0x180, RZ, 0xfc, !PT ;  /* 0x000001809b917812 */ /* 0x000fc400078efcff */
[----:B------:R-:W-:Y:S01]  /*26b0*/  IMAD.MOV R3, RZ, RZ, -R3 ;  /* 0x000000ffff037224 */ /* 0x000fe200078e0a03 */
[----:B------:R-:W-:Y:S01]  /*26c0*/  IADD3 R5, -R5, RZ, RZ ;  /* 0x000000ff05057210 */ /* 0x000fe20007ffe1ff */
[C---:B------:R-:W-:Y:S01]  /*26d0*/  IMAD R69, R4.reuse, R6, R69 ;  /* 0x0000000604457224 */ /* 0x040fe200078e0245 */
[----:B------:R-:W-:Y:S01]  /*26e0*/  STL [R1+0x5084], R195 ;  /* 0x005084c301007387 */ /* 0x000fe20000100800 */
[----:B------:R-:W-:Y:S01]  /*26f0*/  IMAD R68, R4, R3, R7 ;  /* 0x0000000304447224 */ /* 0x000fe200078e0207 */
[----:B------:R-:W-:Y:S01]  /*2700*/  IABS R7, R201 ;  /* 0x000000c900077213 */ /* 0x000fe20000000000 */
[----:B------:R-:W-:Y:S01]  /*2710*/  IMAD.HI.U32 R3, R0, R65, RZ ;  /* 0x0000004100037227 */ /* 0x000fe200078e00ff */
[----:B------:R-:W-:Y:S01]  /*2720*/  STL [R1+0x5088], R194 ;  /* 0x005088c201007387 */ /* 0x000fe20000100800 */
[----:B------:R-:W-:Y:S02]  /*2730*/  IADD3 R154, R140, 0x77, RZ ;  /* 0x000000778c9a7810 */ /* 0x000fe40007ffe0ff */
[----:B------:R-:W-:Y:S01]  /*2740*/  IMAD.HI.U32 R6, R0, R9, RZ ;  /* 0x0000000900067227 */ /* 0x000fe200078e00ff */
[----:B------:R-:W-:Y:S01]  /*2750*/  STL [R1+0x508c], R193 ;  /* 0x00508cc101007387 */ /* 0x000fe20000100800 */
[----:B------:R-:W-:-:S02]  /*2760*/  LOP3.LUT R149, R155, 0xc0, RZ, 0xfc, !PT ;  /* 0x000000c09b957812 */ /* 0x000fc400078efcff */
[----:B------:R-:W-:Y:S01]  /*2770*/  IMAD R67, R4, R5, R67 ;  /* 0x0000000504437224 */ /* 0x000fe200078e0243 */
[----:B------:R-:W-:Y:S01]  /*2780*/  STL [R1+0x5090], R192 ;  /* 0x005090c001007387 */ /* 0x000fe20000100800 */
[----:B------:R-:W-:Y:S01]  /*2790*/  IMAD.MOV R5, RZ, RZ, -R3 ;  /* 0x000000ffff057224 */ /* 0x000fe200078e0a03 */
[C---:B------:R-:W-:Y:S01]  /*27a0*/  LOP3.LUT R146, R155.reuse, 0x140, RZ, 0xfc, !PT ;  /* 0x000001409b927812 */ /* 0x040fe200078efcff */
[C---:B------:R-:W-:Y:S01]  /*27b0*/  IMAD.HI.U32 R3, R0.reuse, R7, RZ ;  /* 0x0000000700037227 */ /* 0x040fe200078e00ff */
[----:B------:R-:W-:Y:S01]  /*27c0*/  STL [R1+0x5094], R191 ;  /* 0x005094bf01007387 */ /* 0x000fe20000100800 */
[----:B------:R-:W-:Y:S02]  /*27d0*/  LOP3.LUT R142, R155, 0x1c0, RZ, 0xfc, !PT ;  /* 0x000001c09b8e7812 */ /* 0x000fe400078efcff */
[----:B------:R-:W-:Y:S01]  /*27e0*/  IMAD.MOV R6, RZ, RZ, -R6 ;  /* 0x000000ffff067224 */ /* 0x000fe200078e0a06 */
[----:B------:R-:W-:Y:S01]  /*27f0*/  IADD3 R64, -R3, RZ, RZ ;  /* 0x000000ff03407210 */ /* 0x000fe20007ffe1ff */
[----:B------:R-:W-:Y:S01]  /*2800*/  IMAD.HI.U32 R3, R0, R63, RZ ;  /* 0x0000003f00037227 */ /* 0x000fe200078e00ff */
[----:B------:R-:W-:Y:S01]  /*2810*/  STL [R1+0x5098], R190 ;  /* 0x005098be01007387 */ /* 0x000fe20000100800 */
[----:B------:R-:W-:-:S02]  /*2820*/  IADD3 R152, R140, 0x78, RZ ;  /* 0x000000788c987810 */ /* 0x000fc40007ffe0ff */
[C---:B------:R-:W-:Y:S01]  /*2830*/  IMAD R66, R4.reuse, R6, R9 ;  /* 0x0000000604427224 */ /* 0x040fe200078e0209 */
[----:B------:R-:W-:Y:S01]  /*2840*/  IABS R9, R199 ;  /* 0x000000c700097213 */ /* 0x000fe20000000000 */
[C---:B------:R-:W-:Y:S01]  /*2850*/  IMAD R65, R4.reuse, R5, R65 ;  /* 0x0000000504417224 */ /* 0x040fe200078e0241 */
[----:B------:R-:W-:Y:S01]  /*2860*/  STL [R1+0x509c], R189 ;  /* 0x00509cbd01007387 */ /* 0x000fe20000100800 */
[----:B------:R-:W-:Y:S01]  /*2870*/  IMAD R64, R4, R64, R7 ;  /* 0x0000004004407224 */ /* 0x000fe200078e0207 */
[----:B------:R-:W-:Y:S01]  /*2880*/  IABS R7, R197 ;  /* 0x000000c500077213 */ /* 0x000fe20000000000 */
[----:B------:R-:W-:Y:S01]  /*2890*/  IMAD.HI.U32 R5, R0, R9, RZ ;  /* 0x0000000900057227 */ /* 0x000fe200078e00ff */
[----:B------:R-:W-:Y:S01]  /*28a0*/  STL [R1+0x50a0], R188 ;  /* 0x0050a0bc01007387 */ /* 0x000fe20000100800 */
[----:B------:R-:W-:Y:S02]  /*28b0*/  IABS R19, R154 ;  /* 0x0000009a00137213 */ /* 0x000fe40000000000 */
[----:B------:R-:W-:Y:S01]  /*28c0*/  IMAD.MOV R3, RZ, RZ, -R3 ;  /* 0x000000ffff037224 */ /* 0x000fe200078e0a03 */
[----:B------:R-:W-:Y:S01]  /*28d0*/  STL [R1+0x50a4], R187 ;  /* 0x0050a4bb01007387 */ /* 0x000fe20000100800 */
[----:B------:R-:W-:Y:S01]  /*28e0*/  IMAD.MOV R5, RZ, RZ, -R5 ;  /* 0x000000ffff057224 */ /* 0x000fe200078e0a05 */
[----:B------:R-:W-:Y:S01]  /*28f0*/  IABS R10, R155 ;  /* 0x0000009b000a7213 */ /* 0x000fe20000000000 */
[----:B------:R-:W-:Y:S01]  /*2900*/  IMAD R63, R4, R3, R63 ;  /* 0x00000003043f7224 */ /* 0x000fe200078e023f */
[----:B------:R-:W-:Y:S01]  /*2910*/  STL [R1+0x50a8], R186 ;  /* 0x0050a8ba01007387 */ /* 0x000fe20000100800 */
[----:B------:R-:W-:Y:S01]  /*2920*/  IMAD.HI.U32 R3, R0, R7, RZ ;  /* 0x0000000700037227 */ /* 0x000fe200078e00ff */
[----:B------:R-:W-:-:S02]  /*2930*/  IADD3 R150, R140, 0x79, RZ ;  /* 0x000000798c967810 */ /* 0x000fc40007ffe0ff */
[----:B------:R-:W-:Y:S01]  /*2940*/  STL [R1+0x50ac], R185 ;  /* 0x0050acb901007387 */ /* 0x000fe20000100800 */
[----:B------:R-:W-:Y:S01]  /*2950*/  IMAD.HI.U32 R6, R0, R61, RZ ;  /* 0x0000003d00067227 */ /* 0x000fe200078e00ff */
[----:B------:R-:W-:Y:S02]  /*2960*/  IABS R18, R152 ;  /* 0x0000009800127213 */ /* 0x000fe40000000000 */
[----:B------:R-:W-:Y:S01]  /*2970*/  STL [R1+0x50b0], R184 ;  /* 0x0050b0b801007387 */ /* 0x000fe20000100800 */
[----:B------:R-:W-:Y:S01]  /*2980*/  IMAD R62, R4, R5, R9 ;  /* 0x00000005043e7224 */ /* 0x000fe200078e0209 */
[----:B------:R-:W-:Y:S01]  /*2990*/  IABS R5, R195 ;  /* 0x000000c300057213 */ /* 0x000fe20000000000 */
[----:B------:R-:W-:Y:S01]  /*29a0*/  IMAD.MOV R60, RZ, RZ, -R3 ;  /* 0x000000ffff3c7224 */ /* 0x000fe200078e0a03 */
[----:B------:R-:W-:Y:S01]  /*29b0*/  IADD3 R6, -R6, RZ, RZ ;  /* 0x000000ff06067210 */ /* 0x000fe20007ffe1ff */
[----:B------:R-:W-:Y:S01]  /*29c0*/  IMAD.HI.U32 R3, R0, R59, RZ ;  /* 0x0000003b00037227 */ /* 0x000fe200078e00ff */
[----:B------:R-:W-:Y:S01]  /*29d0*/  IABS R9, R193 ;  /* 0x000000c100097213 */ /* 0x000fe20000000000 */
[----:B------:R-:W-:Y:S02]  /*29e0*/  STL [R1+0x50b4], R183 ;  /* 0x0050b4b701007387 */ /* 0x000fe40000100800 */
[----:B------:R-:W-:-:S02]  /*29f0*/  IMAD R60, R4, R60, R7 ;  /* 0x0000003c043c7224 */ /* 0x000fc400078e0207 */
[----:B------:R-:W-:Y:S01]  /*2a00*/  IMAD.MOV.U32 R7, RZ, RZ, R5 ;  /* 0x000000ffff077224 */ /* 0x000fe200078e0005 */
[----:B------:R-:W-:Y:S01]  /*2a10*/  STL [R1+0x50b8], R182 ;  /* 0x0050b8b601007387 */ /* 0x000fe20000100800 */
[----:B------:R-:W-:Y:S01]  /*2a20*/  IMAD R61, R4, R6, R61 ;  /* 0x00000006043d7224 */ /* 0x000fe200078e023d */
[----:B------:R-:W-:Y:S01]  /*2a30*/  IADD3 R6, -R3, RZ, RZ ;  /* 0x000000ff03067210 */ /* 0x000fe20007ffe1ff */
[C---:B------:R-:W-:Y:S01]  /*2a40*/  IMAD.HI.U32 R3, R0.reuse, R7, RZ ;  /* 0x0000000700037227 */ /* 0x040fe200078e00ff */
[----:B------:R-:W-:Y:S03]  /*2a50*/  STL [R1+0x50bc], R181 ;  /* 0x0050bcb501007387 */ /* 0x000fe60000100800 */
[----:B------:R-:W-:Y:S01]  /*2a60*/  IMAD.HI.U32 R5, R0, R57, RZ ;  /* 0x0000003900057227 */ /* 0x000fe200078e00ff */
[----:B------:R-:W-:Y:S03]  /*2a70*/  STL [R1+0x50c0], R179 ;  /* 0x0050c0b301007387 */ /* 0x000fe60000100800 */
[----:B------:R-:W-:Y:S01]  /*2a80*/  IMAD.MOV R3, RZ, RZ, -R3 ;  /* 0x000000ffff037224 */ /* 0x000fe200078e0a03 */
[----:B------:R-:W-:Y:S01]  /*2a90*/  STL [R1+0x50c4], R178 ;  /* 0x0050c4b201007387 */ /* 0x000fe20000100800 */
[----:B------:R-:W-:-:S02]  /*2aa0*/  IMAD.MOV R5, RZ, RZ, -R5 ;  /* 0x000000ffff057224 */ /* 0x000fc400078e0a05 */
[----:B------:R-:W-:Y:S01]  /*2ab0*/  IMAD R58, R4, R3, R7 ;  /* 0x00000003043a7224 */ /* 0x000fe200078e0207 */
[----:B------:R-:W-:Y:S01]  /*2ac0*/  IABS R7, R191 ;  /* 0x000000bf00077213 */ /* 0x000fe20000000000 */
[----:B------:R-:W-:Y:S01]  /*2ad0*/  IMAD.HI.U32 R3, R0, R55, RZ ;  /* 0x0000003700037227 */ /* 0x000fe200078e00ff */
[----:B------:R-:W-:Y:S03]  /*2ae0*/  STL [R1+0x50c8], R177 ;  /* 0x0050c8b101007387 */ /* 0x000fe60000100800 */
[----:B------:R-:W-:Y:S01]  /*2af0*/  IMAD R59, R4, R6, R59 ;  /* 0x00000006043b7224 */ /* 0x000fe200078e023b */
[----:B------:R-:W-:Y:S01]  /*2b00*/  STL [R1+0x50cc], R176 ;  /* 0x0050ccb001007387 */ /* 0x000fe20000100800 */
[----:B------:R-:W-:-:S03]  /*2b10*/  IMAD.HI.U32 R6, R0, R9, RZ ;  /* 0x0000000900067227 */ /* 0x000fc600078e00ff */
[----:B------:R-:W-:Y:S01]  /*2b20*/  STL [R1+0x50d0], R175 ;  /* 0x0050d0af01007387 */ /* 0x000fe20000100800 */
[----:B------:R-:W-:Y:S01]  /*2b30*/  IMAD R57, R4, R5, R57 ;  /* 0x0000000504397224 */ /* 0x000fe200078e0239 */
[----:B------:R-:W-:Y:S01]  /*2b40*/  IADD3 R6, -R6, RZ, RZ ;  /* 0x000000ff06067210 */ /* 0x000fe20007ffe1ff */
[----:B------:R-:W-:Y:S01]  /*2b50*/  IMAD.MOV R5, RZ, RZ, -R3 ;  /* 0x000000ffff057224 */ /* 0x000fe200078e0a03 */
[----:B------:R-:W-:Y:S01]  /*2b60*/  STL [R1+0x50d4], R174 ;  /* 0x0050d4ae01007387 */ /* 0x000fe20000100800 */
[----:B------:R-:W-:-:S03]  /*2b70*/  IMAD.HI.U32 R3, R0, R7, RZ ;  /* 0x0000000700037227 */ /* 0x000fc600078e00ff */
[----:B------:R-:W-:Y:S01]  /*2b80*/  STL [R1+0x50d8], R173 ;  /* 0x0050d8ad01007387 */ /* 0x000fe20000100800 */
[----:B------:R-:W-:Y:S02]  /*2b90*/  IMAD.MOV R54, RZ, RZ, -R3 ;  /* 0x000000ffff367224 */ /* 0x000fe400078e0a03 */
[----:B------:R-:W-:Y:S01]  /*2ba0*/  IMAD.HI.U32 R3, R0, R53, RZ ;  /* 0x0000003500037227 */ /* 0x000fe200078e00ff */
[----:B------:R-:W-:Y:S03]  /*2bb0*/  STL [R1+0x50e0], R172 ;  /* 0x0050e0ac01007387 */ /* 0x000fe60000100800 */
[C---:B------:R-:W-:Y:S01]  /*2bc0*/  IMAD R56, R4.reuse, R6, R9 ;  /* 0x0000000604387224 */ /* 0x040fe200078e0209 */
[----:B------:R-:W-:Y:S01]  /*2bd0*/  IABS R9, R189 ;  /* 0x000000bd00097213 */ /* 0x000fe20000000000 */
[C---:B------:R-:W-:Y:S01]  /*2be0*/  IMAD R54, R4.reuse, R54, R7 ;  /* 0x0000003604367224 */ /* 0x040fe200078e0207 */
[----:B------:R-:W-:Y:S01]  /*2bf0*/  IADD3 R3, -R3, RZ, RZ ;  /* 0x000000ff03037210 */ /* 0x000fe20007ffe1ff */
        /* <DEDUP_REMOVED lines=8> */
[----:B------:R-:W-:Y:S01]  /*2c80*/  IMAD.MOV R5, RZ, RZ, -R5 ;  /* 0x000000ffff057224 */ /* 0x000fe200078e0a05 */
[----:B------:R-:W-:Y:S01]  /*2c90*/  IADD3 R50, -R3, RZ, RZ ;  /* 0x000000ff03327210 */ /* 0x000fe20007ffe1ff */
[----:B------:R-:W-:Y:S01]  /*2ca0*/  IMAD.HI.U32 R6, R0, R51, RZ ;  /* 0x0000003300067227 */ /* 0x000fe200078e00ff */
[----:B------:R-:W-:Y:S03]  /*2cb0*/  STL [R1+0x5128], R168 ;  /* 0x005128a801007387 */ /* 0x000fe60000100800 */
[----:B------:R-:W-:Y:S01]  /*2cc0*/  IMAD R52, R4, R5, R9 ;  /* 0x0000000504347224 */ /* 0x000fe200078e0209 */
[----:B------:R-:W-:Y:S01]  /*2cd0*/  IABS R5, R185 ;  /* 0x000000b900057213 */ /* 0x000fe20000000000 */
[----:B------:R-:W-:Y:S01]  /*2ce0*/  IMAD.MOV R6, RZ, RZ, -R6 ;  /* 0x000000ffff067224 */ /* 0x000fe200078e0a06 */
[----:B------:R-:W-:Y:S01]  /*2cf0*/  IABS R9, R183 ;  /* 0x000000b700097213 */ /* 0x000fe20000000000 */
[----:B------:R-:W-:Y:S01]  /*2d00*/  IMAD.HI.U32 R3, R0, R49, RZ ;  /* 0x0000003100037227 */ /* 0x000fe200078e00ff */
[----:B------:R-:W-:Y:S03]  /*2d10*/  STL [R1+0x5124], R167 ;  /* 0x005124a701007387 */ /* 0x000fe60000100800 */
[----:B------:R-:W-:Y:S01]  /*2d20*/  IMAD R50, R4, R50, R7 ;  /* 0x0000003204327224 */ /* 0x000fe200078e0207 */
[----:B------:R-:W-:Y:S01]  /*2d30*/  STL [R1+0x511c], R166 ;  /* 0x00511ca601007387 */ /* 0x000fe20000100800 */
[----:B------:R-:W-:-:S02]  /*2d40*/  IMAD.MOV.U32 R7, RZ, RZ, R5 ;  /* 0x000000ffff077224 */ /* 0x000fc400078e0005 */
[----:B------:R-:W-:Y:S01]  /*2d50*/  IMAD R51, R4, R6, R51 ;  /* 0x0000000604337224 */ /* 0x000fe200078e0233 */
[----:B------:R-:W-:Y:S01]  /*2d60*/  STL [R1+0x5118], R165 ;  /* 0x005118a501007387 */ /* 0x000fe20000100800 */
[----:B------:R-:W-:Y:S02]  /*2d70*/  IMAD.MOV R6, RZ, RZ, -R3 ;  /* 0x000000ffff067224 */ /* 0x000fe400078e0a03 */
[C---:B------:R-:W-:Y:S01]  /*2d80*/  IMAD.HI.U32 R3, R0.reuse, R7, RZ ;  /* 0x0000000700037227 */ /* 0x040fe200078e00ff */
[----:B------:R-:W-:Y:S03]  /*2d90*/  STL [R1+0x5114], R164 ;  /* 0x005114a401007387 */ /* 0x000fe60000100800 */
[----:B------:R-:W-:Y:S01]  /*2da0*/  IMAD.HI.U32 R5, R0, R47, RZ ;  /* 0x0000002f00057227 */ /* 0x000fe200078e00ff */
[----:B------:R-:W-:Y:S01]  /*2db0*/  IADD3 R3, -R3, RZ, RZ ;  /* 0x000000ff03037210 */ /* 0x000fe20007ffe1ff */
[----:B------:R-:W-:Y:S02]  /*2dc0*/  STL [R1+0x5110], R163 ;  /* 0x005110a301007387 */ /* 0x000fe40000100800 */
[----:B------:R-:W-:-:S02]  /*2dd0*/  IMAD R49, R4, R6, R49 ;  /* 0x0000000604317224 */ /* 0x000fc400078e0231 */
[----:B------:R-:W-:Y:S01]  /*2de0*/  IMAD R48, R4, R3, R7 ;  /* 0x0000000304307224 */ /* 0x000fe200078e0207 */
[----:B------:R-:W-:Y:S01]  /*2df0*/  IABS R7, R181 ;  /* 0x000000b500077213 */ /* 0x000fe20000000000 */
[C---:B------:R-:W-:Y:S01]  /*2e00*/  IMAD.HI.U32 R6, R0.reuse, R9, RZ ;  /* 0x0000000900067227 */ /* 0x040fe200078e00ff */
[----:B------:R-:W-:Y:S03]  /*2e10*/  STL [R1+0x5108], R162 ;  /* 0x005108a201007387 */ /* 0x000fe60000100800 */
[----:B------:R-:W-:Y:S01]  /*2e20*/  IMAD.MOV R5, RZ, RZ, -R5 ;  /* 0x000000ffff057224 */ /* 0x000fe200078e0a05 */
[----:B------:R-:W-:Y:S01]  /*2e30*/  STL [R1+0x5140], R161 ;  /* 0x005140a101007387 */ /* 0x000fe20000100800 */
[----:B------:R-:W-:-:S03]  /*2e40*/  IMAD.HI.U32 R3, R0, R45, RZ ;  /* 0x0000002d00037227 */ /* 0x000fc600078e00ff */
[----:B------:R-:W-:Y:S01]  /*2e50*/  STL [R1+0x513c], R160 ;  /* 0x00513ca001007387 */ /* 0x000fe20000100800 */
[----:B------:R-:W-:Y:S02]  /*2e60*/  IMAD.MOV R6, RZ, RZ, -R6 ;  /* 0x000000ffff067224 */ /* 0x000fe400078e0a06 */
[----:B------:R-:W-:Y:S01]  /*2e70*/  IMAD R47, R4, R5, R47 ;  /* 0x00000005042f7224 */ /* 0x000fe200078e022f */
[----:B------:R-:W-:Y:S01]  /*2e80*/  IADD3 R5, -R3, RZ, RZ ;  /* 0x000000ff03057210 */ /* 0x000fe20007ffe1ff */
[----:B------:R-:W-:Y:S01]  /*2e90*/  IMAD.HI.U32 R3, R0, R7, RZ ;  /* 0x0000000700037227 */ /* 0x000fe200078e00ff */
[----:B------:R-:W-:Y:S03]  /*2ea0*/  STL [R1+0x5138], R159 ;  /* 0x0051389f01007387 */ /* 0x000fe60000100800 */
[----:B------:R-:W-:Y:S01]  /*2eb0*/  IMAD R46, R4, R6, R9 ;  /* 0x00000006042e7224 */ /* 0x000fe200078e0209 */
[----:B------:R-:W-:Y:S01]  /*2ec0*/  IABS R9, R178 ;  /* 0x000000b200097213 */ /* 0x000fe20000000000 */
[----:B------:R-:W-:Y:S01]  /*2ed0*/  IMAD.MOV R44, RZ, RZ, -R3 ;  /* 0x000000ffff2c7224 */ /* 0x000fe200078e0a03 */
[----:B------:R-:W-:Y:S01]  /*2ee0*/  STL [R1+0x5134], R158 ;  /* 0x0051349e01007387 */ /* 0x000fe20000100800 */
[----:B------:R-:W-:-:S03]  /*2ef0*/  IMAD.HI.U32 R3, R0, R43, RZ ;  /* 0x0000002b00037227 */ /* 0x000fc600078e00ff */
[----:B------:R-:W-:Y:S01]  /*2f00*/  STL [R1+0x5130], R157 ;  /* 0x0051309d01007387 */ /* 0x000fe20000100800 */
[----:B------:R-:W-:Y:S02]  /*2f10*/  IMAD R45, R4, R5, R45 ;  /* 0x00000005042d7224 */ /* 0x000fe400078e022d */
[----:B------:R-:W-:Y:S01]  /*2f20*/  IMAD.HI.U32 R5, R0, R9, RZ ;  /* 0x0000000900057227 */ /* 0x000fe200078e00ff */
[----:B------:R-:W-:Y:S03]  /*2f30*/  STL [R1+0x512c], R156 ;  /* 0x00512c9c01007387 */ /* 0x000fe60000100800 */
[----:B------:R-:W-:Y:S01]  /*2f40*/  IMAD R44, R4, R44, R7 ;  /* 0x0000002c042c7224 */ /* 0x000fe200078e0207 */
[----:B------:R-:W-:Y:S01]  /*2f50*/  IABS R7, R176 ;  /* 0x000000b000077213 */ /* 0x000fe20000000000 */
[----:B------:R-:W-:Y:S01]  /*2f60*/  IMAD.MOV R3, RZ, RZ, -R3 ;  /* 0x000000ffff037224 */ /* 0x000fe200078e0a03 */
[----:B------:R-:W-:Y:S01]  /*2f70*/  IADD3 R5, -R5, RZ, RZ ;  /* 0x000000ff05057210 */ /* 0x000fe20007ffe1ff */
[----:B------:R-:W-:Y:S01]  /*2f80*/  IMAD.HI.U32 R6, R0, R41, RZ ;  /* 0x0000002900067227 */ /* 0x000fe200078e00ff */
[----:B------:R-:W-:Y:S03]  /*2f90*/  STL [R1+0x5104], R154 ;  /* 0x0051049a01007387 */ /* 0x000fe60000100800 */
[----:B------:R-:W-:Y:S01]  /*2fa0*/  IMAD R43, R4, R3, R43 ;  /* 0x00000003042b7224 */ /* 0x000fe200078e022b */
[----:B------:R-:W-:Y:S01]  /*2fb0*/  STL [R1+0x1a30], R155 ;  /* 0x001a309b01007387 */ /* 0x000fe20000100800 */
[----:B------:R-:W-:-:S03]  /*2fc0*/  IMAD.HI.U32 R3, R0, R7, RZ ;  /* 0x0000000700037227 */ /* 0x000fc600078e00ff */
        /* <DEDUP_REMOVED lines=10> */
[----:B------:R-:W-:Y:S03]  /*3070*/  STL [R1+0x2808], R149 ;  /* 0x0028089501007387 */ /* 0x000fe60000100800 */
[----:B------:R-:W-:Y:S01]  /*3080*/  IMAD R41, R4, R6, R41 ;  /* 0x0000000604297224 */ /* 0x000fe200078e0229 */
[----:B------:R-:W-:Y:S01]  /*3090*/  STL [R1+0x280c], R147 ;  /* 0x00280c9301007387 */ /* 0x000fe20000100800 */
[----:B------:R-:W-:-:S02]  /*30a0*/  IMAD.MOV R6, RZ, RZ, -R3 ;  /* 0x000000ffff067224 */ /* 0x000fc400078e0a03 */
[C---:B------:R-:W-:Y:S01]  /*30b0*/  IMAD.HI.U32 R3, R0.reuse, R7, RZ ;  /* 0x0000000700037227 */ /* 0x040fe200078e00ff */
[----:B------:R-:W-:Y:S03]  /*30c0*/  STL [R1+0x2810], R146 ;  /* 0x0028109201007387 */ /* 0x000fe60000100800 */
[----:B------:R-:W-:Y:S01]  /*30d0*/  IMAD.HI.U32 R5, R0, R37, RZ ;  /* 0x0000002500057227 */ /* 0x000fe200078e00ff */
[----:B------:R-:W-:Y:S03]  /*30e0*/  STL [R1+0x2818], R145 ;  /* 0x0028189101007387 */ /* 0x000fe60000100800 */
[----:B------:R-:W-:Y:S01]  /*30f0*/  IMAD.MOV R3, RZ, RZ, -R3 ;  /* 0x000000ffff037224 */ /* 0x000fe200078e0a03 */
[----:B------:R-:W-:Y:S01]  /*3100*/  IADD3 R5, -R5, RZ, RZ ;  /* 0x000000ff05057210 */ /* 0x000fe20007ffe1ff */
[C---:B------:R-:W-:Y:S01]  /*3110*/  IMAD R39, R4.reuse, R6, R39 ;  /* 0x0000000604277224 */ /* 0x040fe200078e0227 */
[----:B------:R-:W-:Y:S01]  /*3120*/  STL [R1+0x2814], R142 ;  /* 0x0028148e01007387 */ /* 0x000fe20000100800 */
[----:B------:R-:W-:Y:S01]  /*3130*/  IMAD R38, R4, R3, R7 ;  /* 0x0000000304267224 */ /* 0x000fe200078e0207 */
[----:B------:R-:W-:Y:S01]  /*3140*/  IABS R7, R170 ;  /* 0x000000aa00077213 */ /* 0x000fe20000000000 */
[C---:B------:R-:W-:Y:S01]  /*3150*/  IMAD.HI.U32 R3, R0.reuse, R35, RZ ;  /* 0x0000002300037227 */ /* 0x040fe200078e00ff */
[----:B------:R-:W-:Y:S03]  /*3160*/  STL [R1+0x5100], R152 ;  /* 0x0051009801007387 */ /* 0x000fe60000100800 */
[----:B------:R-:W-:-:S04]  /*3170*/  IMAD.HI.U32 R6, R0, R9, RZ ;  /* 0x0000000900067227 */ /* 0x000fc800078e00ff */
[----:B------:R-:W-:Y:S02]  /*3180*/  IMAD R37, R4, R5, R37 ;  /* 0x0000000504257224 */ /* 0x000fe400078e0225 */
[----:B------:R-:W-:Y:S02]  /*3190*/  IMAD.MOV R5, RZ, RZ, -R3 ;  /* 0x000000ffff057224 */ /* 0x000fe400078e0a03 */
[----:B------:R-:W-:-:S04]  /*31a0*/  IMAD.HI.U32 R3, R0, R7, RZ ;  /* 0x0000000700037227 */ /* 0x000fc800078e00ff */
[----:B------:R-:W-:Y:S01]  /*31b0*/  IMAD.MOV R6, RZ, RZ, -R6 ;  /* 0x000000ffff067224 */ /* 0x000fe200078e0a06 */
[----:B------:R-:W-:Y:S01]  /*31c0*/  IADD3 R34, -R3, RZ, RZ ;  /* 0x000000ff03227210 */ /* 0x000fe20007ffe1ff */
[----:B------:R-:W-:-:S04]  /*31d0*/  IMAD.HI.U32 R3, R0, R33, RZ ;  /* 0x0000002100037227 */ /* 0x000fc800078e00ff */
[C---:B------:R-:W-:Y:S01]  /*31e0*/  IMAD R36, R4.reuse, R6, R9 ;  /* 0x0000000604247224 */ /* 0x040fe200078e0209 */
[----:B------:R-:W-:Y:S01]  /*31f0*/  IABS R9, R168 ;  /* 0x000000a800097213 */ /* 0x000fe20000000000 */
[C---:B------:R-:W-:Y:S02]  /*3200*/  IMAD R35, R4.reuse, R5, R35 ;  /* 0x0000000504237224 */ /* 0x040fe400078e0223 */
[----:B------:R-:W-:Y:S01]  /*3210*/  IMAD R34, R4, R34, R7 ;  /* 0x0000002204227224 */ /* 0x000fe200078e0207 */
[----:B------:R-:W-:Y:S01]  /*3220*/  IABS R7, R166 ;  /* 0x000000a600077213 */ /* 0x000fe20000000000 */
[----:B------:R-:W-:-:S04]  /*3230*/  IMAD.HI.U32 R5, R0, R9, RZ ;  /* 0x0000000900057227 */ /* 0x000fc800078e00ff */
[----:B------:R-:W-:Y:S02]  /*3240*/  IMAD.MOV R3, RZ, RZ, -R3 ;  /* 0x000000ffff037224 */ /* 0x000fe400078e0a03 */
[----:B------:R-:W-:-:S04]  /*3250*/  IMAD.HI.U32 R6, R0, R31, RZ ;  /* 0x0000001f00067227 */ /* 0x000fc800078e00ff */
[----:B------:R-:W-:Y:S01]  /*3260*/  IMAD.MOV R5, RZ, RZ, -R5 ;  /* 0x000000ffff057224 */ /* 0x000fe200078e0a05 */
[----:B------:R-:W-:Y:S01]  /*3270*/  IADD3 R6, -R6, RZ, RZ ;  /* 0x000000ff06067210 */ /* 0x000fe20007ffe1ff */
[----:B------:R-:W-:Y:S02]  /*3280*/  IMAD R33, R4, R3, R33 ;  /* 0x0000000304217224 */ /* 0x000fe400078e0221 */
[----:B------:R-:W-:-:S04]  /*3290*/  IMAD.HI.U32 R3, R0, R7, RZ ;  /* 0x0000000700037227 */ /* 0x000fc800078e00ff */
[----:B------:R-:W-:Y:S01]  /*32a0*/  IMAD R32, R4, R5, R9 ;  /* 0x0000000504207224 */ /* 0x000fe200078e0209 */
[----:B------:R-:W-:Y:S01]  /*32b0*/  IABS R5, R164 ;  /* 0x000000a400057213 */ /* 0x000fe20000000000 */
[----:B------:R-:W-:Y:S01]  /*32c0*/  IMAD.MOV R30, RZ, RZ, -R3 ;  /* 0x000000ffff1e7224 */ /* 0x000fe200078e0a03 */
[----:B------:R-:W-:Y:S01]  /*32d0*/  IABS R9, R162 ;  /* 0x000000a200097213 */ /* 0x000fe20000000000 */
[----:B------:R-:W-:-:S04]  /*32e0*/  IMAD.HI.U32 R3, R0, R29, RZ ;  /* 0x0000001d00037227 */ /* 0x000fc800078e00ff */
[C---:B------:R-:W-:Y:S02]  /*32f0*/  IMAD R30, R4.reuse, R30, R7 ;  /* 0x0000001e041e7224 */ /* 0x040fe400078e0207 */
[----:B------:R-:W-:Y:S01]  /*3300*/  IMAD R31, R4, R6, R31 ;  /* 0x00000006041f7224 */ /* 0x000fe200078e021f */
[----:B------:R-:W-:Y:S01]  /*3310*/  IADD3 R6, -R3, RZ, RZ ;  /* 0x000000ff03067210 */ /* 0x000fe20007ffe1ff */
[----:B------:R-:W-:Y:S02]  /*3320*/  IMAD.MOV.U32 R7, RZ, RZ, R5 ;  /* 0x000000ffff077224 */ /* 0x000fe400078e0005 */
[----:B------:R-:W-:-:S04]  /*3330*/  IMAD.HI.U32 R5, R0, R27, RZ ;  /* 0x0000001b00057227 */ /* 0x000fc800078e00ff */
[----:B------:R-:W-:-:S04]  /*3340*/  IMAD.HI.U32 R3, R0, R7, RZ ;  /* 0x0000000700037227 */ /* 0x000fc800078e00ff */
[----:B------:R-:W-:Y:S02]  /*3350*/  IMAD R29, R4, R6, R29 ;  /* 0x00000006041d7224 */ /* 0x000fe400078e021d */
[----:B------:R-:W-:-:S04]  /*3360*/  IMAD.HI.U32 R6, R0, R9, RZ ;  /* 0x0000000900067227 */ /* 0x000fc800078e00ff */
[----:B------:R-:W-:Y:S01]  /*3370*/  IMAD.MOV R3, RZ, RZ, -R3 ;  /* 0x000000ffff037224 */ /* 0x000fe200078e0a03 */
[----:B------:R-:W-:Y:S01]  /*3380*/  IADD3 R6, -R6, RZ, RZ ;  /* 0x000000ff06067210 */ /* 0x000fe20007ffe1ff */
[----:B------:R-:W-:Y:S02]  /*3390*/  IMAD.MOV R5, RZ, RZ, -R5 ;  /* 0x000000ffff057224 */ /* 0x000fe400078e0a05 */
[C---:B------:R-:W-:Y:S01]  /*33a0*/  IMAD R28, R4.reuse, R3, R7 ;  /* 0x00000003041c7224 */ /* 0x040fe200078e0207 */
[----:B------:R-:W-:Y:S01]  /*33b0*/  IABS R3, R160 ;  /* 0x000000a000037213 */ /* 0x000fe20000000000 */
[----:B------:R-:W-:Y:S01]  /*33c0*/  IMAD R27, R4, R5, R27 ;  /* 0x00000005041b7224 */ /* 0x000fe200078e021b */
[----:B------:R-:W-:Y:S01]  /*33d0*/  IABS R7, R158 ;  /* 0x0000009e00077213 */ /* 0x000fe20000000000 */
[----:B------:R-:W-:-:S04]  /*33e0*/  IMAD.HI.U32 R5, R0, R25, RZ ;  /* 0x0000001900057227 */ /* 0x000fc800078e00ff */
[----:B------:R-:W-:Y:S01]  /*33f0*/  IMAD R26, R4, R6, R9 ;  /* 0x00000006041a7224 */ /* 0x000fe200078e0209 */
[----:B------:R-:W-:Y:S01]  /*3400*/  IABS R9, R153 ;  /* 0x0000009900097213 */ /* 0x000fe20000000000 */
[----:B------:R-:W-:Y:S02]  /*3410*/  IMAD.MOV R5, RZ, RZ, -R5 ;  /* 0x000000ffff057224 */ /* 0x000fe400078e0a05 */
[----:B------:R-:W-:-:S04]  /*3420*/  IMAD.HI.U32 R6, R0, R3, RZ ;  /* 0x0000000300067227 */ /* 0x000fc800078e00ff */
[----:B------:R-:W-:Y:S01]  /*3430*/  IMAD R25, R4, R5, R25 ;  /* 0x0000000504197224 */ /* 0x000fe200078e0219 */
[----:B------:R-:W-:Y:S01]  /*3440*/  IADD3 R24, -R6, RZ, RZ ;  /* 0x000000ff06187210 */ /* 0x000fe20007ffe1ff */
[----:B------:R-:W-:Y:S02]  /*3450*/  IMAD.MOV.U32 R5, RZ, RZ, R7 ;  /* 0x000000ffff057224 */ /* 0x000fe400078e0007 */
[----:B------:R-:W-:-:S04]  /*3460*/  IMAD.HI.U32 R6, R0, R23, RZ ;  /* 0x0000001700067227 */ /* 0x000fc800078e00ff */
[----:B------:R-:W-:-:S04]  /*3470*/  IMAD.HI.U32 R7, R0, R5, RZ ;  /* 0x0000000500077227 */ /* 0x000fc800078e00ff */
[----:B------:R-:W-:Y:S01]  /*3480*/  IMAD R24, R4, R24, R3 ;  /* 0x0000001804187224 */ /* 0x000fe200078e0203 */
[----:B------:R-:W-:Y:S01]  /*3490*/  IABS R3, R156 ;  /* 0x0000009c00037213 */ /* 0x000fe20000000000 */
[----:B------:R-:W-:Y:S02]  /*34a0*/  IMAD.MOV R8, RZ, RZ, -R6 ;  /* 0x000000ffff087224 */ /* 0x000fe400078e0a06 */
[----:B------:R-:W-:Y:S02]  /*34b0*/  IMAD.MOV R7, RZ, RZ, -R7 ;  /* 0x000000ffff077224 */ /* 0x000fe400078e0a07 */
[----:B------:R-:W-:-:S04]  /*34c0*/  IMAD.HI.U32 R6, R0, R21, RZ ;  /* 0x0000001500067227 */ /* 0x000fc800078e00ff */
[----:B------:R-:W-:-:S04]  /*34d0*/  IMAD.HI.U32 R20, R0, R3, RZ ;  /* 0x0000000300147227 */ /* 0x000fc800078e00ff */
[----:B------:R-:W-:Y:S01]  /*34e0*/  IMAD R22, R4, R7, R5 ;  /* 0x0000000704167224 */ /* 0x000fe200078e0205 */
[----:B------:R-:W-:Y:S01]  /*34f0*/  IADD3 R5, -R6, RZ, RZ ;  /* 0x000000ff06057210 */ /* 0x000fe20007ffe1ff */
[C---:B------:R-:W-:Y:S01]  /*3500*/  IMAD R23, R4.reuse, R8, R23 ;  /* 0x0000000804177224 */ /* 0x040fe200078e0217 */
[----:B------:R-:W-:Y:S01]  /*3510*/  IABS R8, R151 ;  /* 0x0000009700087213 */ /* 0x000fe20000000000 */
[----:B------:R-:W-:Y:S01]  /*3520*/  IMAD.MOV R20, RZ, RZ, -R20 ;  /* 0x000000ffff147224 */ /* 0x000fe200078e0a14 */
[----:B------:R-:W-:Y:S01]  /*3530*/  IABS R7, R149 ;  /* 0x0000009500077213 */ /* 0x000fe20000000000 */
[C---:B------:R-:W-:Y:S02]  /*3540*/  IMAD R21, R4.reuse, R5, R21 ;  /* 0x0000000504157224 */ /* 0x040fe400078e0215 */
[----:B------:R-:W-:Y:S02]  /*3550*/  IMAD R20, R4, R20, R3 ;  /* 0x0000001404147224 */ /* 0x000fe400078e0203 */
[----:B------:R-:W-:-:S04]  /*3560*/  IMAD.HI.U32 R5, R12, R8, RZ ;  /* 0x000000080c057227 */ /* 0x000fc800078e00ff */
[----:B------:R-:W-:Y:S01]  /*3570*/  IMAD.HI.U32 R3, R12, R9, RZ ;  /* 0x000000090c037227 */ /* 0x000fe200078e00ff */
[----:B------:R-:W-:-:S03]  /*3580*/  IADD3 R5, -R5, RZ, RZ ;  /* 0x000000ff05057210 */ /* 0x000fc60007ffe1ff */
[----:B------:R-:W-:Y:S02]  /*3590*/  IMAD.MOV R3, RZ, RZ, -R3 ;  /* 0x000000ffff037224 */ /* 0x000fe400078e0a03 */
[C---:B------:R-:W-:Y:S01]  /*35a0*/  IMAD R8, R11.reuse, R5, R8 ;  /* 0x000000050b087224 */ /* 0x040fe200078e0208 */
[----:B------:R-:W-:Y:S01]  /*35b0*/  IABS R5, R145 ;  /* 0x0000009100057213 */ /* 0x000fe20000000000 */
[----:B------:R-:W-:Y:S01]  /*35c0*/  IMAD R9, R11, R3, R9 ;  /* 0x000000030b097224 */ /* 0x000fe200078e0209 */
[----:B------:R-:W-:Y:S01]  /*35d0*/  IABS R3, R147 ;  /* 0x0000009300037213 */ /* 0x000fe20000000000 */
[----:B------:R-:W-:-:S04]  /*35e0*/  IMAD.HI.U32 R2, R0, R19, RZ ;  /* 0x0000001300027227 */ /* 0x000fc800078e00ff */
[----:B------:R-:W-:Y:S01]  /*35f0*/  IMAD.HI.U32 R15, R12, R3, RZ ;  /* 0x000000030c0f7227 */ /* 0x000fe200078e00ff */
[----:B------:R-:W-:-:S03]  /*3600*/  IADD3 R2, -R2, RZ, RZ ;  /* 0x000000ff02027210 */ /* 0x000fc60007ffe1ff */
[----:B------:R-:W-:-:S04]  /*3610*/  IMAD.HI.U32 R13, R12, R5, RZ ;  /* 0x000000050c0d7227 */ /* 0x000fc800078e00ff */
[----:B------:R-:W-:Y:S02]  /*3620*/  IMAD.MOV R15, RZ, RZ, -R15 ;  /* 0x000000ffff0f7224 */ /* 0x000fe400078e0a0f */
[----:B------:R-:W-:Y:S02]  /*3630*/  IMAD.MOV R13, RZ, RZ, -R13 ;  /* 0x000000ffff0d7224 */ /* 0x000fe400078e0a0d */
[C---:B------:R-:W-:Y:S02]  /*3640*/  IMAD R3, R11.reuse, R15, R3 ;  /* 0x0000000f0b037224 */ /* 0x040fe400078e0203 */
[----:B------:R-:W4:Y:S01]  /*3650*/  LDL R15, [R1+0x4f48] ;  /* 0x004f4800010f7983 */ /* 0x000f220000100800 */
[----:B------:R-:W-:Y:S02]  /*3660*/  IMAD R5, R11, R13, R5 ;  /* 0x0000000d0b057224 */ /* 0x000fe400078e0205 */
[----:B------:R-:W-:Y:S01]  /*3670*/  IMAD.HI.U32 R6, R12, R10, RZ ;  /* 0x0000000a0c067227 */ /* 0x000fe200078e00ff */
[----:B------:R-:W2:Y:S03]  /*3680*/  LDL R13, [R1+0x50dc] ;  /* 0x0050dc00010d7983 */ /* 0x000ea60000100800 */
[----:B------:R-:W-:-:S02]  /*3690*/  IMAD R19, R4, R2, R19 ;  /* 0x0000000204137224 */ /* 0x000fc400078e0213 */
[----:B------:R-:W-:-:S04]  /*36a0*/  IMAD.HI.U32 R2, R12, R7, RZ ;  /* 0x000000070c027227 */ /* 0x000fc800078e00ff */
[----:B------:R-:W-:Y:S02]  /*36b0*/  IMAD.MOV R6, RZ, RZ, -R6 ;  /* 0x000000ffff067224 */ /* 0x000fe400078e0a06 */
[----:B------:R-:W-:Y:S02]  /*36c0*/  IMAD.MOV R2, RZ, RZ, -R2 ;  /* 0x000000ffff027224 */ /* 0x000fe400078e0a02 */
[C---:B------:R-:W-:Y:S01]  /*36d0*/  IMAD R10, R11.reuse, R6, R10 ;  /* 0x000000060b0a7224 */ /* 0x040fe200078e020a */
[----:B------:R-:W-:Y:S01]  /*36e0*/  IABS R6, R146 ;  /* 0x0000009200067213 */ /* 0x000fe20000000000 */
[C---:B------:R-:W-:Y:S01]  /*36f0*/  IMAD R7, R11.reuse, R2, R7 ;  /* 0x000000020b077224 */ /* 0x040fe200078e0207 */
[----:B------:R-:W-:Y:S02]  /*3700*/  IABS R2, R142 ;  /* 0x0000008e00027213 */ /* 0x000fe40000000000 */
[C---:B------:R-:W-:Y:S01]  /*3710*/  ISETP.GT.U32.AND P2, PT, R11.reuse, R9, PT ;  /* 0x000000090b00720c */ /* 0x040fe20003f44070 */
[----:B------:R-:W-:Y:S01]  /*3720*/  IMAD.HI.U32 R14, R12, R6, RZ ;  /* 0x000000060c0e7227 */ /* 0x000fe200078e00ff */
[----:B------:R-:W-:-:S03]  /*3730*/  ISETP.GT.U32.AND P3, PT, R11, R10, PT ;  /* 0x0000000a0b00720c */ /* 0x000fc60003f64070 */
[----:B------:R-:W-:Y:S01]  /*3740*/  IMAD.HI.U32 R12, R12, R2, RZ ;  /* 0x000000020c0c7227 */ /* 0x000fe200078e00ff */
[----:B------:R-:W-:-:S03]  /*3750*/  ISETP.GT.U32.AND P1, PT, R11, R8, PT ;  /* 0x000000080b00720c */ /* 0x000fc60003f24070 */
[----:B------:R-:W-:Y:S01]  /*3760*/  IMAD.MOV R12, RZ, RZ, -R12 ;  /* 0x000000ffff0c7224 */ /* 0x000fe200078e0a0c */
[----:B------:R-:W-:-:S03]  /*3770*/  IADD3 R14, -R14, RZ, RZ ;  /* 0x000000ff0e0e7210 */ /* 0x000fc60007ffe1ff */
[----:B------:R-:W-:Y:S02]  /*3780*/  IMAD R2, R11, R12, R2 ;  /* 0x0000000c0b027224 */ /* 0x000fe400078e0202 */
[--C-:B------:R-:W-:Y:S02]  /*3790*/  @!P2 IMAD.IADD R9, R9, 0x1, -R11.reuse ;  /* 0x000000010909a824 */ /* 0x100fe400078e0a0b */
[----:B------:R-:W-:Y:S01]  /*37a0*/  @!P3 IMAD.IADD R10, R10, 0x1, -R11 ;  /* 0x000000010a0ab824 */ /* 0x000fe200078e0a0b */
[C---:B------:R-:W-:Y:S01]  /*37b0*/  ISETP.GT.U32.AND P3, PT, R11.reuse, R2, PT ;  /* 0x000000020b00720c */ /* 0x040fe20003f64070 */
[C---:B------:R-:W-:Y:S01]  /*37c0*/  IMAD R6, R11.reuse, R14, R6 ;  /* 0x0000000e0b067224 */ /* 0x040fe200078e0206 */
[----:B------:R-:W-:Y:S02]  /*37d0*/  @!P1 IADD3 R8, R8, -R11, RZ ;  /* 0x8000000b08089210 */ /* 0x000fe40007ffe0ff */
[C---:B------:R-:W-:Y:S02]  /*37e0*/  ISETP.GT.U32.AND P1, PT, R11.reuse, R9, PT ;  /* 0x000000090b00720c */ /* 0x040fe40003f24070 */
[----:B------:R-:W-:-:S02]  /*37f0*/  ISETP.GT.U32.AND P0, PT, R11, R7, PT ;  /* 0x000000070b00720c */ /* 0x000fc40003f04070 */
[C---:B------:R-:W-:Y:S02]  /*3800*/  ISETP.GT.U32.AND P6, PT, R11.reuse, R3, PT ;  /* 0x000000030b00720c */ /* 0x040fe40003fc4070 */
[C---:B------:R-:W-:Y:S02]  /*3810*/  ISETP.GT.U32.AND P4, PT, R11.reuse, R5, PT ;  /* 0x000000050b00720c */ /* 0x040fe40003f84070 */
[C---:B------:R-:W-:Y:S02]  /*3820*/  ISETP.GT.U32.AND P5, PT, R11.reuse, R6, PT ;  /* 0x000000060b00720c */ /* 0x040fe40003fa4070 */
[----:B------:R-:W-:Y:S01]  /*3830*/  ISETP.GT.U32.AND P2, PT, R11, R10, PT ;  /* 0x0000000a0b00720c */ /* 0x000fe20003f44070 */
[--C-:B------:R-:W-:Y:S02]  /*3840*/  @!P3 IMAD.IADD R2, R2, 0x1, -R11.reuse ;  /* 0x000000010202b824 */ /* 0x100fe400078e0a0b */
[--C-:B------:R-:W-:Y:S01]  /*3850*/  @!P1 IMAD.IADD R9, R9, 0x1, -R11.reuse ;  /* 0x0000000109099824 */ /* 0x100fe200078e0a0b */
[----:B------:R-:W-:Y:S01]  /*3860*/  ISETP.GT.U32.AND P1, PT, R4, R139, PT ;  /* 0x0000008b0400720c */ /* 0x000fe20003f24070 */
[--C-:B------:R-:W-:Y:S01]  /*3870*/  @!P0 IMAD.IADD R7, R7, 0x1, -R11.reuse ;  /* 0x0000000107078824 */ /* 0x100fe200078e0a0b */
[----:B------:R-:W-:Y:S01]  /*3880*/  ISETP.GT.U32.AND P3, PT, R11, R2, PT ;  /* 0x000000020b00720c */ /* 0x000fe20003f64070 */
[----:B------:R-:W-:-:S02]  /*3890*/  @!P6 IMAD.IADD R3, R3, 0x1, -R11 ;  /* 0x000000010303e824 */ /* 0x000fc400078e0a0b */
[----:B------:R-:W-:Y:S02]  /*38a0*/  @!P4 IMAD.IADD R5, R5, 0x1, -R11 ;  /* 0x000000010505c824 */ /* 0x000fe400078e0a0b */
[-C--:B------:R-:W-:Y:S02]  /*38b0*/  @!P5 IADD3 R6, R6, -R11.reuse, RZ ;  /* 0x8000000b0606d210 */ /* 0x080fe40007ffe0ff */
[----:B------:R-:W-:Y:S02]  /*38c0*/  @!P2 IADD3 R10, R10, -R11, RZ ;  /* 0x8000000b0a0aa210 */ /* 0x000fe40007ffe0ff */
[C---:B------:R-:W-:Y:S02]  /*38d0*/  ISETP.GT.U32.AND P0, PT, R11.reuse, R8, PT ;  /* 0x000000080b00720c */ /* 0x040fe40003f04070 */
[C---:B------:R-:W-:Y:S02]  /*38e0*/  ISETP.GT.U32.AND P6, PT, R11.reuse, R7, PT ;  /* 0x000000070b00720c */ /* 0x040fe40003fc4070 */
[----:B------:R-:W-:-:S02]  /*38f0*/  ISETP.GT.U32.AND P4, PT, R11, R3, PT ;  /* 0x000000030b00720c */ /* 0x000fc40003f84070 */
[C---:B------:R-:W-:Y:S02]  /*3900*/  ISETP.GT.U32.AND P5, PT, R11.reuse, R6, PT ;  /* 0x000000060b00720c */ /* 0x040fe40003fa4070 */
[----:B------:R-:W-:Y:S01]  /*3910*/  ISETP.GT.U32.AND P2, PT, R11, R5, PT ;  /* 0x000000050b00720c */ /* 0x000fe20003f44070 */
[----:B------:R-:W-:Y:S01]  /*3920*/  @!P1 IMAD.IADD R139, R139, 0x1, -R4 ;  /* 0x000000018b8b9824 */ /* 0x000fe200078e0a04 */
[----:B------:R-:W-:Y:S01]  /*3930*/  IABS R17, R150 ;  /* 0x0000009600117213 */ /* 0x000fe20000000000 */
[----:B------:R-:W-:Y:S01]  /*3940*/  @!P3 IMAD.IADD R2, R2, 0x1, -R11 ;  /* 0x000000010202b824 */ /* 0x000fe200078e0a0b */
[C---:B------:R-:W-:Y:S02]  /*3950*/  ISETP.GT.U32.AND P1, PT, R4.reuse, R132, PT ;  /* 0x000000840400720c */ /* 0x040fe40003f24070 */
[----:B------:R-:W-:Y:S01]  /*3960*/  ISETP.GT.U32.AND P3, PT, R4, R133, PT ;  /* 0x000000850400720c */ /* 0x000fe20003f64070 */
[----:B------:R-:W-:Y:S01]  /*3970*/  IMAD.HI.U32 R14, R0, R18, RZ ;  /* 0x00000012000e7227 */ /* 0x000fe200078e00ff */
[----:B------:R-:W-:-:S03]  /*3980*/  @!P6 IADD3 R7, R7, -R11, RZ ;  /* 0x8000000b0707e210 */ /* 0x000fc60007ffe0ff */
[--C-:B------:R-:W-:Y:S02]  /*3990*/  @!P0 IMAD.IADD R8, R8, 0x1, -R11.reuse ;  /* 0x0000000108088824 */ /* 0x100fe400078e0a0b */
[--C-:B------:R-:W-:Y:S01]  /*39a0*/  @!P4 IMAD.IADD R3, R3, 0x1, -R11.reuse ;  /* 0x000000010303c824 */ /* 0x100fe200078e0a0b */
[----:B------:R-:W-:Y:S01]  /*39b0*/  @!P2 IADD3 R5, R5, -R11, RZ ;  /* 0x8000000b0505a210 */ /* 0x000fe20007ffe0ff */
[----:B------:R-:W-:Y:S02]  /*39c0*/  @!P5 IMAD.IADD R6, R6, 0x1, -R11 ;  /* 0x000000010606d824 */ /* 0x000fe400078e0a0b */
[----:B------:R-:W-:Y:S01]  /*39d0*/  IMAD.HI.U32 R11, R0, R17, RZ ;  /* 0x00000011000b7227 */ /* 0x000fe200078e00ff */
[----:B------:R-:W-:-:S03]  /*39e0*/  IADD3 R14, -R14, RZ, RZ ;  /* 0x000000ff0e0e7210 */ /* 0x000fc60007ffe1ff */
[----:B------:R-:W-:Y:S01]  /*39f0*/  IMAD.MOV R11, RZ, RZ, -R11 ;  /* 0x000000ffff0b7224 */ /* 0x000fe200078e0a0b */
[----:B------:R-:W-:Y:S01]  /*3a00*/  @!P1 IADD3 R132, R132, -R4, RZ ;  /* 0x8000000484849210 */ /* 0x000fe20007ffe0ff */
[C---:B------:R-:W-:Y:S01]  /*3a10*/  IMAD R18, R4.reuse, R14, R18 ;  /* 0x0000000e04127224 */ /* 0x040fe200078e0212 */
[----:B------:R-:W-:Y:S01]  /*3a20*/  STL [R1+0x50fc], R150 ;  /* 0x0050fc9601007387 */ /* 0x000fe20000100800 */
[----:B------:R-:W-:Y:S02]  /*3a30*/  @!P3 IMAD.IADD R133, R133, 0x1, -R4 ;  /* 0x000000018585b824 */ /* 0x000fe400078e0a04 */
[----:B------:R-:W-:Y:S01]  /*3a40*/  IMAD R17, R4, R11, R17 ;  /* 0x0000000b04117224 */ /* 0x000fe200078e0211 */
[----:B------:R-:W3:Y:S04]  /*3a50*/  LDL R14, [R1+0x4f50] ;  /* 0x004f5000010e7983 */ /* 0x000ee80000100800 */
[----:B------:R-:W3:Y:S04]  /*3a60*/  LDL R12, [R1+0x4f54] ;  /* 0x004f5400010c7983 */ /* 0x000ee80000100800 */
[----:B------:R-:W3:Y:S01]  /*3a70*/  LDL R11, [R1+0x4f4c] ;  /* 0x004f4c00010b7983 */ /* 0x000ee20000100800 */
[----:B----4-:R-:W-:-:S03]  /*3a80*/  ISETP.GE.AND P1, PT, R15, RZ, PT ;  /* 0x000000ff0f00720c */ /* 0x010fc60003f26270 */
[----:B------:R-:W4:Y:S01]  /*3a90*/  LDL R15, [R1+0x4f5c] ;  /* 0x004f5c00010f7983 */ /* 0x000f220000100800 */
[----:B--2---:R-:W-:-:S03]  /*3aa0*/  ISETP.GE.AND P3, PT, R13, RZ, PT ;  /* 0x000000ff0d00720c */ /* 0x004fc60003f66270 */
[----:B------:R-:W2:Y:S01]  /*3ab0*/  LDL R13, [R1+0x4f58] ;  /* 0x004f5800010d7983 */ /* 0x000ea20000100800 */
[C---:B------:R-:W-:Y:S02]  /*3ac0*/  ISETP.GT.U32.AND P6, PT, R4.reuse, R137, PT ;  /* 0x000000890400720c */ /* 0x040fe40003fc4070 */
[C---:B------:R-:W-:Y:S02]  /*3ad0*/  ISETP.GT.U32.AND P0, PT, R4.reuse, R138, PT ;  /* 0x0000008a0400720c */ /* 0x040fe40003f04070 */
[C---:B------:R-:W-:Y:S02]  /*3ae0*/  ISETP.GT.U32.AND P2, PT, R4.reuse, R134, PT ;  /* 0x000000860400720c */ /* 0x040fe40003f44070 */
[C---:B------:R-:W-:Y:S02]  /*3af0*/  ISETP.GT.U32.AND P5, PT, R4.reuse, R135, PT ;  /* 0x000000870400720c */ /* 0x040fe40003fa4070 */
[----:B------:R-:W-:-:S05]  /*3b00*/  ISETP.GT.U32.AND P4, PT, R4, R136, PT ;  /* 0x000000880400720c */ /* 0x000fca0003f84070 */
[--C-:B------:R-:W-:Y:S02]  /*3b10*/  @!P6 IMAD.IADD R137, R137, 0x1, -R4.reuse ;  /* 0x000000018989e824 */ /* 0x100fe400078e0a04 */
[-C--:B------:R-:W-:Y:S02]  /*3b20*/  @!P0 IADD3 R138, R138, -R4.reuse, RZ ;  /* 0x800000048a8a8210 */ /* 0x080fe40007ffe0ff */
[----:B------:R-:W-:Y:S01]  /*3b30*/  @!P2 IMAD.IADD R134, R134, 0x1, -R4 ;  /* 0x000000018686a824 */ /* 0x000fe200078e0a04 */
[C---:B------:R-:W-:Y:S02]  /*3b40*/  ISETP.GT.U32.AND P0, PT, R4.reuse, R131, PT ;  /* 0x000000830400720c */ /* 0x040fe40003f04070 */
[----:B------:R-:W-:Y:S02]  /*3b50*/  @!P5 IADD3 R135, R135, -R4, RZ ;  /* 0x800000048787d210 */ /* 0x000fe40007ffe0ff */
[C---:B------:R-:W-:Y:S02]  /*3b60*/  ISETP.GT.U32.AND P2, PT, R4.reuse, R137, PT ;  /* 0x000000890400720c */ /* 0x040fe40003f44070 */
[----:B------:R-:W-:-:S02]  /*3b70*/  ISETP.GT.U32.AND P5, PT, R4, R138, PT ;  /* 0x0000008a0400720c */ /* 0x000fc40003fa4070 */
[----:B------:R-:W-:Y:S01]  /*3b80*/  ISETP.GT.U32.AND P6, PT, R4, R139, PT ;  /* 0x0000008b0400720c */ /* 0x000fe20003fc4070 */
[----:B------:R-:W-:Y:S01]  /*3b90*/  @!P4 IMAD.IADD R136, R136, 0x1, -R4 ;  /* 0x000000018888c824 */ /* 0x000fe200078e0a04 */
[----:B------:R-:W-:-:S03]  /*3ba0*/  ISETP.GE.AND P4, PT, R140, RZ, PT ;  /* 0x000000ff8c00720c */ /* 0x000fc60003f86270 */
[----:B------:R-:W-:Y:S01]  /*3bb0*/  @!P0 IMAD.IADD R131, R131, 0x1, -R4 ;  /* 0x0000000183838824 */ /* 0x000fe200078e0a04 */
[----:B------:R-:W-:-:S03]  /*3bc0*/  ISETP.GT.U32.AND P0, PT, R4, R136, PT ;  /* 0x000000880400720c */ /* 0x000fc60003f04070 */
[--C-:B------:R-:W-:Y:S01]  /*3bd0*/  @!P2 IMAD.IADD R137, R137, 0x1, -R4.reuse ;  /* 0x000000018989a824 */ /* 0x100fe200078e0a04 */
[----:B------:R-:W-:Y:S01]  /*3be0*/  ISETP.GT.U32.AND P2, PT, R4, R134, PT ;  /* 0x000000860400720c */ /* 0x000fe20003f44070 */
[----:B------:R-:W-:Y:S01]  /*3bf0*/  @!P5 IMAD.IADD R138, R138, 0x1, -R4 ;  /* 0x000000018a8ad824 */ /* 0x000fe200078e0a04 */
[C---:B------:R-:W-:Y:S02]  /*3c00*/  ISETP.GT.U32.AND P5, PT, R4.reuse, R135, PT ;  /* 0x000000870400720c */ /* 0x040fe40003fa4070 */
[----:B------:R-:W-:Y:S01]  /*3c10*/  @!P6 IADD3 R139, R139, -R4, RZ ;  /* 0x800000048b8be210 */ /* 0x000fe20007ffe0ff */
[----:B------:R-:W-:Y:S01]  /*3c20*/  @!P3 IMAD.MOV R138, RZ, RZ, -R138 ;  /* 0x000000ffff8ab224 */ /* 0x000fe200078e0a8a */
[C---:B------:R-:W-:Y:S02]  /*3c30*/  ISETP.GT.U32.AND P3, PT, R4.reuse, R132, PT ;  /* 0x000000840400720c */ /* 0x040fe40003f64070 */
[----:B------:R-:W-:Y:S02]  /*3c40*/  @!P4 IADD3 R139, -R139, RZ, RZ ;  /* 0x000000ff8b8bc210 */ /* 0x000fe40007ffe1ff */
[----:B------:R-:W-:Y:S01]  /*3c50*/  ISETP.GT.U32.AND P4, PT, R4, R133, PT ;  /* 0x000000850400720c */ /* 0x000fe20003f84070 */
[----:B------:R-:W-:Y:S01]  /*3c60*/  @!P1 IMAD.MOV R137, RZ, RZ, -R137 ;  /* 0x000000ffff899224 */ /* 0x000fe200078e0a89 */
[----:B------:R-:W-:Y:S01]  /*3c70*/  @!P0 IADD3 R136, R136, -R4, RZ ;  /* 0x8000000488888210 */ /* 0x000fe20007ffe0ff */
[--C-:B------:R-:W-:Y:S01]  /*3c80*/  @!P2 IMAD.IADD R134, R134, 0x1, -R4.reuse ;  /* 0x000000018686a824 */ /* 0x100fe200078e0a04 */
[C---:B------:R-:W-:Y:S01]  /*3c90*/  ISETP.GT.U32.AND P6, PT, R4.reuse, R131, PT ;  /* 0x000000830400720c */ /* 0x040fe20003fc4070 */
[----:B------:R-:W-:Y:S01]  /*3ca0*/  @!P5 IMAD.IADD R135, R135, 0x1, -R4 ;  /* 0x000000018787d824 */ /* 0x000fe200078e0a04 */
[----:B------:R-:W-:-:S02]  /*3cb0*/  ISETP.GT.U32.AND P1, PT, R4, R130, PT ;  /* 0x000000820400720c */ /* 0x000fc40003f24070 */
[C---:B------:R-:W-:Y:S02]  /*3cc0*/  ISETP.GT.U32.AND P0, PT, R4.reuse, R129, PT ;  /* 0x000000810400720c */ /* 0x040fe40003f04070 */
[C---:B------:R-:W-:Y:S02]  /*3cd0*/  ISETP.GT.U32.AND P2, PT, R4.reuse, R127, PT ;  /* 0x0000007f0400720c */ /* 0x040fe40003f44070 */
[----:B------:R-:W-:Y:S01]  /*3ce0*/  ISETP.GT.U32.AND P5, PT, R4, R128, PT ;  /* 0x000000800400720c */ /* 0x000fe20003fa4070 */
[--C-:B------:R-:W-:Y:S01]  /*3cf0*/  @!P3 IMAD.IADD R132, R132, 0x1, -R4.reuse ;  /* 0x000000018484b824 */ /* 0x100fe200078e0a04 */
[----:B------:R-:W-:Y:S02]  /*3d00*/  @!P4 IADD3 R133, R133, -R4, RZ ;  /* 0x800000048585c210 */ /* 0x000fe40007ffe0ff */
[C---:B------:R-:W-:Y:S02]  /*3d10*/  ISETP.GT.U32.AND P4, PT, R4.reuse, R126, PT ;  /* 0x0000007e0400720c */ /* 0x040fe40003f84070 */
[----:B------:R-:W-:Y:S01]  /*3d20*/  ISETP.GT.U32.AND P3, PT, R4, R125, PT ;  /* 0x0000007d0400720c */ /* 0x000fe20003f64070 */
[--C-:B------:R-:W-:Y:S01]  /*3d30*/  @!P6 IMAD.IADD R131, R131, 0x1, -R4.reuse ;  /* 0x000000018383e824 */ /* 0x100fe200078e0a04 */
[----:B------:R-:W-:Y:S01]  /*3d40*/  @!P1 IADD3 R130, R130, -R4, RZ ;  /* 0x8000000482829210 */ /* 0x000fe20007ffe0ff */
[----:B------:R-:W-:-:S02]  /*3d50*/  @!P0 IMAD.IADD R129, R129, 0x1, -R4 ;  /* 0x0000000181818824 */ /* 0x000fc400078e0a04 */
[----:B------:R-:W-:Y:S02]  /*3d60*/  @!P2 IADD3 R127, R127, -R4, RZ ;  /* 0x800000047f7fa210 */ /* 0x000fe40007ffe0ff */
[----:B------:R-:W-:-:S04]  /*3d70*/  @!P5 IMAD.IADD R128, R128, 0x1, -R4 ;  /* 0x000000018080d824 */ /* 0x000fc800078e0a04 */
[--C-:B------:R-:W-:Y:S02]  /*3d80*/  @!P4 IMAD.IADD R126, R126, 0x1, -R4.reuse ;  /* 0x000000017e7ec824 */ /* 0x100fe400078e0a04 */
[----:B------:R-:W-:Y:S01]  /*3d90*/  @!P3 IMAD.IADD R125, R125, 0x1, -R4 ;  /* 0x000000017d7db824 */ /* 0x000fe200078e0a04 */
[----:B------:R-:W-:Y:S02]  /*3da0*/  ISETP.GE.AND P4, PT, R148, RZ, PT ;  /* 0x000000ff9400720c */ /* 0x000fe40003f86270 */
[----:B------:R-:W-:Y:S02]  /*3db0*/  ISETP.GT.U32.AND P3, PT, R4, R130, PT ;  /* 0x000000820400720c */ /* 0x000fe40003f64070 */
[----:B---3--:R-:W-:Y:S02]  /*3dc0*/  ISETP.GE.AND P1, PT, R14, RZ, PT ;  /* 0x000000ff0e00720c */ /* 0x008fe40003f26270 */
[----:B------:R-:W-:Y:S01]  /*3dd0*/  ISETP.GE.AND P0, PT, R12, RZ, PT ;  /* 0x000000ff0c00720c */ /* 0x000fe20003f06270 */
[----:B------:R-:W3:Y:S01]  /*3de0*/  LDL R14, [R1+0x4f6c] ;  /* 0x004f6c00010e7983 */ /* 0x000ee20000100800 */
[----:B------:R-:W-:-:S03]  /*3df0*/  ISETP.GE.AND P6, PT, R11, RZ, PT ;  /* 0x000000ff0b00720c */ /* 0x000fc60003fc6270 */
[----:B------:R-:W3:Y:S06]  /*3e00*/  LDL R12, [R1+0x4f70] ;  /* 0x004f7000010c7983 */ /* 0x000eec0000100800 */
[----:B------:R-:W-:Y:S01]  /*3e10*/  @!P1 IMAD.MOV R135, RZ, RZ, -R135 ;  /* 0x000000ffff879224 */ /* 0x000fe200078e0a87 */
[C---:B------:R-:W-:Y:S01]  /*3e20*/  ISETP.GT.U32.AND P1, PT, R4.reuse, R129, PT ;  /* 0x000000810400720c */ /* 0x040fe20003f24070 */
[----:B------:R-:W3:Y:S01]  /*3e30*/  LDL R11, [R1+0x4f68] ;  /* 0x004f6800010b7983 */ /* 0x000ee20000100800 */
[----:B------:R-:W-:Y:S01]  /*3e40*/  @!P0 IMAD.MOV R134, RZ, RZ, -R134 ;  /* 0x000000ffff868224 */ /* 0x000fe200078e0a86 */
[----:B------:R-:W-:-:S02]  /*3e50*/  ISETP.GT.U32.AND P0, PT, R4, R128, PT ;  /* 0x000000800400720c */ /* 0x000fc40003f04070 */
[----:B------:R-:W-:Y:S02]  /*3e60*/  @!P6 IADD3 R136, -R136, RZ, RZ ;  /* 0x000000ff8888e210 */ /* 0x000fe40007ffe1ff */
[----:B------:R-:W-:Y:S02]  /*3e70*/  ISETP.GT.U32.AND P6, PT, R4, R127, PT ;  /* 0x0000007f0400720c */ /* 0x000fe40003fc4070 */
[----:B------:R-:W-:Y:S01]  /*3e80*/  IADD3 R148, R140, 0x7a, RZ ;  /* 0x0000007a8c947810 */ /* 0x000fe20007ffe0ff */
[----:B------:R-:W-:Y:S01]  /*3e90*/  @!P4 IMAD.MOV R131, RZ, RZ, -R131 ;  /* 0x000000ffff83c224 */ /* 0x000fe200078e0a83 */
[----:B------:R-:W-:Y:S02]  /*3ea0*/  @!P3 IADD3 R130, R130, -R4, RZ ;  /* 0x800000048282b210 */ /* 0x000fe40007ffe0ff */
[--C-:B------:R-:W-:Y:S01]  /*3eb0*/  @!P1 IMAD.IADD R129, R129, 0x1, -R4.reuse ;  /* 0x0000000181819824 */ /* 0x100fe200078e0a04 */
[----:B------:R-:W-:Y:S02]  /*3ec0*/  ISETP.GT.U32.AND P4, PT, R4, R124, PT ;  /* 0x0000007c0400720c */ /* 0x000fe40003f84070 */
[----:B------:R-:W-:Y:S01]  /*3ed0*/  @!P0 IMAD.IADD R128, R128, 0x1, -R4 ;  /* 0x0000000180808824 */ /* 0x000fe200078e0a04 */
[----:B------:R-:W-:-:S02]  /*3ee0*/  ISETP.GT.U32.AND P3, PT, R4, R123, PT ;  /* 0x0000007b0400720c */ /* 0x000fc40003f64070 */
[C---:B------:R-:W-:Y:S02]  /*3ef0*/  ISETP.GT.U32.AND P1, PT, R4.reuse, R122, PT ;  /* 0x0000007a0400720c */ /* 0x040fe40003f24070 */
[----:B------:R-:W-:Y:S02]  /*3f00*/  @!P6 IADD3 R127, R127, -R4, RZ ;  /* 0x800000047f7fe210 */ /* 0x000fe40007ffe0ff */
[C---:B------:R-:W-:Y:S02]  /*3f10*/  ISETP.GT.U32.AND P0, PT, R4.reuse, R121, PT ;  /* 0x000000790400720c */ /* 0x040fe40003f04070 */
[----:B------:R-:W-:Y:S02]  /*3f20*/  ISETP.GT.U32.AND P6, PT, R4, R120, PT ;  /* 0x000000780400720c */ /* 0x000fe40003fc4070 */
[----:B----4-:R-:W-:Y:S02]  /*3f30*/  ISETP.GE.AND P2, PT, R15, RZ, PT ;  /* 0x000000ff0f00720c */ /* 0x010fe40003f46270 */
[----:B------:R-:W4:Y:S01]  /*3f40*/  LDL R15, [R1+0x4f78] ;  /* 0x004f7800010f7983 */ /* 0x000f220000100800 */
[----:B--2---:R-:W-:-:S03]  /*3f50*/  ISETP.GE.AND P5, PT, R13, RZ, PT ;  /* 0x000000ff0d00720c */ /* 0x004fc60003fa6270 */
[----:B------:R-:W2:Y:S07]  /*3f60*/  LDL R13, [R1+0x4f74] ;  /* 0x004f7400010d7983 */ /* 0x000eae0000100800 */
[----:B------:R-:W-:Y:S01]  /*3f70*/  @!P2 IMAD.MOV R132, RZ, RZ, -R132 ;  /* 0x000000ffff84a224 */ /* 0x000fe200078e0a84 */
[----:B------:R-:W-:Y:S02]  /*3f80*/  ISETP.GT.U32.AND P2, PT, R4, R126, PT ;  /* 0x0000007e0400720c */ /* 0x000fe40003f44070 */
[----:B------:R-:W-:-:S02]  /*3f90*/  @!P5 IADD3 R133, -R133, RZ, RZ ;  /* 0x000000ff8585d210 */ /* 0x000fc40007ffe1ff */
[----:B------:R-:W-:Y:S01]  /*3fa0*/  ISETP.GT.U32.AND P5, PT, R4, R125, PT ;  /* 0x0000007d0400720c */ /* 0x000fe20003fa4070 */
[----:B------:R-:W-:Y:S08]  /*3fb0*/  STL [R1+0x50f8], R148 ;  /* 0x0050f89401007387 */ /* 0x000ff00000100800 */
[----:B------:R-:W-:Y:S01]  /*3fc0*/  @!P2 IMAD.IADD R126, R126, 0x1, -R4 ;  /* 0x000000017e7ea824 */ /* 0x000fe200078e0a04 */
[----:B------:R-:W-:-:S03]  /*3fd0*/  ISETP.GT.U32.AND P2, PT, R4, R119, PT ;  /* 0x000000770400720c */ /* 0x000fc60003f44070 */
[----:B------:R-:W-:Y:S02]  /*3fe0*/  @!P5 IMAD.IADD R125, R125, 0x1, -R4 ;  /* 0x000000017d7dd824 */ /* 0x000fe400078e0a04 */
[----:B------:R-:W2:Y:S02]  /*3ff0*/  LDL R4, [R1+0x4f64] ;  /* 0x004f640001047983 */ /* 0x000ea40000100800 */
[----:B--2---:R-:W-:Y:S02]  /*4000*/  ISETP.GE.AND P5, PT, R4, RZ, PT ;  /* 0x000000ff0400720c */ /* 0x004fe40003fa6270 */
[----:B------:R-:W-:-:S05]  /*4010*/  IABS R4, c[0x0][0x17c] ;  /* 0x00005f0000047a13 */ /* 0x000fca0000000000 */
[--C-:B------:R-:W-:Y:S01]  /*4020*/  @!P6 IMAD.IADD R120, R120, 0x1, -R4.reuse ;  /* 0x000000017878e824 */ /* 0x100fe200078e0a04 */
[----:B----4-:R-:W-:Y:S02]  /*4030*/  ISETP.GE.AND P6, PT, R15, RZ, PT ;  /* 0x000000ff0f00720c */ /* 0x010fe40003fc6270 */
[----:B------:R-:W2:Y:S01]  /*4040*/  LDL R15, [R1+0x4f90] ;  /* 0x004f9000010f7983 */ /* 0x000ea20000100800 */
[-C--:B------:R-:W-:Y:S02]  /*4050*/  @!P0 IADD3 R121, R121, -R4.reuse, RZ ;  /* 0x8000000479798210 */ /* 0x080fe40007ffe0ff */
[----:B------:R-:W-:Y:S02]  /*4060*/  ISETP.GE.AND P0, PT, R13, RZ, PT ;  /* 0x000000ff0d00720c */ /* 0x000fe40003f06270 */
[----:B------:R-:W-:Y:S01]  /*4070*/  @!P4 IADD3 R124, R124, -R4, RZ ;  /* 0x800000047c7cc210 */ /* 0x000fe20007ffe0ff */
[--C-:B------:R-:W-:Y:S01]  /*4080*/  @!P3 IMAD.IADD R123, R123, 0x1, -R4.reuse ;  /* 0x000000017b7bb824 */ /* 0x100fe200078e0a04 */
[----:B---3--:R-:W-:Y:S01]  /*4090*/  ISETP.GE.AND P4, PT, R11, RZ, PT ;  /* 0x000000ff0b00720c */ /* 0x008fe20003f86270 */
[----:B------:R-:W-:Y:S01]  /*40a0*/  @!P1 IMAD.IADD R122, R122, 0x1, -R4 ;  /* 0x000000017a7a9824 */ /* 0x000fe200078e0a04 */
[----:B------:R-:W3:Y:S01]  /*40b0*/  LDL R11, [R1+0x4f80] ;  /* 0x004f8000010b7983 */ /* 0x000ee20000100800 */
[----:B------:R-:W-:-:S03]  /*40c0*/  ISETP.GE.AND P3, PT, R14, RZ, PT ;  /* 0x000000ff0e00720c */ /* 0x000fc60003f66270 */
[----:B------:R-:W4:Y:S01]  /*40d0*/  LDL R14, [R1+0x4f84] ;  /* 0x004f8400010e7983 */ /* 0x000f220000100800 */
[----:B------:R-:W-:-:S03]  /*40e0*/  ISETP.GE.AND P1, PT, R12, RZ, PT ;  /* 0x000000ff0c00720c */ /* 0x000fc60003f26270 */
[----:B------:R-:W3:Y:S01]  /*40f0*/  LDL R12, [R1+0x4f88] ;  /* 0x004f8800010c7983 */ /* 0x000ee20000100800 */
[----:B------:R-:W-:Y:S01]  /*4100*/  @!P0 IMAD.MOV R126, RZ, RZ, -R126 ;  /* 0x000000ffff7e8224 */ /* 0x000fe200078e0a7e */
[----:B------:R-:W-:Y:S02]  /*4110*/  ISETP.GT.U32.AND P0, PT, R4, R120, PT ;  /* 0x000000780400720c */ /* 0x000fe40003f04070 */
[----:B------:R-:W3:Y:S11]  /*4120*/  LDL R13, [R1+0x4f8c] ;  /* 0x004f8c00010d7983 */ /* 0x000ef60000100800 */
[----:B------:R-:W-:Y:S01]  /*4130*/  @!P0 IMAD.IADD R120, R120, 0x1, -R4 ;  /* 0x0000000178788824 */ /* 0x000fe200078e0a04 */
[----:B------:R-:W-:-:S13]  /*4140*/  ISETP.GT.U32.AND P0, PT, R4, R114, PT ;  /* 0x000000720400720c */ /* 0x000fda0003f04070 */
[--C-:B------:R-:W-:Y:S02]  /*4150*/  @!P0 IMAD.IADD R114, R114, 0x1, -R4.reuse ;  /* 0x0000000172728824 */ /* 0x100fe400078e0a04 */
[----:B------:R-:W-:Y:S01]  /*4160*/  @!P4 IMAD.MOV R129, RZ, RZ, -R129 ;  /* 0x000000ffff81c224 */ /* 0x000fe200078e0a81 */
[C---:B------:R-:W-:Y:S01]  /*4170*/  ISETP.GT.U32.AND P4, PT, R4.reuse, R123, PT ;  /* 0x0000007b0400720c */ /* 0x040fe20003f84070 */
[----:B------:R-:W-:Y:S01]  /*4180*/  @!P2 IMAD.IADD R119, R119, 0x1, -R4 ;  /* 0x000000017777a824 */ /* 0x000fe200078e0a04 */
[C---:B------:R-:W-:Y:S01]  /*4190*/  ISETP.GT.U32.AND P2, PT, R4.reuse, R124, PT ;  /* 0x0000007c0400720c */ /* 0x040fe20003f44070 */
[----:B------:R-:W-:Y:S01]  /*41a0*/  @!P3 IMAD.MOV R128, RZ, RZ, -R128 ;  /* 0x000000ffff80b224 */ /* 0x000fe200078e0a80 */
[----:B------:R-:W-:Y:S01]  /*41b0*/  ISETP.GT.U32.AND P3, PT, R4, R122, PT ;  /* 0x0000007a0400720c */ /* 0x000fe20003f64070 */
[----:B------:R-:W-:Y:S01]  /*41c0*/  @!P6 IMAD.MOV R125, RZ, RZ, -R125 ;  /* 0x000000ffff7de224 */ /* 0x000fe200078e0a7d */
[----:B------:R-:W-:Y:S02]  /*41d0*/  @!P1 IADD3 R127, -R127, RZ, RZ ;  /* 0x000000ff7f7f9210 */ /* 0x000fe40007ffe1ff */
[----:B--2---:R-:W-:-:S02]  /*41e0*/  ISETP.GE.AND P0, PT, R15, RZ, PT ;  /* 0x000000ff0f00720c */ /* 0x004fc40003f06270 */
[----:B------:R-:W2:Y:S01]  /*41f0*/  LDL R15, [R1+0x4f94] ;  /* 0x004f9400010f7983 */ /* 0x000ea20000100800 */
[----:B------:R-:W-:Y:S02]  /*4200*/  @!P5 IADD3 R130, -R130, RZ, RZ ;  /* 0x000000ff8282d210 */ /* 0x000fe40007ffe1ff */
[C---:B------:R-:W-:Y:S01]  /*4210*/  ISETP.GT.U32.AND P1, PT, R4.reuse, R121, PT ;  /* 0x000000790400720c */ /* 0x040fe20003f24070 */
[----:B------:R-:W-:Y:S01]  /*4220*/  @!P4 IMAD.IADD R123, R123, 0x1, -R4 ;  /* 0x000000017b7bc824 */ /* 0x000fe200078e0a04 */
[C---:B------:R-:W-:Y:S02]  /*4230*/  ISETP.GT.U32.AND P5, PT, R4.reuse, R119, PT ;  /* 0x000000770400720c */ /* 0x040fe40003fa4070 */
[----:B------:R-:W-:Y:S02]  /*4240*/  ISETP.GT.U32.AND P6, PT, R4, R118, PT ;  /* 0x000000760400720c */ /* 0x000fe40003fc4070 */
[----:B------:R-:W-:Y:S02]  /*4250*/  @!P2 IADD3 R124, R124, -R4, RZ ;  /* 0x800000047c7ca210 */ /* 0x000fe40007ffe0ff */
[----:B------:R-:W-:-:S02]  /*4260*/  ISETP.GT.U32.AND P4, PT, R4, R117, PT ;  /* 0x000000750400720c */ /* 0x000fc40003f84070 */
[----:B------:R-:W-:Y:S01]  /*4270*/  ISETP.GE.AND P2, PT, R16, RZ, PT ;  /* 0x000000ff1000720c */ /* 0x000fe20003f46270 */
[--C-:B------:R-:W-:Y:S01]  /*4280*/  @!P3 IMAD.IADD R122, R122, 0x1, -R4.reuse ;  /* 0x000000017a7ab824 */ /* 0x100fe200078e0a04 */
[C---:B------:R-:W-:Y:S02]  /*4290*/  ISETP.GT.U32.AND P3, PT, R4.reuse, R116, PT ;  /* 0x000000740400720c */ /* 0x040fe40003f64070 */
[-C--:B------:R-:W-:Y:S01]  /*42a0*/  @!P1 IADD3 R121, R121, -R4.reuse, RZ ;  /* 0x8000000479799210 */ /* 0x080fe20007ffe0ff */
[--C-:B------:R-:W-:Y:S01]  /*42b0*/  @!P5 IMAD.IADD R119, R119, 0x1, -R4.reuse ;  /* 0x000000017777d824 */ /* 0x100fe200078e0a04 */
[----:B------:R-:W-:Y:S02]  /*42c0*/  ISETP.GT.U32.AND P1, PT, R4, R115, PT ;  /* 0x000000730400720c */ /* 0x000fe40003f24070 */
[----:B------:R-:W-:Y:S02]  /*42d0*/  @!P6 IADD3 R118, R118, -R4, RZ ;  /* 0x800000047676e210 */ /* 0x000fe40007ffe0ff */
[----:B---3--:R-:W-:Y:S01]  /*42e0*/  ISETP.GE.AND P5, PT, R11, RZ, PT ;  /* 0x000000ff0b00720c */ /* 0x008fe20003fa6270 */
[----:B------:R-:W-:Y:S01]  /*42f0*/  @!P4 IMAD.IADD R117, R117, 0x1, -R4 ;  /* 0x000000017575c824 */ /* 0x000fe200078e0a04 */
[----:B----4-:R-:W-:Y:S01]  /*4300*/  ISETP.GE.AND P4, PT, R14, RZ, PT ;  /* 0x000000ff0e00720c */ /* 0x010fe20003f86270 */
[----:B------:R-:W-:Y:S01]  /*4310*/  @!P2 IMAD.MOV R124, RZ, RZ, -R124 ;  /* 0x000000ffff7ca224 */ /* 0x000fe200078e0a7c */
[----:B------:R-:W-:Y:S01]  /*4320*/  ISETP.GT.U32.AND P2, PT, R4, R118, PT ;  /* 0x000000760400720c */ /* 0x000fe20003f44070 */
[----:B------:R-:W-:Y:S01]  /*4330*/  @!P3 IMAD.IADD R116, R116, 0x1, -R4 ;  /* 0x000000017474b824 */ /* 0x000fe200078e0a04 */
[----:B------:R-:W-:-:S02]  /*4340*/  ISETP.GE.AND P3, PT, R12, RZ, PT ;  /* 0x000000ff0c00720c */ /* 0x000fc40003f66270 */
[C---:B------:R-:W-:Y:S02]  /*4350*/  ISETP.GT.U32.AND P6, PT, R4.reuse, R113, PT ;  /* 0x000000710400720c */ /* 0x040fe40003fc4070 */
[----:B------:R-:W-:Y:S02]  /*4360*/  @!P1 IADD3 R115, R115, -R4, RZ ;  /* 0x8000000473739210 */ /* 0x000fe40007ffe0ff */
[----:B------:R-:W-:Y:S01]  /*4370*/  ISETP.GE.AND P1, PT, R13, RZ, PT ;  /* 0x000000ff0d00720c */ /* 0x000fe20003f26270 */
[----:B------:R-:W-:Y:S01]  /*4380*/  @!P5 IMAD.MOV R123, RZ, RZ, -R123 ;  /* 0x000000ffff7bd224 */ /* 0x000fe200078e0a7b */
[----:B------:R-:W-:Y:S02]  /*4390*/  ISETP.GT.U32.AND P5, PT, R4, R117, PT ;  /* 0x000000750400720c */ /* 0x000fe40003fa4070 */
[----:B------:R-:W-:Y:S01]  /*43a0*/  @!P4 IADD3 R122, -R122, RZ, RZ ;  /* 0x000000ff7a7ac210 */ /* 0x000fe20007ffe1ff */
[----:B------:R-:W-:Y:S01]  /*43b0*/  @!P2 IMAD.IADD R118, R118, 0x1, -R4 ;  /* 0x000000017676a824 */ /* 0x000fe200078e0a04 */
[----:B------:R-:W-:-:S02]  /*43c0*/  ISETP.GT.U32.AND P4, PT, R4, R116, PT ;  /* 0x000000740400720c */ /* 0x000fc40003f84070 */
[C---:B------:R-:W-:Y:S01]  /*43d0*/  ISETP.GT.U32.AND P2, PT, R4.reuse, R111, PT ;  /* 0x0000006f0400720c */ /* 0x040fe20003f44070 */
[----:B------:R-:W-:Y:S01]  /*43e0*/  @!P3 IMAD.MOV R121, RZ, RZ, -R121 ;  /* 0x000000ffff79b224 */ /* 0x000fe200078e0a79 */
[----:B------:R-:W-:Y:S02]  /*43f0*/  @!P6 IADD3 R113, R113, -R4, RZ ;  /* 0x800000047171e210 */ /* 0x000fe40007ffe0ff */
[C---:B------:R-:W-:Y:S02]  /*4400*/  ISETP.GT.U32.AND P3, PT, R4.reuse, R115, PT ;  /* 0x000000730400720c */ /* 0x040fe40003f64070 */
[----:B------:R-:W-:Y:S02]  /*4410*/  @!P0 IADD3 R119, -R119, RZ, RZ ;  /* 0x000000ff77778210 */ /* 0x000fe40007ffe1ff */
[C---:B------:R-:W-:Y:S01]  /*4420*/  ISETP.GT.U32.AND P0, PT, R4.reuse, R112, PT ;  /* 0x000000700400720c */ /* 0x040fe20003f04070 */
[----:B------:R-:W-:Y:S01]  /*4430*/  @!P1 IMAD.MOV R120, RZ, RZ, -R120 ;  /* 0x000000ffff789224 */ /* 0x000fe200078e0a78 */
[C---:B------:R-:W-:Y:S01]  /*4440*/  ISETP.GT.U32.AND P6, PT, R4.reuse, R113, PT ;  /* 0x000000710400720c */ /* 0x040fe20003fc4070 */
[----:B------:R-:W-:Y:S01]  /*4450*/  @!P5 IMAD.IADD R117, R117, 0x1, -R4 ;  /* 0x000000017575d824 */ /* 0x000fe200078e0a04 */
[----:B------:R-:W-:-:S02]  /*4460*/  ISETP.GT.U32.AND P1, PT, R4, R114, PT ;  /* 0x000000720400720c */ /* 0x000fc40003f24070 */
[----:B------:R-:W-:Y:S01]  /*4470*/  ISETP.GT.U32.AND P5, PT, R4, R110, PT ;  /* 0x0000006e0400720c */ /* 0x000fe20003fa4070 */
[--C-:B------:R-:W-:Y:S01]  /*4480*/  @!P2 IMAD.IADD R111, R111, 0x1, -R4.reuse ;  /* 0x000000016f6fa824 */ /* 0x100fe200078e0a04 */
[----:B------:R-:W-:Y:S02]  /*4490*/  @!P4 IADD3 R116, R116, -R4, RZ ;  /* 0x800000047474c210 */ /* 0x000fe40007ffe0ff */
[C---:B------:R-:W-:Y:S02]  /*44a0*/  ISETP.GT.U32.AND P4, PT, R4.reuse, R109, PT ;  /* 0x0000006d0400720c */ /* 0x040fe40003f84070 */
[----:B------:R-:W-:Y:S01]  /*44b0*/  ISETP.GE.AND P2, PT, R251, RZ, PT ;  /* 0x000000fffb00720c */ /* 0x000fe20003f46270 */
[--C-:B------:R-:W-:Y:S01]  /*44c0*/  @!P3 IMAD.IADD R115, R115, 0x1, -R4.reuse ;  /* 0x000000017373b824 */ /* 0x100fe200078e0a04 */
[----:B------:R-:W-:Y:S01]  /*44d0*/  ISETP.GT.U32.AND P3, PT, R4, R108, PT ;  /* 0x0000006c0400720c */ /* 0x000fe20003f64070 */
[--C-:B------:R-:W-:Y:S01]  /*44e0*/  @!P0 IMAD.IADD R112, R112, 0x1, -R4.reuse ;  /* 0x0000000170708824 */ /* 0x100fe200078e0a04 */
[----:B------:R-:W-:Y:S01]  /*44f0*/  ISETP.GE.AND P0, PT, R252, RZ, PT ;  /* 0x000000fffc00720c */ /* 0x000fe20003f06270 */
[----:B------:R-:W-:Y:S01]  /*4500*/  @!P1 IMAD.IADD R114, R114, 0x1, -R4 ;  /* 0x0000000172729824 */ /* 0x000fe200078e0a04 */
[----:B------:R-:W-:-:S02]  /*4510*/  @!P6 IADD3 R113, R113, -R4, RZ ;  /* 0x800000047171e210 */ /* 0x000fc40007ffe0ff */
[----:B------:R-:W-:Y:S02]  /*4520*/  ISETP.GT.U32.AND P1, PT, R4, R107, PT ;  /* 0x0000006b0400720c */ /* 0x000fe40003f24070 */
[----:B------:R-:W-:Y:S01]  /*4530*/  @!P5 IADD3 R110, R110, -R4, RZ ;  /* 0x800000046e6ed210 */ /* 0x000fe20007ffe0ff */
[--C-:B------:R-:W-:Y:S01]  /*4540*/  @!P4 IMAD.IADD R109, R109, 0x1, -R4.reuse ;  /* 0x000000016d6dc824 */ /* 0x100fe200078e0a04 */
[----:B------:R-:W-:Y:S02]  /*4550*/  ISETP.GE.AND P4, PT, R248, RZ, PT ;  /* 0x000000fff800720c */ /* 0x000fe40003f86270 */
[----:B------:R-:W-:Y:S02]  /*4560*/  @!P2 IADD3 R116, -R116, RZ, RZ ;  /* 0x000000ff7474a210 */ /* 0x000fe40007ffe1ff */
[----:B------:R-:W-:Y:S01]  /*4570*/  ISETP.GT.U32.AND P2, PT, R4, R110, PT ;  /* 0x0000006e0400720c */ /* 0x000fe20003f44070 */
[----:B------:R-:W-:Y:S01]  /*4580*/  @!P3 IMAD.IADD R108, R108, 0x1, -R4 ;  /* 0x000000016c6cb824 */ /* 0x000fe200078e0a04 */
[----:B------:R-:W-:Y:S01]  /*4590*/  ISETP.GE.AND P3, PT, R144, RZ, PT ;  /* 0x000000ff9000720c */ /* 0x000fe20003f66270 */
[----:B------:R-:W-:Y:S01]  /*45a0*/  @!P0 IMAD.MOV R117, RZ, RZ, -R117 ;  /* 0x000000ffff758224 */ /* 0x000fe200078e0a75 */
[----:B------:R-:W-:-:S02]  /*45b0*/  ISETP.GT.U32.AND P0, PT, R4, R111, PT ;  /* 0x0000006f0400720c */ /* 0x000fc40003f04070 */
[----:B------:R-:W-:Y:S02]  /*45c0*/  ISETP.GE.AND P5, PT, R249, RZ, PT ;  /* 0x000000fff900720c */ /* 0x000fe40003fa6270 */
[----:B------:R-:W-:Y:S02]  /*45d0*/  @!P1 IADD3 R107, R107, -R4, RZ ;  /* 0x800000046b6b9210 */ /* 0x000fe40007ffe0ff */
[C---:B------:R-:W-:Y:S01]  /*45e0*/  ISETP.GT.U32.AND P1, PT, R4.reuse, R112, PT ;  /* 0x000000700400720c */ /* 0x040fe20003f24070 */
[----:B------:R-:W-:Y:S01]  /*45f0*/  @!P4 IMAD.MOV R114, RZ, RZ, -R114 ;  /* 0x000000ffff72c224 */ /* 0x000fe200078e0a72 */
[----:B------:R-:W-:Y:S02]  /*4600*/  ISETP.GT.U32.AND P4, PT, R4, R108, PT ;  /* 0x0000006c0400720c */ /* 0x000fe40003f84070 */
[----:B------:R-:W-:Y:S02]  /*4610*/  @!P2 IADD3 R110, R110, -R4, RZ ;  /* 0x800000046e6ea210 */ /* 0x000fe40007ffe0ff */
[----:B------:R-:W-:-:S02]  /*4620*/  ISETP.GT.U32.AND P2, PT, R4, R103, PT ;  /* 0x000000670400720c */ /* 0x000fc40003f44070 */
[----:B------:R-:W-:Y:S01]  /*4630*/  @!P3 IADD3 R113, -R113, RZ, RZ ;  /* 0x000000ff7171b210 */ /* 0x000fe20007ffe1ff */
[--C-:B------:R-:W-:Y:S01]  /*4640*/  @!P0 IMAD.IADD R111, R111, 0x1, -R4.reuse ;  /* 0x000000016f6f8824 */ /* 0x100fe200078e0a04 */
[C---:B------:R-:W-:Y:S01]  /*4650*/  ISETP.GT.U32.AND P3, PT, R4.reuse, R106, PT ;  /* 0x0000006a0400720c */ /* 0x040fe20003f64070 */
[----:B------:R-:W-:Y:S01]  /*4660*/  @!P5 IMAD.MOV R115, RZ, RZ, -R115 ;  /* 0x000000ffff73d224 */ /* 0x000fe200078e0a73 */
[----:B------:R-:W-:Y:S01]  /*4670*/  ISETP.GT.U32.AND P0, PT, R4, R104, PT ;  /* 0x000000680400720c */ /* 0x000fe20003f04070 */
[--C-:B------:R-:W-:Y:S01]  /*4680*/  @!P1 IMAD.IADD R112, R112, 0x1, -R4.reuse ;  /* 0x0000000170709824 */ /* 0x100fe200078e0a04 */
[C---:B------:R-:W-:Y:S02]  /*4690*/  ISETP.GT.U32.AND P5, PT, R4.reuse, R107, PT ;  /* 0x0000006b0400720c */ /* 0x040fe40003fa4070 */
[----:B------:R-:W-:Y:S01]  /*46a0*/  ISETP.GT.U32.AND P1, PT, R4, R105, PT ;  /* 0x000000690400720c */ /* 0x000fe20003f24070 */
[--C-:B------:R-:W-:Y:S01]  /*46b0*/  @!P4 IMAD.IADD R108, R108, 0x1, -R4.reuse ;  /* 0x000000016c6cc824 */ /* 0x100fe200078e0a04 */
[----:B------:R-:W-:Y:S01]  /*46c0*/  ISETP.GT.U32.AND P4, PT, R4, R101, PT ;  /* 0x000000650400720c */ /* 0x000fe20003f84070 */
[----:B------:R-:W-:Y:S01]  /*46d0*/  @!P2 IMAD.IADD R103, R103, 0x1, -R4 ;  /* 0x000000016767a824 */ /* 0x000fe200078e0a04 */
[----:B------:R-:W-:-:S03]  /*46e0*/  ISETP.GE.AND P2, PT, R243, RZ, PT ;  /* 0x000000fff300720c */ /* 0x000fc60003f46270 */
[--C-:B------:R-:W-:Y:S01]  /*46f0*/  @!P3 IMAD.IADD R106, R106, 0x1, -R4.reuse ;  /* 0x000000016a6ab824 */ /* 0x100fe200078e0a04 */
[----:B------:R-:W-:Y:S02]  /*4700*/  ISETP.GE.AND P3, PT, R246, RZ, PT ;  /* 0x000000fff600720c */ /* 0x000fe40003f66270 */
[-C--:B------:R-:W-:Y:S02]  /*4710*/  @!P0 IADD3 R104, R104, -R4.reuse, RZ ;  /* 0x8000000468688210 */ /* 0x080fe40007ffe0ff */
[----:B------:R-:W-:Y:S01]  /*4720*/  ISETP.GE.AND P0, PT, R244, RZ, PT ;  /* 0x000000fff400720c */ /* 0x000fe20003f06270 */
[----:B------:R-:W-:Y:S01]  /*4730*/  @!P1 IMAD.IADD R105, R105, 0x1, -R4 ;  /* 0x0000000169699824 */ /* 0x000fe200078e0a04 */
[-C--:B------:R-:W-:Y:S02]  /*4740*/  @!P5 IADD3 R107, R107, -R4.reuse, RZ ;  /* 0x800000046b6bd210 */ /* 0x080fe40007ffe0ff */
[----:B------:R-:W-:Y:S02]  /*4750*/  ISETP.GE.AND P5, PT, R247, RZ, PT ;  /* 0x000000fff700720c */ /* 0x000fe40003fa6270 */
[----:B------:R-:W-:Y:S01]  /*4760*/  ISETP.GE.AND P1, PT, R245, RZ, PT ;  /* 0x000000fff500720c */ /* 0x000fe20003f26270 */
[----:B------:R-:W-:Y:S01]  /*4770*/  @!P2 IMAD.MOV R108, RZ, RZ, -R108 ;  /* 0x000000ffff6ca224 */ /* 0x000fe200078e0a6c */
[----:B------:R-:W-:-:S02]  /*4780*/  @!P4 IADD3 R101, R101, -R4, RZ ;  /* 0x800000046565c210 */ /* 0x000fc40007ffe0ff */
[C---:B------:R-:W-:Y:S01]  /*4790*/  ISETP.GT.U32.AND P4, PT, R4.reuse, R106, PT ;  /* 0x0000006a0400720c */ /* 0x040fe20003f84070 */
[----:B------:R-:W-:Y:S01]  /*47a0*/  @!P3 IMAD.MOV R111, RZ, RZ, -R111 ;  /* 0x000000ffff6fb224 */ /* 0x000fe200078e0a6f */
[----:B------:R-:W-:-:S05]  /*47b0*/  ISETP.GT.U32.AND P3, PT, R4, R105, PT ;  /* 0x000000690400720c */ /* 0x000fca0003f64070 */
[----:B------:R-:W-:Y:S01]  /*47c0*/  @!P5 IMAD.MOV R112, RZ, RZ, -R112 ;  /* 0x000000ffff70d224 */ /* 0x000fe200078e0a70 */
[----:B------:R-:W-:Y:S02]  /*47d0*/  ISETP.GT.U32.AND P5, PT, R4, R101, PT ;  /* 0x000000650400720c */ /* 0x000fe40003fa4070 */
[----:B------:R-:W-:Y:S02]  /*47e0*/  @!P1 IADD3 R110, -R110, RZ, RZ ;  /* 0x000000ff6e6e9210 */ /* 0x000fe40007ffe1ff */
[----:B------:R-:W-:Y:S01]  /*47f0*/  ISETP.GT.U32.AND P1, PT, R4, R104, PT ;  /* 0x000000680400720c */ /* 0x000fe20003f24070 */
[--C-:B------:R-:W-:Y:S01]  /*4800*/  @!P4 IMAD.IADD R106, R106, 0x1, -R4.reuse ;  /* 0x000000016a6ac824 */ /* 0x100fe200078e0a04 */
[----:B------:R-:W-:Y:S01]  /*4810*/  ISETP.GE.AND P4, PT, R241, RZ, PT ;  /* 0x000000fff100720c */ /* 0x000fe20003f86270 */
[----:B------:R-:W-:Y:S01]  /*4820*/  @!P3 IMAD.IADD R105, R105, 0x1, -R4 ;  /* 0x000000016969b824 */ /* 0x000fe200078e0a04 */
[----:B------:R-:W-:-:S05]  /*4830*/  ISETP.GT.U32.AND P3, PT, R4, R99, PT ;  /* 0x000000630400720c */ /* 0x000fca0003f64070 */
[-C--:B------:R-:W-:Y:S02]  /*4840*/  @!P5 IADD3 R101, R101, -R4.reuse, RZ ;  /* 0x800000046565d210 */ /* 0x080fe40007ffe0ff */
[----:B------:R-:W-:Y:S02]  /*4850*/  ISETP.GE.AND P5, PT, R240, RZ, PT ;  /* 0x000000fff000720c */ /* 0x000fe40003fa6270 */
[----:B------:R-:W-:Y:S02]  /*4860*/  @!P1 IADD3 R104, R104, -R4, RZ ;  /* 0x8000000468689210 */ /* 0x000fe40007ffe0ff */
[----:B------:R-:W-:Y:S01]  /*4870*/  ISETP.GT.U32.AND P1, PT, R4, R98, PT ;  /* 0x000000620400720c */ /* 0x000fe20003f24070 */
[----:B------:R-:W-:Y:S02]  /*4880*/  @!P4 IMAD.MOV R106, RZ, RZ, -R106 ;  /* 0x000000ffff6ac224 */ /* 0x000fe400078e0a6a */
[----:B------:R-:W-:Y:S01]  /*4890*/  @!P3 IMAD.IADD R99, R99, 0x1, -R4 ;  /* 0x000000016363b824 */ /* 0x000fe200078e0a04 */
[----:B------:R-:W-:-:S05]  /*48a0*/  ISETP.GE.AND P3, PT, R239, RZ, PT ;  /* 0x000000ffef00720c */ /* 0x000fca0003f66270 */
[----:B------:R-:W-:Y:S02]  /*48b0*/  @!P5 IADD3 R105, -R105, RZ, RZ ;  /* 0x000000ff6969d210 */ /* 0x000fe40007ffe1ff */
[----:B------:R-:W-:Y:S02]  /*48c0*/  ISETP.GT.U32.AND P5, PT, R4, R99, PT ;  /* 0x000000630400720c */ /* 0x000fe40003fa4070 */
[----:B------:R-:W-:Y:S02]  /*48d0*/  @!P1 IADD3 R98, R98, -R4, RZ ;  /* 0x8000000462629210 */ /* 0x000fe40007ffe0ff */
[----:B------:R-:W-:Y:S02]  /*48e0*/  ISETP.GE.AND P1, PT, R238, RZ, PT ;  /* 0x000000ffee00720c */ /* 0x000fe40003f26270 */
[----:B------:R-:W-:Y:S01]  /*48f0*/  @!P3 IMAD.MOV R104, RZ, RZ, -R104 ;  /* 0x000000ffff68b224 */ /* 0x000fe200078e0a68 */
[----:B------:R-:W-:-:S06]  /*4900*/  ISETP.GT.U32.AND P3, PT, R4, R98, PT ;  /* 0x000000620400720c */ /* 0x000fcc0003f64070 */
[----:B------:R-:W-:Y:S02]  /*4910*/  @!P5 IADD3 R99, R99, -R4, RZ ;  /* 0x800000046363d210 */ /* 0x000fe40007ffe0ff */
[----:B------:R-:W-:-:S05]  /*4920*/  ISETP.GT.U32.AND P5, PT, R4, R92, PT ;  /* 0x0000005c0400720c */ /* 0x000fca0003fa4070 */
[----:B------:R-:W-:Y:S01]  /*4930*/  @!P3 IMAD.IADD R98, R98, 0x1, -R4 ;  /* 0x000000016262b824 */ /* 0x000fe200078e0a04 */
[----:B------:R-:W-:Y:S02]  /*4940*/  ISETP.GT.U32.AND P3, PT, R4, R91, PT ;  /* 0x0000005b0400720c */ /* 0x000fe40003f64070 */
[----:B--2---:R-:W-:-:S13]  /*4950*/  ISETP.GE.AND P6, PT, R15, RZ, PT ;  /* 0x000000ff0f00720c */ /* 0x004fda0003fc6270 */
[----:B------:R-:W-:Y:S01]  /*4960*/  @!P6 IMAD.MOV R118, RZ, RZ, -R118 ;  /* 0x000000ffff76e224 */ /* 0x000fe200078e0a76 */
[----:B------:R-:W-:-:S13]  /*4970*/  ISETP.GT.U32.AND P6, PT, R4, R109, PT ;  /* 0x0000006d0400720c */ /* 0x000fda0003fc4070 */
[----:B------:R-:W-:Y:S01]  /*4980*/  @!P6 IMAD.IADD R109, R109, 0x1, -R4 ;  /* 0x000000016d6de824 */ /* 0x000fe200078e0a04 */
[----:B------:R-:W-:-:S13]  /*4990*/  ISETP.GT.U32.AND P6, PT, R4, R102, PT ;  /* 0x000000660400720c */ /* 0x000fda0003fc4070 */
[----:B------:R-:W-:Y:S01]  /*49a0*/  @!P6 IMAD.IADD R102, R102, 0x1, -R4 ;  /* 0x000000016666e824 */ /* 0x000fe200078e0a04 */
[----:B------:R-:W-:-:S04]  /*49b0*/  ISETP.GE.AND P6, PT, R242, RZ, PT ;  /* 0x000000fff200720c */ /* 0x000fc80003fc6270 */
[C---:B------:R-:W-:Y:S01]  /*49c0*/  ISETP.GT.U32.AND P2, PT, R4.reuse, R102, PT ;  /* 0x000000660400720c */ /* 0x040fe20003f44070 */
[----:B------:R-:W-:Y:S01]  /*49d0*/  @!P0 IMAD.MOV R109, RZ, RZ, -R109 ;  /* 0x000000ffff6d8224 */ /* 0x000fe200078e0a6d */
[----:B------:R-:W-:-:S07]  /*49e0*/  ISETP.GT.U32.AND P0, PT, R4, R103, PT ;  /* 0x000000670400720c */ /* 0x000fce0003f04070 */
[----:B------:R-:W-:Y:S02]  /*49f0*/  @!P6 IADD3 R107, -R107, RZ, RZ ;  /* 0x000000ff6b6be210 */ /* 0x000fe40007ffe1ff */
[----:B------:R-:W-:Y:S02]  /*4a00*/  ISETP.GT.U32.AND P6, PT, R4, R100, PT ;  /* 0x000000640400720c */ /* 0x000fe40003fc4070 */
[--C-:B------:R-:W-:Y:S01]  /*4a10*/  @!P2 IMAD.IADD R102, R102, 0x1, -R4.reuse ;  /* 0x000000016666a824 */ /* 0x100fe200078e0a04 */
[C---:B------:R-:W-:Y:S01]  /*4a20*/  ISETP.GT.U32.AND P2, PT, R4.reuse, R96, PT ;  /* 0x000000600400720c */ /* 0x040fe20003f44070 */
[----:B------:R-:W-:Y:S01]  /*4a30*/  @!P0 IMAD.IADD R103, R103, 0x1, -R4 ;  /* 0x0000000167678824 */ /* 0x000fe200078e0a04 */
[----:B------:R-:W-:-:S08]  /*4a40*/  ISETP.GT.U32.AND P0, PT, R4, R97, PT ;  /* 0x000000610400720c */ /* 0x000fd00003f04070 */
[----:B------:R-:W-:-:S03]  /*4a50*/  @!P6 IMAD.IADD R100, R100, 0x1, -R4 ;  /* 0x000000016464e824 */ /* 0x000fc600078e0a04 */
[--C-:B------:R-:W-:Y:S01]  /*4a60*/  @!P2 IMAD.IADD R96, R96, 0x1, -R4.reuse ;  /* 0x000000016060a824 */ /* 0x100fe200078e0a04 */
[----:B------:R-:W-:Y:S02]  /*4a70*/  ISETP.GE.AND P2, PT, R236, RZ, PT ;  /* 0x000000ffec00720c */ /* 0x000fe40003f46270 */
[C---:B------:R-:W-:Y:S01]  /*4a80*/  ISETP.GT.U32.AND P4, PT, R4.reuse, R100, PT ;  /* 0x000000640400720c */ /* 0x040fe20003f84070 */
[----:B------:R-:W-:Y:S01]  /*4a90*/  @!P0 IMAD.IADD R97, R97, 0x1, -R4 ;  /* 0x0000000161618824 */ /* 0x000fe200078e0a04 */
[----:B------:R-:W-:Y:S02]  /*4aa0*/  ISETP.GT.U32.AND P6, PT, R4, R95, PT ;  /* 0x0000005f0400720c */ /* 0x000fe40003fc4070 */
[----:B------:R-:W-:-:S07]  /*4ab0*/  ISETP.GE.AND P0, PT, R237, RZ, PT ;  /* 0x000000ffed00720c */ /* 0x000fce0003f06270 */
[----:B------:R-:W-:Y:S02]  /*4ac0*/  @!P2 IMAD.MOV R101, RZ, RZ, -R101 ;  /* 0x000000ffff65a224 */ /* 0x000fe400078e0a65 */
[--C-:B------:R-:W-:Y:S01]  /*4ad0*/  @!P4 IMAD.IADD R100, R100, 0x1, -R4.reuse ;  /* 0x000000016464c824 */ /* 0x100fe200078e0a04 */
[C---:B------:R-:W-:Y:S02]  /*4ae0*/  ISETP.GT.U32.AND P4, PT, R4.reuse, R93, PT ;  /* 0x0000005d0400720c */ /* 0x040fe40003f84070 */
[----:B------:R-:W-:Y:S01]  /*4af0*/  ISETP.GT.U32.AND P2, PT, R4, R94, PT ;  /* 0x0000005e0400720c */ /* 0x000fe20003f44070 */
[----:B------:R-:W-:Y:S01]  /*4b00*/  @!P6 IMAD.IADD R95, R95, 0x1, -R4 ;  /* 0x000000015f5fe824 */ /* 0x000fe200078e0a04 */
[----:B------:R-:W-:Y:S02]  /*4b10*/  @!P0 IADD3 R102, -R102, RZ, RZ ;  /* 0x000000ff66668210 */ /* 0x000fe40007ffe1ff */
[C---:B------:R-:W-:Y:S01]  /*4b20*/  ISETP.GT.U32.AND P0, PT, R4.reuse, R96, PT ;  /* 0x000000600400720c */ /* 0x040fe20003f04070 */
[----:B------:R-:W-:Y:S01]  /*4b30*/  @!P1 IMAD.MOV R103, RZ, RZ, -R103 ;  /* 0x000000ffff679224 */ /* 0x000fe200078e0a67 */
[----:B------:R-:W-:-:S02]  /*4b40*/  ISETP.GT.U32.AND P1, PT, R4, R97, PT ;  /* 0x000000610400720c */ /* 0x000fc40003f24070 */
[----:B------:R-:W-:-:S03]  /*4b50*/  ISETP.GT.U32.AND P6, PT, R4, R95, PT ;  /* 0x0000005f0400720c */ /* 0x000fc60003fc4070 */
[-C--:B------:R-:W-:Y:S02]  /*4b60*/  @!P4 IADD3 R93, R93, -R4.reuse, RZ ;  /* 0x800000045d5dc210 */ /* 0x080fe40007ffe0ff */
[--C-:B------:R-:W-:Y:S01]  /*4b70*/  @!P2 IMAD.IADD R94, R94, 0x1, -R4.reuse ;  /* 0x000000015e5ea824 */ /* 0x100fe200078e0a04 */
[----:B------:R-:W-:Y:S02]  /*4b80*/  ISETP.GE.AND P4, PT, R233, RZ, PT ;  /* 0x000000ffe900720c */ /* 0x000fe40003f86270 */
[----:B------:R-:W-:Y:S02]  /*4b90*/  ISETP.GE.AND P2, PT, R234, RZ, PT ;  /* 0x000000ffea00720c */ /* 0x000fe40003f46270 */
[----:B------:R-:W-:Y:S01]  /*4ba0*/  @!P0 IADD3 R96, R96, -R4, RZ ;  /* 0x8000000460608210 */ /* 0x000fe20007ffe0ff */
[--C-:B------:R-:W-:Y:S01]  /*4bb0*/  @!P5 IMAD.IADD R92, R92, 0x1, -R4.reuse ;  /* 0x000000015c5cd824 */ /* 0x100fe200078e0a04 */
[C---:B------:R-:W-:Y:S01]  /*4bc0*/  ISETP.GT.U32.AND P0, PT, R4.reuse, R89, PT ;  /* 0x000000590400720c */ /* 0x040fe20003f04070 */
[--C-:B------:R-:W-:Y:S01]  /*4bd0*/  @!P1 IMAD.IADD R97, R97, 0x1, -R4.reuse ;  /* 0x0000000161619824 */ /* 0x100fe200078e0a04 */
[----:B------:R-:W-:Y:S01]  /*4be0*/  ISETP.GT.U32.AND P1, PT, R4, R90, PT ;  /* 0x0000005a0400720c */ /* 0x000fe20003f24070 */
[----:B------:R-:W-:Y:S01]  /*4bf0*/  @!P6 IMAD.IADD R95, R95, 0x1, -R4 ;  /* 0x000000015f5fe824 */ /* 0x000fe200078e0a04 */
[----:B------:R-:W-:-:S03]  /*4c00*/  ISETP.GE.AND P6, PT, R235, RZ, PT ;  /* 0x000000ffeb00720c */ /* 0x000fc60003fc6270 */
[----:B------:R-:W-:Y:S01]  /*4c10*/  @!P4 IMAD.MOV R98, RZ, RZ, -R98 ;  /* 0x000000ffff62c224 */ /* 0x000fe200078e0a62 */
[C---:B------:R-:W-:Y:S02]  /*4c20*/  ISETP.GT.U32.AND P4, PT, R4.reuse, R92, PT ;  /* 0x0000005c0400720c */ /* 0x040fe40003f84070 */
[----:B------:R-:W-:Y:S02]  /*4c30*/  @!P2 IADD3 R99, -R99, RZ, RZ ;  /* 0x000000ff6363a210 */ /* 0x000fe40007ffe1ff */
[C---:B------:R-:W-:Y:S01]  /*4c40*/  ISETP.GT.U32.AND P2, PT, R4.reuse, R93, PT ;  /* 0x0000005d0400720c */ /* 0x040fe20003f44070 */
[--C-:B------:R-:W-:Y:S02]  /*4c50*/  @!P3 IMAD.IADD R91, R91, 0x1, -R4.reuse ;  /* 0x000000015b5bb824 */ /* 0x100fe400078e0a04 */
[----:B------:R-:W-:Y:S01]  /*4c60*/  @!P0 IMAD.IADD R89, R89, 0x1, -R4 ;  /* 0x0000000159598824 */ /* 0x000fe200078e0a04 */
[----:B------:R-:W-:Y:S01]  /*4c70*/  ISETP.GT.U32.AND P0, PT, R4, R94, PT ;  /* 0x0000005e0400720c */ /* 0x000fe20003f04070 */
[----:B------:R-:W-:Y:S01]  /*4c80*/  @!P6 IMAD.MOV R100, RZ, RZ, -R100 ;  /* 0x000000ffff64e224 */ /* 0x000fe200078e0a64 */
[----:B------:R-:W-:-:S02]  /*4c90*/  ISETP.GE.AND P3, PT, R231, RZ, PT ;  /* 0x000000ffe700720c */ /* 0x000fc40003f66270 */
[-C--:B------:R-:W-:Y:S02]  /*4ca0*/  @!P1 IADD3 R90, R90, -R4.reuse, RZ ;  /* 0x800000045a5a9210 */ /* 0x080fe40007ffe0ff */
[----:B------:R-:W-:Y:S02]  /*4cb0*/  ISETP.GE.AND P1, PT, R143, RZ, PT ;  /* 0x000000ff8f00720c */ /* 0x000fe40003f26270 */
[----:B------:R-:W-:Y:S01]  /*4cc0*/  ISETP.GT.U32.AND P6, PT, R4, R91, PT ;  /* 0x0000005b0400720c */ /* 0x000fe20003fc4070 */
[--C-:B------:R-:W-:Y:S01]  /*4cd0*/  @!P4 IMAD.IADD R92, R92, 0x1, -R4.reuse ;  /* 0x000000015c5cc824 */ /* 0x100fe200078e0a04 */
[----:B------:R-:W-:Y:S02]  /*4ce0*/  @!P2 IADD3 R93, R93, -R4, RZ ;  /* 0x800000045d5da210 */ /* 0x000fe40007ffe0ff */
[C---:B------:R-:W-:Y:S02]  /*4cf0*/  ISETP.GT.U32.AND P4, PT, R4.reuse, R85, PT ;  /* 0x000000550400720c */ /* 0x040fe40003f84070 */
[----:B------:R-:W-:Y:S01]  /*4d00*/  ISETP.GT.U32.AND P2, PT, R4, R86, PT ;  /* 0x000000560400720c */ /* 0x000fe20003f44070 */
[----:B------:R-:W-:Y:S01]  /*4d10*/  @!P0 IMAD.IADD R94, R94, 0x1, -R4 ;  /* 0x000000015e5e8824 */ /* 0x000fe200078e0a04 */
[----:B------:R-:W-:-:S02]  /*4d20*/  ISETP.GE.AND P5, PT, R232, RZ, PT ;  /* 0x000000ffe800720c */ /* 0x000fc40003fa6270 */
[----:B------:R-:W-:Y:S01]  /*4d30*/  ISETP.GT.U32.AND P0, PT, R4, R87, PT ;  /* 0x000000570400720c */ /* 0x000fe20003f04070 */
[----:B------:R-:W-:Y:S01]  /*4d40*/  @!P1 IMAD.MOV R95, RZ, RZ, -R95 ;  /* 0x000000ffff5f9224 */ /* 0x000fe200078e0a5f */
[----:B------:R-:W-:Y:S01]  /*4d50*/  @!P3 IADD3 R96, -R96, RZ, RZ ;  /* 0x000000ff6060b210 */ /* 0x000fe20007ffe1ff */
[--C-:B------:R-:W-:Y:S01]  /*4d60*/  @!P6 IMAD.IADD R91, R91, 0x1, -R4.reuse ;  /* 0x000000015b5be824 */ /* 0x100fe200078e0a04 */
[C---:B------:R-:W-:Y:S02]  /*4d70*/  ISETP.GT.U32.AND P3, PT, R4.reuse, R90, PT ;  /* 0x0000005a0400720c */ /* 0x040fe40003f64070 */
[C---:B------:R-:W-:Y:S02]  /*4d80*/  ISETP.GT.U32.AND P1, PT, R4.reuse, R88, PT ;  /* 0x000000580400720c */ /* 0x040fe40003f24070 */
[----:B------:R-:W-:Y:S01]  /*4d90*/  ISETP.GT.U32.AND P6, PT, R4, R84, PT ;  /* 0x000000540400720c */ /* 0x000fe20003fc4070 */
[--C-:B------:R-:W-:Y:S01]  /*4da0*/  @!P4 IMAD.IADD R85, R85, 0x1, -R4.reuse ;  /* 0x000000015555c824 */ /* 0x100fe200078e0a04 */
[----:B------:R-:W-:Y:S01]  /*4db0*/  ISETP.GE.AND P4, PT, R226, RZ, PT ;  /* 0x000000ffe200720c */ /* 0x000fe20003f86270 */
[----:B------:R-:W-:Y:S01]  /*4dc0*/  @!P2 IMAD.IADD R86, R86, 0x1, -R4 ;  /* 0x000000015656a824 */ /* 0x000fe200078e0a04 */
[----:B------:R-:W-:Y:S01]  /*4dd0*/  ISETP.GE.AND P2, PT, R227, RZ, PT ;  /* 0x000000ffe300720c */ /* 0x000fe20003f46270 */
[----:B------:R-:W-:Y:S01]  /*4de0*/  @!P5 IMAD.MOV R97, RZ, RZ, -R97 ;  /* 0x000000ffff61d224 */ /* 0x000fe200078e0a61 */
[----:B------:R-:W-:-:S02]  /*4df0*/  ISETP.GT.U32.AND P5, PT, R4, R89, PT ;  /* 0x000000590400720c */ /* 0x000fc40003fa4070 */
[-C--:B------:R-:W-:Y:S02]  /*4e00*/  @!P0 IADD3 R87, R87, -R4.reuse, RZ ;  /* 0x8000000457578210 */ /* 0x080fe40007ffe0ff */
[----:B------:R-:W-:Y:S01]  /*4e10*/  ISETP.GE.AND P0, PT, R228, RZ, PT ;  /* 0x000000ffe400720c */ /* 0x000fe20003f06270 */
[----:B------:R-:W-:Y:S01]  /*4e20*/  @!P1 IMAD.IADD R88, R88, 0x1, -R4 ;  /* 0x0000000158589824 */ /* 0x000fe200078e0a04 */
[-C--:B------:R-:W-:Y:S02]  /*4e30*/  @!P3 IADD3 R90, R90, -R4.reuse, RZ ;  /* 0x800000045a5ab210 */ /* 0x080fe40007ffe0ff */
[----:B------:R-:W-:Y:S02]  /*4e40*/  ISETP.GT.U32.AND P3, PT, R4, R83, PT ;  /* 0x000000530400720c */ /* 0x000fe40003f64070 */
[----:B------:R-:W-:Y:S02]  /*4e50*/  @!P6 IADD3 R84, R84, -R4, RZ ;  /* 0x800000045454e210 */ /* 0x000fe40007ffe0ff */
[----:B------:R-:W-:Y:S01]  /*4e60*/  ISETP.GE.AND P1, PT, R229, RZ, PT ;  /* 0x000000ffe500720c */ /* 0x000fe20003f26270 */
[----:B------:R-:W-:Y:S01]  /*4e70*/  @!P2 IMAD.MOV R91, RZ, RZ, -R91 ;  /* 0x000000ffff5ba224 */ /* 0x000fe200078e0a5b */
[----:B------:R-:W-:-:S02]  /*4e80*/  @!P4 IADD3 R90, -R90, RZ, RZ ;  /* 0x000000ff5a5ac210 */ /* 0x000fc40007ffe1ff */
[C---:B------:R-:W-:Y:S02]  /*4e90*/  ISETP.GT.U32.AND P4, PT, R4.reuse, R84, PT ;  /* 0x000000540400720c */ /* 0x040fe40003f84070 */
[----:B------:R-:W-:Y:S01]  /*4ea0*/  ISETP.GT.U32.AND P2, PT, R4, R85, PT ;  /* 0x000000550400720c */ /* 0x000fe20003f44070 */
[----:B------:R-:W-:Y:S01]  /*4eb0*/  @!P5 IMAD.IADD R89, R89, 0x1, -R4 ;  /* 0x000000015959d824 */ /* 0x000fe200078e0a04 */
[----:B------:R-:W-:Y:S01]  /*4ec0*/  ISETP.GE.AND P5, PT, R230, RZ, PT ;  /* 0x000000ffe600720c */ /* 0x000fe20003fa6270 */
[----:B------:R-:W-:Y:S01]  /*4ed0*/  @!P0 IMAD.MOV R92, RZ, RZ, -R92 ;  /* 0x000000ffff5c8224 */ /* 0x000fe200078e0a5c */
[----:B------:R-:W-:Y:S01]  /*4ee0*/  ISETP.GE.AND P6, PT, R225, RZ, PT ;  /* 0x000000ffe100720c */ /* 0x000fe20003fc6270 */
[----:B------:R-:W-:Y:S01]  /*4ef0*/  @!P3 IMAD.IADD R83, R83, 0x1, -R4 ;  /* 0x000000015353b824 */ /* 0x000fe200078e0a04 */
[C---:B------:R-:W-:Y:S02]  /*4f00*/  ISETP.GT.U32.AND P0, PT, R4.reuse, R86, PT ;  /* 0x000000560400720c */ /* 0x040fe40003f04070 */
[----:B------:R-:W-:-:S02]  /*4f10*/  ISETP.GT.U32.AND P3, PT, R4, R88, PT ;  /* 0x000000580400720c */ /* 0x000fc40003f64070 */
[----:B------:R-:W-:Y:S02]  /*4f20*/  @!P1 IADD3 R93, -R93, RZ, RZ ;  /* 0x000000ff5d5d9210 */ /* 0x000fe40007ffe1ff */
[----:B------:R-:W-:Y:S01]  /*4f30*/  ISETP.GT.U32.AND P1, PT, R4, R87, PT ;  /* 0x000000570400720c */ /* 0x000fe20003f24070 */
[----:B------:R-:W-:Y:S01]  /*4f40*/  @!P2 IMAD.IADD R85, R85, 0x1, -R4 ;  /* 0x000000015555a824 */ /* 0x000fe200078e0a04 */
[----:B------:R-:W-:Y:S02]  /*4f50*/  @!P4 IADD3 R84, R84, -R4, RZ ;  /* 0x800000045454c210 */ /* 0x000fe40007ffe0ff */
[C---:B------:R-:W-:Y:S02]  /*4f60*/  ISETP.GT.U32.AND P4, PT, R4.reuse, R78, PT ;  /* 0x0000004e0400720c */ /* 0x040fe40003f84070 */
[C---:B------:R-:W-:Y:S01]  /*4f70*/  ISETP.GT.U32.AND P2, PT, R4.reuse, R79, PT ;  /* 0x0000004f0400720c */ /* 0x040fe20003f44070 */
[----:B------:R-:W-:Y:S01]  /*4f80*/  @!P5 IMAD.MOV R94, RZ, RZ, -R94 ;  /* 0x000000ffff5ed224 */ /* 0x000fe200078e0a5e */
[C---:B------:R-:W-:Y:S01]  /*4f90*/  ISETP.GT.U32.AND P5, PT, R4.reuse, R83, PT ;  /* 0x000000530400720c */ /* 0x040fe20003fa4070 */
[----:B------:R-:W-:Y:S01]  /*4fa0*/  @!P6 IMAD.MOV R89, RZ, RZ, -R89 ;  /* 0x000000ffff59e224 */ /* 0x000fe200078e0a59 */
[----:B------:R-:W-:Y:S01]  /*4fb0*/  ISETP.GT.U32.AND P6, PT, R4, R82, PT ;  /* 0x000000520400720c */ /* 0x000fe20003fc4070 */
[--C-:B------:R-:W-:Y:S01]  /*4fc0*/  @!P0 IMAD.IADD R86, R86, 0x1, -R4.reuse ;  /* 0x0000000156568824 */ /* 0x100fe200078e0a04 */
[----:B------:R-:W-:Y:S01]  /*4fd0*/  ISETP.GT.U32.AND P0, PT, R4, R80, PT ;  /* 0x000000500400720c */ /* 0x000fe20003f04070 */
[----:B------:R-:W-:Y:S01]  /*4fe0*/  @!P3 IMAD.IADD R88, R88, 0x1, -R4 ;  /* 0x000000015858b824 */ /* 0x000fe200078e0a04 */
[----:B------:R-:W-:-:S02]  /*4ff0*/  ISETP.GE.AND P3, PT, R224, RZ, PT ;  /* 0x000000ffe000720c */ /* 0x000fc40003f66270 */
[-C--:B------:R-:W-:Y:S02]  /*5000*/  @!P1 IADD3 R87, R87, -R4.reuse, RZ ;  /* 0x8000000457579210 */ /* 0x080fe40007ffe0ff */
[----:B------:R-:W-:Y:S01]  /*5010*/  ISETP.GT.U32.AND P1, PT, R4, R81, PT ;  /* 0x000000510400720c */ /* 0x000fe20003f24070 */
[--C-:B------:R-:W-:Y:S01]  /*5020*/  @!P2 IMAD.IADD R79, R79, 0x1, -R4.reuse ;  /* 0x000000014f4fa824 */ /* 0x100fe200078e0a04 */
[----:B------:R-:W-:Y:S02]  /*5030*/  @!P4 IADD3 R78, R78, -R4, RZ ;  /* 0x800000044e4ec210 */ /* 0x000fe40007ffe0ff */
[----:B------:R-:W-:Y:S02]  /*5040*/  ISETP.GE.AND P4, PT, R219, RZ, PT ;  /* 0x000000ffdb00720c */ /* 0x000fe40003f86270 */
[----:B------:R-:W-:Y:S01]  /*5050*/  ISETP.GE.AND P2, PT, R220, RZ, PT ;  /* 0x000000ffdc00720c */ /* 0x000fe20003f46270 */
[--C-:B------:R-:W-:Y:S01]  /*5060*/  @!P5 IMAD.IADD R83, R83, 0x1, -R4.reuse ;  /* 0x000000015353d824 */ /* 0x100fe200078e0a04 */
[----:B------:R-:W-:Y:S01]  /*5070*/  ISETP.GE.AND P5, PT, R223, RZ, PT ;  /* 0x000000ffdf00720c */ /* 0x000fe20003fa6270 */
[----:B------:R-:W-:-:S02]  /*5080*/  @!P6 IMAD.IADD R82, R82, 0x1, -R4 ;  /* 0x000000015252e824 */ /* 0x000fc400078e0a04 */
[----:B------:R-:W-:Y:S01]  /*5090*/  @!P0 IMAD.IADD R80, R80, 0x1, -R4 ;  /* 0x0000000150508824 */ /* 0x000fe200078e0a04 */
[----:B------:R-:W-:Y:S02]  /*50a0*/  ISETP.GE.AND P0, PT, R221, RZ, PT ;  /* 0x000000ffdd00720c */ /* 0x000fe40003f06270 */
[----:B------:R-:W-:Y:S02]  /*50b0*/  @!P3 IADD3 R88, -R88, RZ, RZ ;  /* 0x000000ff5858b210 */ /* 0x000fe40007ffe1ff */
[----:B------:R-:W-:Y:S02]  /*50c0*/  @!P1 IADD3 R81, R81, -R4, RZ ;  /* 0x8000000451519210 */ /* 0x000fe40007ffe0ff */
[----:B------:R-:W-:Y:S02]  /*50d0*/  ISETP.GT.U32.AND P3, PT, R4, R82, PT ;  /* 0x000000520400720c */ /* 0x000fe40003f64070 */
[----:B------:R-:W-:Y:S01]  /*50e0*/  ISETP.GE.AND P1, PT, R222, RZ, PT ;  /* 0x000000ffde00720c */ /* 0x000fe20003f26270 */
[----:B------:R-:W-:Y:S01]  /*50f0*/  @!P4 IMAD.MOV R83, RZ, RZ, -R83 ;  /* 0x000000ffff53c224 */ /* 0x000fe200078e0a53 */
[C---:B------:R-:W-:Y:S01]  /*5100*/  ISETP.GT.U32.AND P4, PT, R4.reuse, R76, PT ;  /* 0x0000004c0400720c */ /* 0x040fe20003f84070 */
[----:B------:R-:W-:Y:S01]  /*5110*/  @!P2 IMAD.MOV R84, RZ, RZ, -R84 ;  /* 0x000000ffff54a224 */ /* 0x000fe200078e0a54 */
[----:B------:R-:W-:-:S02]  /*5120*/  ISETP.GT.U32.AND P2, PT, R4, R78, PT ;  /* 0x0000004e0400720c */ /* 0x000fc40003f44070 */
[C---:B------:R-:W-:Y:S01]  /*5130*/  ISETP.GT.U32.AND P6, PT, R4.reuse, R77, PT ;  /* 0x0000004d0400720c */ /* 0x040fe20003fc4070 */
[----:B------:R-:W-:Y:S01]  /*5140*/  @!P5 IMAD.MOV R87, RZ, RZ, -R87 ;  /* 0x000000ffff57d224 */ /* 0x000fe200078e0a57 */
[C---:B------:R-:W-:Y:S02]  /*5150*/  ISETP.GT.U32.AND P5, PT, R4.reuse, R81, PT ;  /* 0x000000510400720c */ /* 0x040fe40003fa4070 */
[----:B------:R-:W-:Y:S02]  /*5160*/  @!P0 IADD3 R85, -R85, RZ, RZ ;  /* 0x000000ff55558210 */ /* 0x000fe40007ffe1ff */
[----:B------:R-:W-:Y:S01]  /*5170*/  ISETP.GT.U32.AND P0, PT, R4, R79, PT ;  /* 0x0000004f0400720c */ /* 0x000fe20003f04070 */
[----:B------:R-:W-:Y:S01]  /*5180*/  @!P1 IMAD.MOV R86, RZ, RZ, -R86 ;  /* 0x000000ffff569224 */ /* 0x000fe200078e0a56 */
[----:B------:R-:W-:Y:S02]  /*5190*/  @!P3 IADD3 R82, R82, -R4, RZ ;  /* 0x800000045252b210 */ /* 0x000fe40007ffe0ff */
[----:B------:R-:W-:-:S02]  /*51a0*/  ISETP.GT.U32.AND P3, PT, R4, R75, PT ;  /* 0x0000004b0400720c */ /* 0x000fc40003f64070 */
[----:B------:R-:W-:Y:S01]  /*51b0*/  ISETP.GT.U32.AND P1, PT, R4, R80, PT ;  /* 0x000000500400720c */ /* 0x000fe20003f24070 */
[--C-:B------:R-:W-:Y:S01]  /*51c0*/  @!P2 IMAD.IADD R78, R78, 0x1, -R4.reuse ;  /* 0x000000014e4ea824 */ /* 0x100fe200078e0a04 */
[----:B------:R-:W-:Y:S01]  /*51d0*/  @!P4 IADD3 R76, R76, -R4, RZ ;  /* 0x800000044c4cc210 */ /* 0x000fe20007ffe0ff */
[--C-:B------:R-:W-:Y:S01]  /*51e0*/  @!P6 IMAD.IADD R77, R77, 0x1, -R4.reuse ;  /* 0x000000014d4de824 */ /* 0x100fe200078e0a04 */
[----:B------:R-:W-:Y:S02]  /*51f0*/  ISETP.GE.AND P4, PT, R217, RZ, PT ;  /* 0x000000ffd900720c */ /* 0x000fe40003f86270 */
[C---:B------:R-:W-:Y:S01]  /*5200*/  ISETP.GT.U32.AND P2, PT, R4.reuse, R71, PT ;  /* 0x000000470400720c */ /* 0x040fe20003f44070 */
[----:B------:R-:W-:Y:S01]  /*5210*/  @!P5 IMAD.IADD R81, R81, 0x1, -R4 ;  /* 0x000000015151d824 */ /* 0x000fe200078e0a04 */
[C---:B------:R-:W-:Y:S02]  /*5220*/  ISETP.GT.U32.AND P6, PT, R4.reuse, R77, PT ;  /* 0x0000004d0400720c */ /* 0x040fe40003fc4070 */
[----:B------:R-:W-:-:S02]  /*5230*/  ISETP.GT.U32.AND P5, PT, R4, R74, PT ;  /* 0x0000004a0400720c */ /* 0x000fc40003fa4070 */
[----:B------:R-:W-:Y:S01]  /*5240*/  @!P0 IADD3 R79, R79, -R4, RZ ;  /* 0x800000044f4f8210 */ /* 0x000fe20007ffe0ff */
[--C-:B------:R-:W-:Y:S01]  /*5250*/  @!P3 IMAD.IADD R75, R75, 0x1, -R4.reuse ;  /* 0x000000014b4bb824 */ /* 0x100fe200078e0a04 */
[----:B------:R-:W-:Y:S01]  /*5260*/  ISETP.GT.U32.AND P0, PT, R4, R72, PT ;  /* 0x000000480400720c */ /* 0x000fe20003f04070 */
[--C-:B------:R-:W-:Y:S01]  /*5270*/  @!P1 IMAD.IADD R80, R80, 0x1, -R4.reuse ;  /* 0x0000000150509824 */ /* 0x100fe200078e0a04 */
[----:B------:R-:W-:Y:S02]  /*5280*/  ISETP.GE.AND P3, PT, R216, RZ, PT ;  /* 0x000000ffd800720c */ /* 0x000fe40003f66270 */
[C---:B------:R-:W-:Y:S01]  /*5290*/  ISETP.GT.U32.AND P1, PT, R4.reuse, R73, PT ;  /* 0x000000490400720c */ /* 0x040fe20003f24070 */
[----:B------:R-:W-:Y:S01]  /*52a0*/  @!P4 IMAD.MOV R81, RZ, RZ, -R81 ;  /* 0x000000ffff51c224 */ /* 0x000fe200078e0a51 */
[C---:B------:R-:W-:Y:S01]  /*52b0*/  ISETP.GT.U32.AND P4, PT, R4.reuse, R75, PT ;  /* 0x0000004b0400720c */ /* 0x040fe20003f84070 */
[--C-:B------:R-:W-:Y:S01]  /*52c0*/  @!P2 IMAD.IADD R71, R71, 0x1, -R4.reuse ;  /* 0x000000014747a824 */ /* 0x100fe200078e0a04 */
[----:B------:R-:W-:Y:S01]  /*52d0*/  ISETP.GT.U32.AND P2, PT, R4, R76, PT ;  /* 0x0000004c0400720c */ /* 0x000fe20003f44070 */
[--C-:B------:R-:W-:Y:S01]  /*52e0*/  @!P6 IMAD.IADD R77, R77, 0x1, -R4.reuse ;  /* 0x000000014d4de824 */ /* 0x100fe200078e0a04 */
[----:B------:R-:W-:Y:S01]  /*52f0*/  ISETP.GE.AND P6, PT, R218, RZ, PT ;  /* 0x000000ffda00720c */ /* 0x000fe20003fc6270 */
[----:B------:R-:W-:-:S02]  /*5300*/  @!P5 IMAD.IADD R74, R74, 0x1, -R4 ;  /* 0x000000014a4ad824 */ /* 0x000fc400078e0a04 */
[----:B------:R-:W-:Y:S01]  /*5310*/  @!P0 IMAD.IADD R72, R72, 0x1, -R4 ;  /* 0x0000000148488824 */ /* 0x000fe200078e0a04 */
[----:B------:R-:W-:Y:S01]  /*5320*/  ISETP.GE.AND P0, PT, R141, RZ, PT ;  /* 0x000000ff8d00720c */ /* 0x000fe20003f06270 */
[----:B------:R-:W-:Y:S01]  /*5330*/  @!P3 IMAD.MOV R80, RZ, RZ, -R80 ;  /* 0x000000ffff50b224 */ /* 0x000fe200078e0a50 */
[----:B------:R-:W-:Y:S02]  /*5340*/  ISETP.GT.U32.AND P3, PT, R4, R74, PT ;  /* 0x0000004a0400720c */ /* 0x000fe40003f64070 */
[-C--:B------:R-:W-:Y:S02]  /*5350*/  @!P1 IADD3 R73, R73, -R4.reuse, RZ ;  /* 0x8000000449499210 */ /* 0x080fe40007ffe0ff */
[----:B------:R-:W-:Y:S01]  /*5360*/  ISETP.GE.AND P1, PT, R214, RZ, PT ;  /* 0x000000ffd600720c */ /* 0x000fe20003f26270 */
[----:B------:R-:W-:Y:S01]  /*5370*/  @!P4 IMAD.IADD R75, R75, 0x1, -R4 ;  /* 0x000000014b4bc824 */ /* 0x000fe200078e0a04 */
[----:B------:R-:W-:Y:S02]  /*5380*/  @!P2 IADD3 R76, R76, -R4, RZ ;  /* 0x800000044c4ca210 */ /* 0x000fe40007ffe0ff */
[----:B------:R-:W-:-:S02]  /*5390*/  ISETP.GT.U32.AND P4, PT, R4, R68, PT ;  /* 0x000000440400720c */ /* 0x000fc40003f84070 */
[----:B------:R-:W-:Y:S02]  /*53a0*/  ISETP.GT.U32.AND P2, PT, R4, R69, PT ;  /* 0x000000450400720c */ /* 0x000fe40003f44070 */
[----:B------:R-:W-:Y:S02]  /*53b0*/  ISETP.GE.AND P5, PT, R215, RZ, PT ;  /* 0x000000ffd700720c */ /* 0x000fe40003fa6270 */
[----:B------:R-:W-:Y:S01]  /*53c0*/  @!P6 IADD3 R82, -R82, RZ, RZ ;  /* 0x000000ff5252e210 */ /* 0x000fe20007ffe1ff */
[----:B------:R-:W-:Y:S01]  /*53d0*/  @!P0 IMAD.MOV R77, RZ, RZ, -R77 ;  /* 0x000000ffff4d8224 */ /* 0x000fe200078e0a4d */
[----:B------:R-:W-:Y:S01]  /*53e0*/  ISETP.GT.U32.AND P6, PT, R4, R73, PT ;  /* 0x000000490400720c */ /* 0x000fe20003fc4070 */
[----:B------:R-:W-:Y:S01]  /*53f0*/  @!P3 IMAD.IADD R74, R74, 0x1, -R4 ;  /* 0x000000014a4ab824 */ /* 0x000fe200078e0a04 */
[C---:B------:R-:W-:Y:S01]  /*5400*/  ISETP.GT.U32.AND P0, PT, R4.reuse, R70, PT ;  /* 0x000000460400720c */ /* 0x040fe20003f04070 */
[----:B------:R-:W-:Y:S01]  /*5410*/  @!P1 IMAD.MOV R78, RZ, RZ, -R78 ;  /* 0x000000ffff4e9224 */ /* 0x000fe200078e0a4e */
[----:B------:R-:W-:-:S02]  /*5420*/  ISETP.GT.U32.AND P3, PT, R4, R67, PT ;  /* 0x000000430400720c */ /* 0x000fc40003f64070 */
[----:B------:R-:W-:Y:S01]  /*5430*/  ISETP.GT.U32.AND P1, PT, R4, R72, PT ;  /* 0x000000480400720c */ /* 0x000fe20003f24070 */
[--C-:B------:R-:W-:Y:S01]  /*5440*/  @!P4 IMAD.IADD R68, R68, 0x1, -R4.reuse ;  /* 0x000000014444c824 */ /* 0x100fe200078e0a04 */
[----:B------:R-:W-:Y:S01]  /*5450*/  ISETP.GE.AND P4, PT, R210, RZ, PT ;  /* 0x000000ffd200720c */ /* 0x000fe20003f86270 */
[----:B------:R-:W-:Y:S01]  /*5460*/  @!P2 IMAD.IADD R69, R69, 0x1, -R4 ;  /* 0x000000014545a824 */ /* 0x000fe200078e0a04 */
[----:B------:R-:W-:Y:S02]  /*5470*/  ISETP.GE.AND P2, PT, R211, RZ, PT ;  /* 0x000000ffd300720c */ /* 0x000fe40003f46270 */
[----:B------:R-:W-:Y:S02]  /*5480*/  @!P5 IADD3 R79, -R79, RZ, RZ ;  /* 0x000000ff4f4fd210 */ /* 0x000fe40007ffe1ff */
[----:B------:R-:W-:Y:S02]  /*5490*/  ISETP.GT.U32.AND P5, PT, R4, R71, PT ;  /* 0x000000470400720c */ /* 0x000fe40003fa4070 */
[----:B------:R-:W-:-:S02]  /*54a0*/  @!P6 IADD3 R73, R73, -R4, RZ ;  /* 0x800000044949e210 */ /* 0x000fc40007ffe0ff */
[----:B------:R-:W-:Y:S02]  /*54b0*/  ISETP.GT.U32.AND P6, PT, R4, R66, PT ;  /* 0x000000420400720c */ /* 0x000fe40003fc4070 */
[-C--:B------:R-:W-:Y:S02]  /*54c0*/  @!P0 IADD3 R70, R70, -R4.reuse, RZ ;  /* 0x8000000446468210 */ /* 0x080fe40007ffe0ff */
[----:B------:R-:W-:Y:S01]  /*54d0*/  ISETP.GE.AND P0, PT, R212, RZ, PT ;  /* 0x000000ffd400720c */ /* 0x000fe20003f06270 */
[----:B------:R-:W-:Y:S01]  /*54e0*/  @!P1 IMAD.IADD R72, R72, 0x1, -R4 ;  /* 0x0000000148489824 */ /* 0x000fe200078e0a04 */
[----:B------:R-:W-:Y:S02]  /*54f0*/  @!P3 IADD3 R67, R67, -R4, RZ ;  /* 0x800000044343b210 */ /* 0x000fe40007ffe0ff */
[----:B------:R-:W-:Y:S02]  /*5500*/  ISETP.GE.AND P3, PT, R209, RZ, PT ;  /* 0x000000ffd100720c */ /* 0x000fe40003f66270 */
[----:B------:R-:W-:Y:S01]  /*5510*/  ISETP.GT.U32.AND P1, PT, R4, R65, PT ;  /* 0x000000410400720c */ /* 0x000fe20003f24070 */
[----:B------:R-:W-:Y:S01]  /*5520*/  @!P2 IMAD.MOV R74, RZ, RZ, -R74 ;  /* 0x000000ffff4aa224 */ /* 0x000fe200078e0a4a */
[----:B------:R-:W-:-:S02]  /*5530*/  @!P4 IADD3 R73, -R73, RZ, RZ ;  /* 0x000000ff4949c210 */ /* 0x000fc40007ffe1ff */
[C---:B------:R-:W-:Y:S02]  /*5540*/  ISETP.GT.U32.AND P4, PT, R4.reuse, R67, PT ;  /* 0x000000430400720c */ /* 0x040fe40003f84070 */
[----:B------:R-:W-:Y:S01]  /*5550*/  ISETP.GT.U32.AND P2, PT, R4, R68, PT ;  /* 0x000000440400720c */ /* 0x000fe20003f44070 */
[--C-:B------:R-:W-:Y:S01]  /*5560*/  @!P5 IMAD.IADD R71, R71, 0x1, -R4.reuse ;  /* 0x000000014747d824 */ /* 0x100fe200078e0a04 */
[----:B------:R-:W-:Y:S01]  /*5570*/  ISETP.GE.AND P5, PT, R213, RZ, PT ;  /* 0x000000ffd500720c */ /* 0x000fe20003fa6270 */
[----:B------:R-:W-:Y:S01]  /*5580*/  @!P6 IMAD.IADD R66, R66, 0x1, -R4 ;  /* 0x000000014242e824 */ /* 0x000fe200078e0a04 */
[----:B------:R-:W-:Y:S01]  /*5590*/  ISETP.GE.AND P6, PT, R208, RZ, PT ;  /* 0x000000ffd000720c */ /* 0x000fe20003fc6270 */
[----:B------:R-:W-:Y:S01]  /*55a0*/  @!P0 IMAD.MOV R75, RZ, RZ, -R75 ;  /* 0x000000ffff4b8224 */ /* 0x000fe200078e0a4b */
[C---:B------:R-:W-:Y:S01]  /*55b0*/  ISETP.GT.U32.AND P0, PT, R4.reuse, R69, PT ;  /* 0x000000450400720c */ /* 0x040fe20003f04070 */
[----:B------:R-:W-:Y:S01]  /*55c0*/  @!P3 IMAD.MOV R72, RZ, RZ, -R72 ;  /* 0x000000ffff48b224 */ /* 0x000fe200078e0a48 */
[C---:B------:R-:W-:Y:S01]  /*55d0*/  ISETP.GT.U32.AND P3, PT, R4.reuse, R66, PT ;  /* 0x000000420400720c */ /* 0x040fe20003f64070 */
[----:B------:R-:W-:Y:S01]  /*55e0*/  @!P1 IMAD.IADD R65, R65, 0x1, -R4 ;  /* 0x0000000141419824 */ /* 0x000fe200078e0a04 */
[----:B------:R-:W-:-:S02]  /*55f0*/  ISETP.GT.U32.AND P1, PT, R4, R70, PT ;  /* 0x000000460400720c */ /* 0x000fc40003f24070 */
[----:B------:R-:W-:Y:S01]  /*5600*/  @!P4 IADD3 R67, R67, -R4, RZ ;  /* 0x800000044343c210 */ /* 0x000fe20007ffe0ff */
[--C-:B------:R-:W-:Y:S01]  /*5610*/  @!P2 IMAD.IADD R68, R68, 0x1, -R4.reuse ;  /* 0x000000014444a824 */ /* 0x100fe200078e0a04 */
[C---:B------:R-:W-:Y:S02]  /*5620*/  ISETP.GT.U32.AND P4, PT, R4.reuse, R61, PT ;  /* 0x0000003d0400720c */ /* 0x040fe40003f84070 */
[----:B------:R-:W-:Y:S02]  /*5630*/  ISETP.GT.U32.AND P2, PT, R4, R62, PT ;  /* 0x0000003e0400720c */ /* 0x000fe40003f44070 */
[----:B------:R-:W-:Y:S02]  /*5640*/  @!P5 IADD3 R76, -R76, RZ, RZ ;  /* 0x000000ff4c4cd210 */ /* 0x000fe40007ffe1ff */
[C---:B------:R-:W-:Y:S01]  /*5650*/  ISETP.GT.U32.AND P5, PT, R4.reuse, R65, PT ;  /* 0x000000410400720c */ /* 0x040fe20003fa4070 */
[----:B------:R-:W-:Y:S01]  /*5660*/  @!P6 IMAD.MOV R71, RZ, RZ, -R71 ;  /* 0x000000ffff47e224 */ /* 0x000fe200078e0a47 */
[C---:B------:R-:W-:Y:S01]  /*5670*/  ISETP.GT.U32.AND P6, PT, R4.reuse, R64, PT ;  /* 0x000000400400720c */ /* 0x040fe20003fc4070 */
[--C-:B------:R-:W-:Y:S01]  /*5680*/  @!P0 IMAD.IADD R69, R69, 0x1, -R4.reuse ;  /* 0x0000000145458824 */ /* 0x100fe200078e0a04 */
[----:B------:R-:W-:Y:S01]  /*5690*/  ISETP.GT.U32.AND P0, PT, R4, R63, PT ;  /* 0x0000003f0400720c */ /* 0x000fe20003f04070 */
[----:B------:R-:W-:Y:S01]  /*56a0*/  @!P3 IMAD.IADD R66, R66, 0x1, -R4 ;  /* 0x000000014242b824 */ /* 0x000fe200078e0a04 */
[----:B------:R-:W-:-:S02]  /*56b0*/  @!P1 IADD3 R70, R70, -R4, RZ ;  /* 0x8000000446469210 */ /* 0x000fc40007ffe0ff */
[----:B------:R-:W-:Y:S02]  /*56c0*/  ISETP.GT.U32.AND P3, PT, R4, R60, PT ;  /* 0x0000003c0400720c */ /* 0x000fe40003f64070 */
[----:B------:R-:W-:Y:S01]  /*56d0*/  ISETP.GE.AND P1, PT, R207, RZ, PT ;  /* 0x000000ffcf00720c */ /* 0x000fe20003f26270 */
[--C-:B------:R-:W-:Y:S01]  /*56e0*/  @!P2 IMAD.IADD R62, R62, 0x1, -R4.reuse ;  /* 0x000000013e3ea824 */ /* 0x100fe200078e0a04 */
[-C--:B------:R-:W-:Y:S02]  /*56f0*/  @!P4 IADD3 R61, R61, -R4.reuse, RZ ;  /* 0x800000043d3dc210 */ /* 0x080fe40007ffe0ff */
[----:B------:R-:W-:Y:S02]  /*5700*/  ISETP.GE.AND P4, PT, R203, RZ, PT ;  /* 0x000000ffcb00720c */ /* 0x000fe40003f86270 */
[----:B------:R-:W-:Y:S01]  /*5710*/  ISETP.GE.AND P2, PT, R204, RZ, PT ;  /* 0x000000ffcc00720c */ /* 0x000fe20003f46270 */
[--C-:B------:R-:W-:Y:S01]  /*5720*/  @!P5 IMAD.IADD R65, R65, 0x1, -R4.reuse ;  /* 0x000000014141d824 */ /* 0x100fe200078e0a04 */
[----:B------:R-:W-:Y:S01]  /*5730*/  ISETP.GE.AND P5, PT, R206, RZ, PT ;  /* 0x000000ffce00720c */ /* 0x000fe20003fa6270 */
[--C-:B------:R-:W-:Y:S01]  /*5740*/  @!P0 IMAD.IADD R63, R63, 0x1, -R4.reuse ;  /* 0x000000013f3f8824 */ /* 0x100fe200078e0a04 */
[----:B------:R-:W-:Y:S01]  /*5750*/  @!P6 IADD3 R64, R64, -R4, RZ ;  /* 0x800000044040e210 */ /* 0x000fe20007ffe0ff */
[----:B------:R-:W-:Y:S01]  /*5760*/  @!P3 IMAD.IADD R60, R60, 0x1, -R4 ;  /* 0x000000013c3cb824 */ /* 0x000fe200078e0a04 */
[----:B------:R-:W-:Y:S01]  /*5770*/  ISETP.GE.AND P0, PT, R205, RZ, PT ;  /* 0x000000ffcd00720c */ /* 0x000fe20003f06270 */
[----:B------:R-:W-:Y:S01]  /*5780*/  @!P1 IMAD.MOV R70, RZ, RZ, -R70 ;  /* 0x000000ffff469224 */ /* 0x000fe200078e0a46 */
[----:B------:R-:W-:-:S02]  /*5790*/  ISETP.GE.AND P3, PT, R202, RZ, PT ;  /* 0x000000ffca00720c */ /* 0x000fc40003f66270 */
[C---:B------:R-:W-:Y:S01]  /*57a0*/  ISETP.GT.U32.AND P1, PT, R4.reuse, R64, PT ;  /* 0x000000400400720c */ /* 0x040fe20003f24070 */
[----:B------:R-:W-:Y:S01]  /*57b0*/  @!P4 IMAD.MOV R66, RZ, RZ, -R66 ;  /* 0x000000ffff42c224 */ /* 0x000fe200078e0a42 */
[C---:B------:R-:W-:Y:S01]  /*57c0*/  ISETP.GT.U32.AND P4, PT, R4.reuse, R60, PT ;  /* 0x0000003c0400720c */ /* 0x040fe20003f84070 */
[----:B------:R-:W-:Y:S01]  /*57d0*/  @!P2 IMAD.MOV R67, RZ, RZ, -R67 ;  /* 0x000000ffff43a224 */ /* 0x000fe200078e0a43 */
[C---:B------:R-:W-:Y:S01]  /*57e0*/  ISETP.GT.U32.AND P2, PT, R4.reuse, R61, PT ;  /* 0x0000003d0400720c */ /* 0x040fe20003f44070 */
[----:B------:R-:W-:Y:S01]  /*57f0*/  @!P5 IMAD.MOV R69, RZ, RZ, -R69 ;  /* 0x000000ffff45d224 */ /* 0x000fe200078e0a45 */
[C---:B------:R-:W-:Y:S02]  /*5800*/  ISETP.GT.U32.AND P5, PT, R4.reuse, R63, PT ;  /* 0x0000003f0400720c */ /* 0x040fe40003fa4070 */
[----:B------:R-:W-:Y:S02]  /*5810*/  ISETP.GT.U32.AND P6, PT, R4, R59, PT ;  /* 0x0000003b0400720c */ /* 0x000fe40003fc4070 */
[----:B------:R-:W-:-:S02]  /*5820*/  @!P0 IADD3 R68, -R68, RZ, RZ ;  /* 0x000000ff44448210 */ /* 0x000fc40007ffe1ff */
[----:B------:R-:W-:Y:S01]  /*5830*/  ISETP.GT.U32.AND P0, PT, R4, R62, PT ;  /* 0x0000003e0400720c */ /* 0x000fe20003f04070 */
[--C-:B------:R-:W-:Y:S01]  /*5840*/  @!P1 IMAD.IADD R64, R64, 0x1, -R4.reuse ;  /* 0x0000000140409824 */ /* 0x100fe200078e0a04 */
[----:B------:R-:W-:Y:S02]  /*5850*/  @!P3 IADD3 R65, -R65, RZ, RZ ;  /* 0x000000ff4141b210 */ /* 0x000fe40007ffe1ff */
[C---:B------:R-:W-:Y:S02]  /*5860*/  ISETP.GT.U32.AND P3, PT, R4.reuse, R58, PT ;  /* 0x0000003a0400720c */ /* 0x040fe40003f64070 */
[----:B------:R-:W-:Y:S01]  /*5870*/  ISETP.GT.U32.AND P1, PT, R4, R57, PT ;  /* 0x000000390400720c */ /* 0x000fe20003f24070 */
[--C-:B------:R-:W-:Y:S01]  /*5880*/  @!P4 IMAD.IADD R60, R60, 0x1, -R4.reuse ;  /* 0x000000013c3cc824 */ /* 0x100fe200078e0a04 */
[C---:B------:R-:W-:Y:S01]  /*5890*/  ISETP.GT.U32.AND P4, PT, R4.reuse, R53, PT ;  /* 0x000000350400720c */ /* 0x040fe20003f84070 */
[--C-:B------:R-:W-:Y:S01]  /*58a0*/  @!P2 IMAD.IADD R61, R61, 0x1, -R4.reuse ;  /* 0x000000013d3da824 */ /* 0x100fe200078e0a04 */
[----:B------:R-:W-:Y:S01]  /*58b0*/  ISETP.GT.U32.AND P2, PT, R4, R54, PT ;  /* 0x000000360400720c */ /* 0x000fe20003f44070 */
[----:B------:R-:W-:Y:S01]  /*58c0*/  @!P5 IMAD.IADD R63, R63, 0x1, -R4 ;  /* 0x000000013f3fd824 */ /* 0x000fe200078e0a04 */
[----:B------:R-:W-:-:S02]  /*58d0*/  @!P6 IADD3 R59, R59, -R4, RZ ;  /* 0x800000043b3be210 */ /* 0x000fc40007ffe0ff */
[----:B------:R-:W-:Y:S02]  /*58e0*/  ISETP.GT.U32.AND P5, PT, R4, R56, PT ;  /* 0x000000380400720c */ /* 0x000fe40003fa4070 */
[-C--:B------:R-:W-:Y:S01]  /*58f0*/  @!P0 IADD3 R62, R62, -R4.reuse, RZ ;  /* 0x800000043e3e8210 */ /* 0x080fe20007ffe0ff */
[--C-:B------:R-:W-:Y:S01]  /*5900*/  @!P3 IMAD.IADD R58, R58, 0x1, -R4.reuse ;  /* 0x000000013a3ab824 */ /* 0x100fe200078e0a04 */
[C---:B------:R-:W-:Y:S02]  /*5910*/  ISETP.GT.U32.AND P6, PT, R4.reuse, R59, PT ;  /* 0x0000003b0400720c */ /* 0x040fe40003fc4070 */
[----:B------:R-:W-:Y:S01]  /*5920*/  ISETP.GT.U32.AND P0, PT, R4, R55, PT ;  /* 0x000000370400720c */ /* 0x000fe20003f04070 */
[--C-:B------:R-:W-:Y:S01]  /*5930*/  @!P1 IMAD.IADD R57, R57, 0x1, -R4.reuse ;  /* 0x0000000139399824 */ /* 0x100fe200078e0a04 */
[----:B------:R-:W-:Y:S02]  /*5940*/  ISETP.GE.AND P3, PT, R200, RZ, PT ;  /* 0x000000ffc800720c */ /* 0x000fe40003f66270 */
[----:B------:R-:W-:Y:S01]  /*5950*/  ISETP.GE.AND P1, PT, R199, RZ, PT ;  /* 0x000000ffc700720c */ /* 0x000fe20003f26270 */
[----:B------:R-:W-:Y:S01]  /*5960*/  @!P2 IMAD.IADD R54, R54, 0x1, -R4 ;  /* 0x000000013636a824 */ /* 0x000fe200078e0a04 */
[----:B------:R-:W-:-:S02]  /*5970*/  @!P4 IADD3 R53, R53, -R4, RZ ;  /* 0x800000043535c210 */ /* 0x000fc40007ffe0ff */
[----:B------:R-:W-:Y:S02]  /*5980*/  ISETP.GT.U32.AND P4, PT, R4, R58, PT ;  /* 0x0000003a0400720c */ /* 0x000fe40003f84070 */
[----:B------:R-:W-:Y:S02]  /*5990*/  ISETP.GE.AND P2, PT, R196, RZ, PT ;  /* 0x000000ffc400720c */ /* 0x000fe40003f46270 */
[-C--:B------:R-:W-:Y:S02]  /*59a0*/  @!P5 IADD3 R56, R56, -R4.reuse, RZ ;  /* 0x800000043838d210 */ /* 0x080fe40007ffe0ff */
[----:B------:R-:W-:Y:S01]  /*59b0*/  ISETP.GE.AND P5, PT, R198, RZ, PT ;  /* 0x000000ffc600720c */ /* 0x000fe20003fa6270 */
[----:B------:R-:W-:Y:S01]  /*59c0*/  @!P0 IMAD.IADD R55, R55, 0x1, -R4 ;  /* 0x0000000137378824 */ /* 0x000fe200078e0a04 */
[----:B------:R-:W-:Y:S02]  /*59d0*/  @!P6 IADD3 R59, R59, -R4, RZ ;  /* 0x800000043b3be210 */ /* 0x000fe40007ffe0ff */
[----:B------:R-:W-:-:S02]  /*59e0*/  ISETP.GE.AND P6, PT, R201, RZ, PT ;  /* 0x000000ffc900720c */ /* 0x000fc40003fc6270 */
[----:B------:R-:W-:Y:S01]  /*59f0*/  ISETP.GE.AND P0, PT, R197, RZ, PT ;  /* 0x000000ffc500720c */ /* 0x000fe20003f06270 */
[----:B------:R-:W-:Y:S01]  /*5a00*/  @!P3 IMAD.MOV R63, RZ, RZ, -R63 ;  /* 0x000000ffff3fb224 */ /* 0x000fe200078e0a3f */
[----:B------:R-:W-:Y:S02]  /*5a10*/  @!P1 IADD3 R62, -R62, RZ, RZ ;  /* 0x000000ff3e3e9210 */ /* 0x000fe40007ffe1ff */
[C---:B------:R-:W-:Y:S02]  /*5a20*/  ISETP.GT.U32.AND P3, PT, R4.reuse, R57, PT ;  /* 0x000000390400720c */ /* 0x040fe40003f64070 */
[----:B------:R-:W-:Y:S01]  /*5a30*/  ISETP.GT.U32.AND P1, PT, R4, R56, PT ;  /* 0x000000380400720c */ /* 0x000fe20003f24070 */
[----:B------:R-:W-:Y:S01]  /*5a40*/  @!P4 IMAD.IADD R58, R58, 0x1, -R4 ;  /* 0x000000013a3ac824 */ /* 0x000fe200078e0a04 */
[----:B------:R-:W-:Y:S02]  /*5a50*/  @!P2 IADD3 R59, -R59, RZ, RZ ;  /* 0x000000ff3b3ba210 */ /* 0x000fe40007ffe1ff */
[----:B------:R-:W-:-:S02]  /*5a60*/  ISETP.GT.U32.AND P4, PT, R4, R51, PT ;  /* 0x000000330400720c */ /* 0x000fc40003f84070 */
[C---:B------:R-:W-:Y:S01]  /*5a70*/  ISETP.GT.U32.AND P2, PT, R4.reuse, R52, PT ;  /* 0x000000340400720c */ /* 0x040fe20003f44070 */
[----:B------:R-:W-:Y:S01]  /*5a80*/  @!P5 IMAD.MOV R61, RZ, RZ, -R61 ;  /* 0x000000ffff3dd224 */ /* 0x000fe200078e0a3d */
[C---:B------:R-:W-:Y:S01]  /*5a90*/  ISETP.GT.U32.AND P5, PT, R4.reuse, R53, PT ;  /* 0x000000350400720c */ /* 0x040fe20003fa4070 */
[----:B------:R-:W-:Y:S01]  /*5aa0*/  @!P6 IMAD.MOV R64, RZ, RZ, -R64 ;  /* 0x000000ffff40e224 */ /* 0x000fe200078e0a40 */
[C---:B------:R-:W-:Y:S01]  /*5ab0*/  ISETP.GT.U32.AND P6, PT, R4.reuse, R55, PT ;  /* 0x000000370400720c */ /* 0x040fe20003fc4070 */
[----:B------:R-:W-:Y:S01]  /*5ac0*/  @!P0 IMAD.MOV R60, RZ, RZ, -R60 ;  /* 0x000000ffff3c8224 */ /* 0x000fe200078e0a3c */
[----:B------:R-:W-:Y:S01]  /*5ad0*/  ISETP.GT.U32.AND P0, PT, R4, R54, PT ;  /* 0x000000360400720c */ /* 0x000fe20003f04070 */
[----:B------:R-:W-:Y:S01]  /*5ae0*/  @!P3 IMAD.IADD R57, R57, 0x1, -R4 ;  /* 0x000000013939b824 */ /* 0x000fe200078e0a04 */
[----:B------:R-:W-:Y:S02]  /*5af0*/  @!P1 IADD3 R56, R56, -R4, RZ ;  /* 0x8000000438389210 */ /* 0x000fe40007ffe0ff */
[----:B------:R-:W-:-:S02]  /*5b00*/  ISETP.GT.U32.AND P3, PT, R4, R50, PT ;  /* 0x000000320400720c */ /* 0x000fc40003f64070 */
[----:B------:R-:W-:Y:S01]  /*5b10*/  ISETP.GT.U32.AND P1, PT, R4, R49, PT ;  /* 0x000000310400720c */ /* 0x000fe20003f24070 */
[--C-:B------:R-:W-:Y:S01]  /*5b20*/  @!P4 IMAD.IADD R51, R51, 0x1, -R4.reuse ;  /* 0x000000013333c824 */ /* 0x100fe200078e0a04 */
[----:B------:R-:W-:Y:S01]  /*5b30*/  ISETP.GE.AND P4, PT, R193, RZ, PT ;  /* 0x000000ffc100720c */ /* 0x000fe20003f86270 */
[--C-:B------:R-:W-:Y:S01]  /*5b40*/  @!P2 IMAD.IADD R52, R52, 0x1, -R4.reuse ;  /* 0x000000013434a824 */ /* 0x100fe200078e0a04 */
[----:B------:R-:W-:Y:S02]  /*5b50*/  ISETP.GE.AND P2, PT, R194, RZ, PT ;  /* 0x000000ffc200720c */ /* 0x000fe40003f46270 */
[----:B------:R-:W-:Y:S02]  /*5b60*/  @!P5 IADD3 R53, R53, -R4, RZ ;  /* 0x800000043535d210 */ /* 0x000fe40007ffe0ff */
[----:B------:R-:W-:Y:S01]  /*5b70*/  ISETP.GE.AND P5, PT, R195, RZ, PT ;  /* 0x000000ffc300720c */ /* 0x000fe20003fa6270 */
[--C-:B------:R-:W-:Y:S01]  /*5b80*/  @!P6 IMAD.IADD R55, R55, 0x1, -R4.reuse ;  /* 0x000000013737e824 */ /* 0x100fe200078e0a04 */
[----:B------:R-:W-:Y:S01]  /*5b90*/  ISETP.GT.U32.AND P6, PT, R4, R48, PT ;  /* 0x000000300400720c */ /* 0x000fe20003fc4070 */
[--C-:B------:R-:W-:Y:S01]  /*5ba0*/  @!P0 IMAD.IADD R54, R54, 0x1, -R4.reuse ;  /* 0x0000000136368824 */ /* 0x100fe200078e0a04 */
[----:B------:R-:W-:Y:S01]  /*5bb0*/  ISETP.GT.U32.AND P0, PT, R4, R47, PT ;  /* 0x0000002f0400720c */ /* 0x000fe20003f04070 */
[----:B------:R-:W-:Y:S01]  /*5bc0*/  @!P1 IMAD.IADD R49, R49, 0x1, -R4 ;  /* 0x0000000131319824 */ /* 0x000fe200078e0a04 */
[----:B------:R-:W-:-:S02]  /*5bd0*/  @!P3 IADD3 R50, R50, -R4, RZ ;  /* 0x800000043232b210 */ /* 0x000fc40007ffe0ff */
[----:B------:R-:W-:Y:S01]  /*5be0*/  ISETP.GE.AND P1, PT, R191, RZ, PT ;  /* 0x000000ffbf00720c */ /* 0x000fe20003f26270 */
[----:B------:R-:W-:Y:S01]  /*5bf0*/  @!P2 IMAD.MOV R57, RZ, RZ, -R57 ;  /* 0x000000ffff39a224 */ /* 0x000fe200078e0a39 */
[----:B------:R-:W-:Y:S02]  /*5c00*/  @!P4 IADD3 R56, -R56, RZ, RZ ;  /* 0x000000ff3838c210 */ /* 0x000fe40007ffe1ff */
[----:B------:R-:W-:Y:S02]  /*5c10*/  ISETP.GE.AND P3, PT, R192, RZ, PT ;  /* 0x000000ffc000720c */ /* 0x000fe40003f66270 */
[C---:B------:R-:W-:Y:S02]  /*5c20*/  ISETP.GT.U32.AND P4, PT, R4.reuse, R50, PT ;  /* 0x000000320400720c */ /* 0x040fe40003f84070 */
[C---:B------:R-:W-:Y:S01]  /*5c30*/  ISETP.GT.U32.AND P2, PT, R4.reuse, R51, PT ;  /* 0x000000330400720c */ /* 0x040fe20003f44070 */
[----:B------:R-:W-:Y:S01]  /*5c40*/  @!P5 IMAD.MOV R58, RZ, RZ, -R58 ;  /* 0x000000ffff3ad224 */ /* 0x000fe200078e0a3a */
[----:B------:R-:W-:Y:S01]  /*5c50*/  ISETP.GT.U32.AND P5, PT, R4, R49, PT ;  /* 0x000000310400720c */ /* 0x000fe20003fa4070 */
[----:B------:R-:W-:Y:S01]  /*5c60*/  @!P6 IMAD.IADD R48, R48, 0x1, -R4 ;  /* 0x000000013030e824 */ /* 0x000fe200078e0a04 */
[----:B------:R-:W-:-:S02]  /*5c70*/  @!P0 IADD3 R47, R47, -R4, RZ ;  /* 0x800000042f2f8210 */ /* 0x000fc40007ffe0ff */
[----:B------:R-:W-:Y:S01]  /*5c80*/  ISETP.GE.AND P6, PT, R190, RZ, PT ;  /* 0x000000ffbe00720c */ /* 0x000fe20003fc6270 */
[----:B------:R-:W-:Y:S01]  /*5c90*/  @!P1 IMAD.MOV R54, RZ, RZ, -R54 ;  /* 0x000000ffff369224 */ /* 0x000fe200078e0a36 */
[C---:B------:R-:W-:Y:S01]  /*5ca0*/  ISETP.GT.U32.AND P1, PT, R4.reuse, R47, PT ;  /* 0x0000002f0400720c */ /* 0x040fe20003f24070 */
[----:B------:R-:W-:Y:S01]  /*5cb0*/  @!P3 IMAD.MOV R55, RZ, RZ, -R55 ;  /* 0x000000ffff37b224 */ /* 0x000fe200078e0a37 */
[----:B------:R-:W-:Y:S02]  /*5cc0*/  ISETP.GT.U32.AND P0, PT, R4, R52, PT ;  /* 0x000000340400720c */ /* 0x000fe40003f04070 */
[----:B------:R-:W-:Y:S01]  /*5cd0*/  @!P4 IADD3 R50, R50, -R4, RZ ;  /* 0x800000043232c210 */ /* 0x000fe20007ffe0ff */
[----:B------:R-:W-:Y:S01]  /*5ce0*/  @!P2 IMAD.IADD R51, R51, 0x1, -R4 ;  /* 0x000000013333a824 */ /* 0x000fe200078e0a04 */
[C---:B------:R-:W-:Y:S02]  /*5cf0*/  ISETP.GT.U32.AND P3, PT, R4.reuse, R48, PT ;  /* 0x000000300400720c */ /* 0x040fe40003f64070 */
[----:B------:R-:W-:-:S02]  /*5d00*/  ISETP.GT.U32.AND P4, PT, R4, R44, PT ;  /* 0x0000002c0400720c */ /* 0x000fc40003f84070 */
[C---:B------:R-:W-:Y:S01]  /*5d10*/  ISETP.GT.U32.AND P2, PT, R4.reuse, R45, PT ;  /* 0x0000002d0400720c */ /* 0x040fe20003f44070 */
[--C-:B------:R-:W-:Y:S01]  /*5d20*/  @!P5 IMAD.IADD R49, R49, 0x1, -R4.reuse ;  /* 0x000000013131d824 */ /* 0x100fe200078e0a04 */
[C---:B------:R-:W-:Y:S02]  /*5d30*/  ISETP.GT.U32.AND P5, PT, R4.reuse, R43, PT ;  /* 0x0000002b0400720c */ /* 0x040fe40003fa4070 */
[----:B------:R-:W-:Y:S02]  /*5d40*/  @!P6 IADD3 R53, -R53, RZ, RZ ;  /* 0x000000ff3535e210 */ /* 0x000fe40007ffe1ff */
[----:B------:R-:W-:Y:S01]  /*5d50*/  ISETP.GT.U32.AND P6, PT, R4, R46, PT ;  /* 0x0000002e0400720c */ /* 0x000fe20003fc4070 */
[--C-:B------:R-:W-:Y:S01]  /*5d60*/  @!P0 IMAD.IADD R52, R52, 0x1, -R4.reuse ;  /* 0x0000000134348824 */ /* 0x100fe200078e0a04 */
[-C--:B------:R-:W-:Y:S02]  /*5d70*/  @!P1 IADD3 R47, R47, -R4.reuse, RZ ;  /* 0x800000042f2f9210 */ /* 0x080fe40007ffe0ff */
[----:B------:R-:W-:Y:S01]  /*5d80*/  ISETP.GE.AND P1, PT, R188, RZ, PT ;  /* 0x000000ffbc00720c */ /* 0x000fe20003f26270 */
[--C-:B------:R-:W-:Y:S01]  /*5d90*/  @!P3 IMAD.IADD R48, R48, 0x1, -R4.reuse ;  /* 0x000000013030b824 */ /* 0x100fe200078e0a04 */
[----:B------:R-:W-:Y:S01]  /*5da0*/  ISETP.GE.AND P0, PT, R189, RZ, PT ;  /* 0x000000ffbd00720c */ /* 0x000fe20003f06270 */
[----:B------:R-:W-:Y:S01]  /*5db0*/  @!P2 IMAD.IADD R45, R45, 0x1, -R4 ;  /* 0x000000012d2da824 */ /* 0x000fe200078e0a04 */
[----:B------:R-:W-:-:S02]  /*5dc0*/  @!P4 IADD3 R44, R44, -R4, RZ ;  /* 0x800000042c2cc210 */ /* 0x000fc40007ffe0ff */
[----:B------:R-:W-:Y:S02]  /*5dd0*/  ISETP.GT.U32.AND P3, PT, R4, R42, PT ;  /* 0x0000002a0400720c */ /* 0x000fe40003f64070 */
[----:B------:R-:W-:Y:S02]  /*5de0*/  ISETP.GE.AND P4, PT, R186, RZ, PT ;  /* 0x000000ffba00720c */ /* 0x000fe40003f86270 */
[----:B------:R-:W-:Y:S01]  /*5df0*/  ISETP.GE.AND P2, PT, R187, RZ, PT ;  /* 0x000000ffbb00720c */ /* 0x000fe20003f46270 */
[--C-:B------:R-:W-:Y:S01]  /*5e00*/  @!P5 IMAD.IADD R43, R43, 0x1, -R4.reuse ;  /* 0x000000012b2bd824 */ /* 0x100fe200078e0a04 */
[----:B------:R-:W-:Y:S01]  /*5e10*/  ISETP.GE.AND P5, PT, R185, RZ, PT ;  /* 0x000000ffb900720c */ /* 0x000fe20003fa6270 */
[----:B------:R-:W-:Y:S01]  /*5e20*/  @!P6 IMAD.IADD R46, R46, 0x1, -R4 ;  /* 0x000000012e2ee824 */ /* 0x000fe200078e0a04 */
[----:B------:R-:W-:Y:S01]  /*5e30*/  @!P1 IADD3 R51, -R51, RZ, RZ ;  /* 0x000000ff33339210 */ /* 0x000fe20007ffe1ff */
[----:B------:R-:W-:Y:S01]  /*5e40*/  @!P0 IMAD.MOV R52, RZ, RZ, -R52 ;  /* 0x000000ffff348224 */ /* 0x000fe200078e0a34 */
[----:B------:R-:W-:-:S02]  /*5e50*/  ISETP.GT.U32.AND P1, PT, R4, R45, PT ;  /* 0x0000002d0400720c */ /* 0x000fc40003f24070 */
[----:B------:R-:W-:Y:S01]  /*5e60*/  ISETP.GT.U32.AND P0, PT, R4, R46, PT ;  /* 0x0000002e0400720c */ /* 0x000fe20003f04070 */
[----:B------:R-:W-:Y:S01]  /*5e70*/  @!P3 IMAD.IADD R42, R42, 0x1, -R4 ;  /* 0x000000012a2ab824 */ /* 0x000fe200078e0a04 */
[----:B------:R-:W-:Y:S01]  /*5e80*/  ISETP.GE.AND P3, PT, R184, RZ, PT ;  /* 0x000000ffb800720c */ /* 0x000fe20003f66270 */
[----:B------:R-:W-:Y:S01]  /*5e90*/  @!P4 IMAD.MOV R49, RZ, RZ, -R49 ;  /* 0x000000ffff31c224 */ /* 0x000fe200078e0a31 */
[C---:B------:R-:W-:Y:S01]  /*5ea0*/  ISETP.GT.U32.AND P4, PT, R4.reuse, R43, PT ;  /* 0x0000002b0400720c */ /* 0x040fe20003f84070 */
[----:B------:R-:W-:Y:S01]  /*5eb0*/  @!P2 IMAD.MOV R50, RZ, RZ, -R50 ;  /* 0x000000ffff32a224 */ /* 0x000fe200078e0a32 */
[----:B------:R-:W-:Y:S02]  /*5ec0*/  ISETP.GT.U32.AND P2, PT, R4, R44, PT ;  /* 0x0000002c0400720c */ /* 0x000fe40003f44070 */
[----:B------:R-:W-:Y:S02]  /*5ed0*/  @!P5 IADD3 R48, -R48, RZ, RZ ;  /* 0x000000ff3030d210 */ /* 0x000fe40007ffe1ff */
[----:B------:R-:W-:-:S02]  /*5ee0*/  ISETP.GT.U32.AND P5, PT, R4, R42, PT ;  /* 0x0000002a0400720c */ /* 0x000fc40003fa4070 */
[----:B------:R-:W-:Y:S01]  /*5ef0*/  ISETP.GT.U32.AND P6, PT, R4, R41, PT ;  /* 0x000000290400720c */ /* 0x000fe20003fc4070 */
[--C-:B------:R-:W-:Y:S01]  /*5f00*/  @!P0 IMAD.IADD R46, R46, 0x1, -R4.reuse ;  /* 0x000000012e2e8824 */ /* 0x100fe200078e0a04 */
[----:B------:R-:W-:Y:S02]  /*5f10*/  @!P1 IADD3 R45, R45, -R4, RZ ;  /* 0x800000042d2d9210 */ /* 0x000fe40007ffe0ff */
[C---:B------:R-:W-:Y:S01]  /*5f20*/  ISETP.GT.U32.AND P1, PT, R4.reuse, R38, PT ;  /* 0x000000260400720c */ /* 0x040fe20003f24070 */
[----:B------:R-:W-:Y:S01]  /*5f30*/  @!P3 IMAD.MOV R47, RZ, RZ, -R47 ;  /* 0x000000ffff2fb224 */ /* 0x000fe200078e0a2f */
[C---:B------:R-:W-:Y:S01]  /*5f40*/  ISETP.GT.U32.AND P0, PT, R4.reuse, R39, PT ;  /* 0x000000270400720c */ /* 0x040fe20003f04070 */
[--C-:B------:R-:W-:Y:S01]  /*5f50*/  @!P4 IMAD.IADD R43, R43, 0x1, -R4.reuse ;  /* 0x000000012b2bc824 */ /* 0x100fe200078e0a04 */
[----:B------:R-:W-:Y:S01]  /*5f60*/  ISETP.GT.U32.AND P3, PT, R4, R40, PT ;  /* 0x000000280400720c */ /* 0x000fe20003f64070 */
[----:B------:R-:W-:Y:S01]  /*5f70*/  @!P2 IMAD.IADD R44, R44, 0x1, -R4 ;  /* 0x000000012c2ca824 */ /* 0x000fe200078e0a04 */
[----:B------:R-:W-:-:S02]  /*5f80*/  ISETP.GT.U32.AND P4, PT, R4, R36, PT ;  /* 0x000000240400720c */ /* 0x000fc40003f84070 */
[----:B------:R-:W-:Y:S02]  /*5f90*/  ISETP.GT.U32.AND P2, PT, R4, R37, PT ;  /* 0x000000250400720c */ /* 0x000fe40003f44070 */
[-C--:B------:R-:W-:Y:S01]  /*5fa0*/  @!P5 IADD3 R42, R42, -R4.reuse, RZ ;  /* 0x800000042a2ad210 */ /* 0x080fe20007ffe0ff */
[--C-:B------:R-:W-:Y:S01]  /*5fb0*/  @!P6 IMAD.IADD R41, R41, 0x1, -R4.reuse ;  /* 0x000000012929e824 */ /* 0x100fe200078e0a04 */
[----:B------:R-:W-:Y:S01]  /*5fc0*/  ISETP.GT.U32.AND P5, PT, R4, R35, PT ;  /* 0x000000230400720c */ /* 0x000fe20003fa4070 */
[--C-:B------:R-:W-:Y:S01]  /*5fd0*/  @!P1 IMAD.IADD R38, R38, 0x1, -R4.reuse ;  /* 0x0000000126269824 */ /* 0x100fe200078e0a04 */
[----:B------:R-:W-:Y:S02]  /*5fe0*/  ISETP.GE.AND P1, PT, R179, RZ, PT ;  /* 0x000000ffb300720c */ /* 0x000fe40003f26270 */
[----:B------:R-:W-:Y:S02]  /*5ff0*/  ISETP.GT.U32.AND P6, PT, R4, R41, PT ;  /* 0x000000290400720c */ /* 0x000fe40003fc4070 */
[-C--:B------:R-:W-:Y:S01]  /*6000*/  @!P0 IADD3 R39, R39, -R4.reuse, RZ ;  /* 0x8000000427278210 */ /* 0x080fe20007ffe0ff */
[--C-:B------:R-:W-:Y:S01]  /*6010*/  @!P3 IMAD.IADD R40, R40, 0x1, -R4.reuse ;  /* 0x000000012828b824 */ /* 0x100fe200078e0a04 */
[----:B------:R-:W-:Y:S01]  /*6020*/  ISETP.GE.AND P0, PT, R181, RZ, PT ;  /* 0x000000ffb500720c */ /* 0x000fe20003f06270 */
[----:B------:R-:W-:Y:S01]  /*6030*/  @!P2 IMAD.IADD R37, R37, 0x1, -R4 ;  /* 0x000000012525a824 */ /* 0x000fe200078e0a04 */
[----:B------:R-:W-:-:S02]  /*6040*/  @!P4 IADD3 R36, R36, -R4, RZ ;  /* 0x800000042424c210 */ /* 0x000fc40007ffe0ff */
[----:B------:R-:W-:Y:S02]  /*6050*/  ISETP.GE.AND P3, PT, R182, RZ, PT ;  /* 0x000000ffb600720c */ /* 0x000fe40003f66270 */
[----:B------:R-:W-:Y:S02]  /*6060*/  ISETP.GE.AND P4, PT, R177, RZ, PT ;  /* 0x000000ffb100720c */ /* 0x000fe40003f86270 */
[----:B------:R-:W-:Y:S01]  /*6070*/  ISETP.GE.AND P2, PT, R178, RZ, PT ;  /* 0x000000ffb200720c */ /* 0x000fe20003f46270 */
[--C-:B------:R-:W-:Y:S01]  /*6080*/  @!P5 IMAD.IADD R35, R35, 0x1, -R4.reuse ;  /* 0x000000012323d824 */ /* 0x100fe200078e0a04 */
[C---:B------:R-:W-:Y:S01]  /*6090*/  ISETP.GT.U32.AND P5, PT, R4.reuse, R40, PT ;  /* 0x000000280400720c */ /* 0x040fe20003fa4070 */
[----:B------:R-:W-:Y:S02]  /*60a0*/  @!P6 IMAD.IADD R41, R41, 0x1, -R4 ;  /* 0x000000012929e824 */ /* 0x000fe400078e0a04 */
[----:B------:R-:W-:Y:S01]  /*60b0*/  @!P1 IMAD.MOV R43, RZ, RZ, -R43 ;  /* 0x000000ffff2b9224 */ /* 0x000fe200078e0a2b */
[C---:B------:R-:W-:Y:S01]  /*60c0*/  ISETP.GT.U32.AND P1, PT, R4.reuse, R37, PT ;  /* 0x000000250400720c */ /* 0x040fe20003f24070 */
[----:B------:R-:W-:Y:S01]  /*60d0*/  @!P0 IMAD.MOV R44, RZ, RZ, -R44 ;  /* 0x000000ffff2c8224 */ /* 0x000fe200078e0a2c */
[----:B------:R-:W-:-:S02]  /*60e0*/  ISETP.GT.U32.AND P0, PT, R4, R38, PT ;  /* 0x000000260400720c */ /* 0x000fc40003f04070 */
[----:B------:R-:W-:Y:S01]  /*60f0*/  @!P3 IADD3 R45, -R45, RZ, RZ ;  /* 0x000000ff2d2db210 */ /* 0x000fe20007ffe1ff */
[----:B------:R-:W-:Y:S01]  /*6100*/  @!P4 IMAD.MOV R41, RZ, RZ, -R41 ;  /* 0x000000ffff29c224 */ /* 0x000fe200078e0a29 */
[----:B------:R-:W-:Y:S02]  /*6110*/  ISETP.GE.AND P6, PT, R183, RZ, PT ;  /* 0x000000ffb700720c */ /* 0x000fe40003fc6270 */
[----:B------:R-:W-:Y:S02]  /*6120*/  ISETP.GT.U32.AND P3, PT, R4, R39, PT ;  /* 0x000000270400720c */ /* 0x000fe40003f64070 */
[----:B------:R-:W-:Y:S02]  /*6130*/  @!P2 IADD3 R42, -R42, RZ, RZ ;  /* 0x000000ff2a2aa210 */ /* 0x000fe40007ffe1ff */
[C---:B------:R-:W-:Y:S02]  /*6140*/  ISETP.GT.U32.AND P4, PT, R4.reuse, R34, PT ;  /* 0x000000220400720c */ /* 0x040fe40003f84070 */
[----:B------:R-:W-:-:S02]  /*6150*/  ISETP.GT.U32.AND P2, PT, R4, R36, PT ;  /* 0x000000240400720c */ /* 0x000fc40003f44070 */
[-C--:B------:R-:W-:Y:S02]  /*6160*/  @!P5 IADD3 R40, R40, -R4.reuse, RZ ;  /* 0x800000042828d210 */ /* 0x080fe40007ffe0ff */
[----:B------:R-:W-:Y:S01]  /*6170*/  ISETP.GT.U32.AND P5, PT, R4, R33, PT ;  /* 0x000000210400720c */ /* 0x000fe20003fa4070 */
[----:B------:R-:W-:Y:S01]  /*6180*/  @!P0 IMAD.IADD R38, R38, 0x1, -R4 ;  /* 0x0000000126268824 */ /* 0x000fe200078e0a04 */
[----:B------:R-:W-:Y:S02]  /*6190*/  @!P1 IADD3 R37, R37, -R4, RZ ;  /* 0x8000000425259210 */ /* 0x000fe40007ffe0ff */
[C---:B------:R-:W-:Y:S01]  /*61a0*/  ISETP.GT.U32.AND P1, PT, R4.reuse, R30, PT ;  /* 0x0000001e0400720c */ /* 0x040fe20003f24070 */
[----:B------:R-:W-:Y:S01]  /*61b0*/  @!P6 IMAD.MOV R46, RZ, RZ, -R46 ;  /* 0x000000ffff2ee224 */ /* 0x000fe200078e0a2e */
[----:B------:R-:W-:Y:S01]  /*61c0*/  ISETP.GT.U32.AND P0, PT, R4, R31, PT ;  /* 0x0000001f0400720c */ /* 0x000fe20003f04070 */
[--C-:B------:R-:W-:Y:S01]  /*61d0*/  @!P3 IMAD.IADD R39, R39, 0x1, -R4.reuse ;  /* 0x000000012727b824 */ /* 0x100fe200078e0a04 */
[----:B------:R-:W-:Y:S01]  /*61e0*/  @!P4 IADD3 R34, R34, -R4, RZ ;  /* 0x800000042222c210 */ /* 0x000fe20007ffe0ff */
[----:B------:R-:W-:Y:S01]  /*61f0*/  @!P2 IMAD.IADD R36, R36, 0x1, -R4 ;  /* 0x000000012424a824 */ /* 0x000fe200078e0a04 */
[----:B------:R-:W-:-:S02]  /*6200*/  ISETP.GT.U32.AND P6, PT, R4, R35, PT ;  /* 0x000000230400720c */ /* 0x000fc40003fc4070 */
[C---:B------:R-:W-:Y:S02]  /*6210*/  ISETP.GT.U32.AND P3, PT, R4.reuse, R32, PT ;  /* 0x000000200400720c */ /* 0x040fe40003f64070 */
[----:B------:R-:W-:Y:S02]  /*6220*/  ISETP.GE.AND P4, PT, R175, RZ, PT ;  /* 0x000000ffaf00720c */ /* 0x000fe40003f86270 */
[----:B------:R-:W-:Y:S01]  /*6230*/  ISETP.GT.U32.AND P2, PT, R4, R29, PT ;  /* 0x0000001d0400720c */ /* 0x000fe20003f44070 */
[--C-:B------:R-:W-:Y:S01]  /*6240*/  @!P5 IMAD.IADD R33, R33, 0x1, -R4.reuse ;  /* 0x000000012121d824 */ /* 0x100fe200078e0a04 */
[----:B------:R-:W-:Y:S01]  /*6250*/  ISETP.GE.AND P5, PT, R174, RZ, PT ;  /* 0x000000ffae00720c */ /* 0x000fe20003fa6270 */
[--C-:B------:R-:W-:Y:S01]  /*6260*/  @!P1 IMAD.IADD R30, R30, 0x1, -R4.reuse ;  /* 0x000000011e1e9824 */ /* 0x100fe200078e0a04 */
[----:B------:R-:W-:Y:S02]  /*6270*/  @!P0 IADD3 R31, R31, -R4, RZ ;  /* 0x800000041f1f8210 */ /* 0x000fe40007ffe0ff */
[----:B------:R-:W-:Y:S01]  /*6280*/  ISETP.GE.AND P1, PT, R171, RZ, PT ;  /* 0x000000ffab00720c */ /* 0x000fe20003f26270 */
[--C-:B------:R-:W-:Y:S01]  /*6290*/  @!P6 IMAD.IADD R35, R35, 0x1, -R4.reuse ;  /* 0x000000012323e824 */ /* 0x100fe200078e0a04 */
[----:B------:R-:W-:Y:S01]  /*62a0*/  ISETP.GE.AND P0, PT, R172, RZ, PT ;  /* 0x000000ffac00720c */ /* 0x000fe20003f06270 */
[--C-:B------:R-:W-:Y:S01]  /*62b0*/  @!P3 IMAD.IADD R32, R32, 0x1, -R4.reuse ;  /* 0x000000012020b824 */ /* 0x100fe200078e0a04 */
[----:B------:R-:W-:Y:S01]  /*62c0*/  ISETP.GE.AND P6, PT, R176, RZ, PT ;  /* 0x000000ffb000720c */ /* 0x000fe20003fc6270 */
[----:B------:R-:W-:Y:S01]  /*62d0*/  @!P4 IMAD.MOV R39, RZ, RZ, -R39 ;  /* 0x000000ffff27c224 */ /* 0x000fe200078e0a27 */
[C---:B------:R-:W-:Y:S01]  /*62e0*/  ISETP.GT.U32.AND P4, PT, R4.reuse, R33, PT ;  /* 0x000000210400720c */ /* 0x040fe20003f84070 */
[----:B------:R-:W-:Y:S01]  /*62f0*/  @!P2 IMAD.IADD R29, R29, 0x1, -R4 ;  /* 0x000000011d1da824 */ /* 0x000fe200078e0a04 */
[----:B------:R-:W-:Y:S01]  /*6300*/  ISETP.GT.U32.AND P2, PT, R4, R34, PT ;  /* 0x000000220400720c */ /* 0x000fe20003f44070 */
[----:B------:R-:W-:Y:S01]  /*6310*/  @!P5 IMAD.MOV R38, RZ, RZ, -R38 ;  /* 0x000000ffff26d224 */ /* 0x000fe200078e0a26 */
[----:B------:R-:W-:-:S02]  /*6320*/  ISETP.GE.AND P3, PT, R173, RZ, PT ;  /* 0x000000ffad00720c */ /* 0x000fc40003f66270 */
[C---:B------:R-:W-:Y:S01]  /*6330*/  ISETP.GT.U32.AND P5, PT, R4.reuse, R32, PT ;  /* 0x000000200400720c */ /* 0x040fe20003fa4070 */
[----:B------:R-:W-:Y:S01]  /*6340*/  @!P1 IMAD.MOV R35, RZ, RZ, -R35 ;  /* 0x000000ffff239224 */ /* 0x000fe200078e0a23 */
[C---:B------:R-:W-:Y:S01]  /*6350*/  ISETP.GT.U32.AND P1, PT, R4.reuse, R28, PT ;  /* 0x0000001c0400720c */ /* 0x040fe20003f24070 */
[----:B------:R-:W-:Y:S01]  /*6360*/  @!P0 IMAD.MOV R36, RZ, RZ, -R36 ;  /* 0x000000ffff248224 */ /* 0x000fe200078e0a24 */
[----:B------:R-:W-:Y:S02]  /*6370*/  ISETP.GT.U32.AND P0, PT, R4, R29, PT ;  /* 0x0000001d0400720c */ /* 0x000fe40003f04070 */
[----:B------:R-:W-:Y:S01]  /*6380*/  @!P6 IADD3 R40, -R40, RZ, RZ ;  /* 0x000000ff2828e210 */ /* 0x000fe20007ffe1ff */
[----:B------:R-:W-:Y:S01]  /*6390*/  @!P4 IMAD.IADD R33, R33, 0x1, -R4 ;  /* 0x000000012121c824 */ /* 0x000fe200078e0a04 */
[----:B------:R-:W-:Y:S02]  /*63a0*/  ISETP.GT.U32.AND P6, PT, R4, R30, PT ;  /* 0x0000001e0400720c */ /* 0x000fe40003fc4070 */
[----:B------:R-:W-:-:S02]  /*63b0*/  @!P2 IADD3 R34, R34, -R4, RZ ;  /* 0x800000042222a210 */ /* 0x000fc40007ffe0ff */
[C---:B------:R-:W-:Y:S02]  /*63c0*/  ISETP.GT.U32.AND P4, PT, R4.reuse, R26, PT ;  /* 0x0000001a0400720c */ /* 0x040fe40003f84070 */
[----:B------:R-:W-:Y:S01]  /*63d0*/  ISETP.GT.U32.AND P2, PT, R4, R27, PT ;  /* 0x0000001b0400720c */ /* 0x000fe20003f44070 */
[--C-:B------:R-:W-:Y:S01]  /*63e0*/  @!P5 IMAD.IADD R32, R32, 0x1, -R4.reuse ;  /* 0x000000012020d824 */ /* 0x100fe200078e0a04 */
[----:B------:R-:W-:Y:S02]  /*63f0*/  @!P3 IADD3 R37, -R37, RZ, RZ ;  /* 0x000000ff2525b210 */ /* 0x000fe40007ffe1ff */
[C---:B------:R-:W-:Y:S02]  /*6400*/  ISETP.GT.U32.AND P3, PT, R4.reuse, R31, PT ;  /* 0x0000001f0400720c */ /* 0x040fe40003f64070 */
[----:B------:R-:W-:Y:S01]  /*6410*/  ISETP.GT.U32.AND P5, PT, R4, R25, PT ;  /* 0x000000190400720c */ /* 0x000fe20003fa4070 */
[----:B------:R-:W-:Y:S01]  /*6420*/  @!P0 IMAD.IADD R29, R29, 0x1, -R4 ;  /* 0x000000011d1d8824 */ /* 0x000fe200078e0a04 */
[----:B------:R-:W-:-:S02]  /*6430*/  @!P1 IADD3 R28, R28, -R4, RZ ;  /* 0x800000041c1c9210 */ /* 0x000fc40007ffe0ff */
[----:B------:R-:W-:Y:S01]  /*6440*/  ISETP.GE.AND P1, PT, R168, RZ, PT ;  /* 0x000000ffa800720c */ /* 0x000fe20003f26270 */
[--C-:B------:R-:W-:Y:S01]  /*6450*/  @!P6 IMAD.IADD R30, R30, 0x1, -R4.reuse ;  /* 0x000000011e1ee824 */ /* 0x100fe200078e0a04 */
[----:B------:R-:W-:Y:S01]  /*6460*/  ISETP.GE.AND P0, PT, R169, RZ, PT ;  /* 0x000000ffa900720c */ /* 0x000fe20003f06270 */
[--C-:B------:R-:W-:Y:S01]  /*6470*/  @!P4 IMAD.IADD R26, R26, 0x1, -R4.reuse ;  /* 0x000000011a1ac824 */ /* 0x100fe200078e0a04 */
[----:B------:R-:W-:Y:S01]  /*6480*/  ISETP.GE.AND P6, PT, R170, RZ, PT ;  /* 0x000000ffaa00720c */ /* 0x000fe20003fc6270 */
[----:B------:R-:W-:Y:S01]  /*6490*/  @!P2 IMAD.IADD R27, R27, 0x1, -R4 ;  /* 0x000000011b1ba824 */ /* 0x000fe200078e0a04 */
[----:B------:R-:W-:Y:S02]  /*64a0*/  ISETP.GE.AND P4, PT, R166, RZ, PT ;  /* 0x000000ffa600720c */ /* 0x000fe40003f86270 */
[----:B------:R-:W-:Y:S02]  /*64b0*/  ISETP.GE.AND P2, PT, R167, RZ, PT ;  /* 0x000000ffa700720c */ /* 0x000fe40003f46270 */
[----:B------:R-:W-:-:S02]  /*64c0*/  @!P3 IADD3 R31, R31, -R4, RZ ;  /* 0x800000041f1fb210 */ /* 0x000fc40007ffe0ff */
[----:B------:R-:W-:Y:S02]  /*64d0*/  @!P5 IADD3 R25, R25, -R4, RZ ;  /* 0x800000041919d210 */ /* 0x000fe40007ffe0ff */
[C---:B------:R-:W-:Y:S02]  /*64e0*/  ISETP.GT.U32.AND P3, PT, R4.reuse, R24, PT ;  /* 0x000000180400720c */ /* 0x040fe40003f64070 */
[----:B------:R-:W-:Y:S01]  /*64f0*/  ISETP.GE.AND P5, PT, R165, RZ, PT ;  /* 0x000000ffa500720c */ /* 0x000fe20003fa6270 */
[----:B------:R-:W-:Y:S01]  /*6500*/  @!P1 IMAD.MOV R32, RZ, RZ, -R32 ;  /* 0x000000ffff209224 */ /* 0x000fe200078e0a20 */
[----:B------:R-:W-:Y:S02]  /*6510*/  @!P0 IADD3 R33, -R33, RZ, RZ ;  /* 0x000000ff21218210 */ /* 0x000fe40007ffe1ff */
[C---:B------:R-:W-:Y:S01]  /*6520*/  ISETP.GT.U32.AND P1, PT, R4.reuse, R26, PT ;  /* 0x0000001a0400720c */ /* 0x040fe20003f24070 */
[----:B------:R-:W-:Y:S01]  /*6530*/  @!P6 IMAD.MOV R34, RZ, RZ, -R34 ;  /* 0x000000ffff22e224 */ /* 0x000fe200078e0a22 */
[----:B------:R-:W-:Y:S01]  /*6540*/  ISETP.GT.U32.AND P0, PT, R4, R27, PT ;  /* 0x0000001b0400720c */ /* 0x000fe20003f04070 */
[----:B------:R-:W-:Y:S01]  /*6550*/  @!P2 IMAD.MOV R31, RZ, RZ, -R31 ;  /* 0x000000ffff1fa224 */ /* 0x000fe200078e0a1f */
[----:B------:R-:W-:-:S02]  /*6560*/  @!P4 IADD3 R30, -R30, RZ, RZ ;  /* 0x000000ff1e1ec210 */ /* 0x000fc40007ffe1ff */
[C---:B------:R-:W-:Y:S02]  /*6570*/  ISETP.GT.U32.AND P6, PT, R4.reuse, R28, PT ;  /* 0x0000001c0400720c */ /* 0x040fe40003fc4070 */
[C---:B------:R-:W-:Y:S02]  /*6580*/  ISETP.GT.U32.AND P4, PT, R4.reuse, R23, PT ;  /* 0x000000170400720c */ /* 0x040fe40003f84070 */
[----:B------:R-:W-:Y:S01]  /*6590*/  ISETP.GT.U32.AND P2, PT, R4, R25, PT ;  /* 0x000000190400720c */ /* 0x000fe20003f44070 */
[--C-:B------:R-:W-:Y:S02]  /*65a0*/  @!P3 IMAD.IADD R24, R24, 0x1, -R4.reuse ;  /* 0x000000011818b824 */ /* 0x100fe400078e0a04 */
[----:B------:R-:W-:Y:S01]  /*65b0*/  @!P5 IMAD.MOV R29, RZ, RZ, -R29 ;  /* 0x000000ffff1dd224 */ /* 0x000fe200078e0a1d */
[C---:B------:R-:W-:Y:S02]  /*65c0*/  ISETP.GT.U32.AND P5, PT, R4.reuse, R22, PT ;  /* 0x000000160400720c */ /* 0x040fe40003fa4070 */
[----:B------:R-:W-:Y:S01]  /*65d0*/  ISETP.GT.U32.AND P3, PT, R4, R24, PT ;  /* 0x000000180400720c */ /* 0x000fe20003f64070 */
[----:B------:R-:W-:Y:S01]  /*65e0*/  @!P1 IMAD.IADD R26, R26, 0x1, -R4 ;  /* 0x000000011a1a9824 */ /* 0x000fe200078e0a04 */
[----:B------:R-:W-:-:S02]  /*65f0*/  @!P0 IADD3 R27, R27, -R4, RZ ;  /* 0x800000041b1b8210 */ /* 0x000fc40007ffe0ff */
[----:B------:R-:W-:Y:S01]  /*6600*/  ISETP.GT.U32.AND P1, PT, R4, R21, PT ;  /* 0x000000150400720c */ /* 0x000fe20003f24070 */
[--C-:B------:R-:W-:Y:S01]  /*6610*/  @!P6 IMAD.IADD R28, R28, 0x1, -R4.reuse ;  /* 0x000000011c1ce824 */ /* 0x100fe200078e0a04 */
[----:B------:R-:W-:Y:S01]  /*6620*/  ISETP.GE.AND P0, PT, R163, RZ, PT ;  /* 0x000000ffa300720c */ /* 0x000fe20003f06270 */
[--C-:B------:R-:W-:Y:S01]  /*6630*/  @!P4 IMAD.IADD R23, R23, 0x1, -R4.reuse ;  /* 0x000000011717c824 */ /* 0x100fe200078e0a04 */
[----:B------:R-:W-:Y:S01]  /*6640*/  ISETP.GE.AND P6, PT, R164, RZ, PT ;  /* 0x000000ffa400720c */ /* 0x000fe20003fc6270 */
[--C-:B------:R-:W-:Y:S01]  /*6650*/  @!P2 IMAD.IADD R25, R25, 0x1, -R4.reuse ;  /* 0x000000011919a824 */ /* 0x100fe200078e0a04 */
[----:B------:R-:W-:Y:S01]  /*6660*/  ISETP.GE.AND P2, PT, R162, RZ, PT ;  /* 0x000000ffa200720c */ /* 0x000fe20003f46270 */
[----:B------:R-:W-:Y:S01]  /*6670*/  @!P5 IMAD.IADD R22, R22, 0x1, -R4 ;  /* 0x000000011616d824 */ /* 0x000fe200078e0a04 */
[----:B------:R-:W-:Y:S02]  /*6680*/  ISETP.GT.U32.AND P5, PT, R4, R23, PT ;  /* 0x000000170400720c */ /* 0x000fe40003fa4070 */
[----:B------:R-:W-:-:S02]  /*6690*/  @!P3 IADD3 R24, R24, -R4, RZ ;  /* 0x800000041818b210 */ /* 0x000fc40007ffe0ff */
[----:B------:R-:W-:Y:S01]  /*66a0*/  ISETP.GE.AND P3, PT, R161, RZ, PT ;  /* 0x000000ffa100720c */ /* 0x000fe20003f66270 */
[----:B------:R-:W-:Y:S02]  /*66b0*/  @!P1 IMAD.IADD R21, R21, 0x1, -R4 ;  /* 0x0000000115159824 */ /* 0x000fe400078e0a04 */
[----:B------:R-:W-:Y:S01]  /*66c0*/  @!P0 IMAD.MOV R27, RZ, RZ, -R27 ;  /* 0x000000ffff1b8224 */ /* 0x000fe200078e0a1b */
[----:B------:R-:W-:Y:S02]  /*66d0*/  ISETP.GT.U32.AND P0, PT, R4, R22, PT ;  /* 0x000000160400720c */ /* 0x000fe40003f04070 */
[----:B------:R-:W-:Y:S02]  /*66e0*/  ISETP.GE.AND P4, PT, R160, RZ, PT ;  /* 0x000000ffa000720c */ /* 0x000fe40003f86270 */
[----:B------:R-:W-:Y:S02]  /*66f0*/  @!P6 IADD3 R28, -R28, RZ, RZ ;  /* 0x000000ff1c1ce210 */ /* 0x000fe40007ffe1ff */
[----:B------:R-:W-:-:S02]  /*6700*/  ISETP.GT.U32.AND P6, PT, R4, R20, PT ;  /* 0x000000140400720c */ /* 0x000fc40003fc4070 */
[----:B------:R-:W-:Y:S02]  /*6710*/  @!P2 IADD3 R26, -R26, RZ, RZ ;  /* 0x000000ff1a1aa210 */ /* 0x000fe40007ffe1ff */
[C---:B------:R-:W-:Y:S01]  /*6720*/  ISETP.GT.U32.AND P2, PT, R4.reuse, R21, PT ;  /* 0x000000150400720c */ /* 0x040fe20003f44070 */
[----:B------:R-:W-:Y:S01]  /*6730*/  @!P5 IMAD.IADD R23, R23, 0x1, -R4 ;  /* 0x000000011717d824 */ /* 0x000fe200078e0a04 */
[----:B------:R-:W-:Y:S02]  /*6740*/  IABS R16, R148 ;  /* 0x0000009400107213 */ /* 0x000fe40000000000 */
[----:B------:R-:W-:Y:S01]  /*6750*/  ISETP.GT.U32.AND P5, PT, R4, R19, PT ;  /* 0x000000130400720c */ /* 0x000fe20003fa4070 */
[----:B------:R-:W-:Y:S01]  /*6760*/  @!P3 IMAD.MOV R25, RZ, RZ, -R25 ;  /* 0x000000ffff19b224 */ /* 0x000fe200078e0a19 */
[----:B------:R-:W-:Y:S01]  /*6770*/  ISETP.GE.AND P1, PT, R159, RZ, PT ;  /* 0x000000ff9f00720c */ /* 0x000fe20003f26270 */
[----:B------:R-:W-:Y:S01]  /*6780*/  IMAD.HI.U32 R11, R0, R16, RZ ;  /* 0x00000010000b7227 */ /* 0x000fe200078e00ff */
[----:B------:R-:W-:-:S02]  /*6790*/  ISETP.GE.AND P3, PT, R158, RZ, PT ;  /* 0x000000ff9e00720c */ /* 0x000fc40003f66270 */
[----:B-1----:R-:W-:Y:S01]  /*67a0*/  IADD3 R144, R140, 0x7b, RZ ;  /* 0x0000007b8c907810 */ /* 0x002fe20007ffe0ff */
[----:B------:R-:W-:Y:S01]  /*67b0*/  @!P0 IMAD.IADD R22, R22, 0x1, -R4 ;  /* 0x0000000116168824 */ /* 0x000fe200078e0a04 */
[----:B------:R-:W-:Y:S01]  /*67c0*/  ISETP.GT.U32.AND P0, PT, R4, R18, PT ;  /* 0x000000120400720c */ /* 0x000fe20003f04070 */
[----:B------:R-:W-:Y:S01]  /*67d0*/  @!P4 IMAD.MOV R24, RZ, RZ, -R24 ;  /* 0x000000ffff18c224 */ /* 0x000fe200078e0a18 */
[----:B------:R-:W-:Y:S01]  /*67e0*/  IABS R15, R144 ;  /* 0x00000090000f7213 */ /* 0x000fe20000000000 */
[----:B------:R-:W-:Y:S01]  /*67f0*/  IMAD.MOV R11, RZ, RZ, -R11 ;  /* 0x000000ffff0b7224 */ /* 0x000fe200078e0a0b */
[----:B------:R-:W-:Y:S01]  /*6800*/  @!P6 IADD3 R20, R20, -R4, RZ ;  /* 0x800000041414e210 */ /* 0x000fe20007ffe0ff */
[----:B------:R-:W-:Y:S01]  /*6810*/  @!P2 IMAD.IADD R21, R21, 0x1, -R4 ;  /* 0x000000011515a824 */ /* 0x000fe200078e0a04 */
[----:B------:R-:W-:Y:S02]  /*6820*/  ISETP.GE.AND P4, PT, R157, RZ, PT ;  /* 0x000000ff9d00720c */ /* 0x000fe40003f86270 */
[----:B------:R-:W-:Y:S01]  /*6830*/  ISETP.GE.AND P2, PT, R155, RZ, PT ;  /* 0x000000ff9b00720c */ /* 0x000fe20003f46270 */
[C---:B------:R-:W-:Y:S01]  /*6840*/  IMAD R16, R4.reuse, R11, R16 ;  /* 0x0000000b04107224 */ /* 0x040fe200078e0210 */
[----:B------:R-:W-:Y:S01]  /*6850*/  ISETP.GT.U32.AND P6, PT, R4, R20, PT ;  /* 0x000000140400720c */ /* 0x000fe20003fc4070 */
[----:B------:R-:W-:-:S02]  /*6860*/  @!P5 IMAD.IADD R19, R19, 0x1, -R4 ;  /* 0x000000011313d824 */ /* 0x000fc400078e0a04 */
[----:B------:R-:W-:Y:S01]  /*6870*/  IMAD.HI.U32 R11, R0, R15, RZ ;  /* 0x0000000f000b7227 */ /* 0x000fe200078e00ff */
[----:B------:R-:W-:Y:S02]  /*6880*/  IADD3 R143, R140, 0x7c, RZ ;  /* 0x0000007c8c8f7810 */ /* 0x000fe40007ffe0ff */
[----:B------:R-:W-:Y:S02]  /*6890*/  @!P1 IADD3 R23, -R23, RZ, RZ ;  /* 0x000000ff17179210 */ /* 0x000fe40007ffe1ff */
[----:B------:R-:W-:Y:S02]  /*68a0*/  ISETP.GE.AND P1, PT, R156, RZ, PT ;  /* 0x000000ff9c00720c */ /* 0x000fe40003f26270 */
[----:B------:R-:W-:Y:S02]  /*68b0*/  @!P3 IADD3 R22, -R22, RZ, RZ ;  /* 0x000000ff1616b210 */ /* 0x000fe40007ffe1ff */
[----:B------:R-:W-:Y:S02]  /*68c0*/  ISETP.GT.U32.AND P3, PT, R4, R19, PT ;  /* 0x000000130400720c */ /* 0x000fe40003f64070 */
[----:B------:R-:W-:-:S02]  /*68d0*/  IADD3 R11, -R11, RZ, RZ ;  /* 0x000000ff0b0b7210 */ /* 0x000fc40007ffe1ff */
[----:B------:R-:W-:Y:S01]  /*68e0*/  IABS R14, R143 ;  /* 0x0000008f000e7213 */ /* 0x000fe20000000000 */
[----:B------:R-:W-:Y:S01]  /*68f0*/  @!P4 IMAD.MOV R21, RZ, RZ, -R21 ;  /* 0x000000ffff15c224 */ /* 0x000fe200078e0a15 */
[----:B------:R-:W-:Y:S02]  /*6900*/  @!P0 IADD3 R18, R18, -R4, RZ ;  /* 0x8000000412128210 */ /* 0x000fe40007ffe0ff */
[----:B------:R-:W-:Y:S01]  /*6910*/  ISETP.GE.AND P5, PT, R154, RZ, PT ;  /* 0x000000ff9a00720c */ /* 0x000fe20003fa6270 */
[C---:B------:R-:W-:Y:S01]  /*6920*/  IMAD R15, R4.reuse, R11, R15 ;  /* 0x0000000b040f7224 */ /* 0x040fe200078e020f */
[----:B------:R-:W-:Y:S01]  /*6930*/  ISETP.GT.U32.AND P4, PT, R4, R17, PT ;  /* 0x000000110400720c */ /* 0x000fe20003f84070 */
[----:B------:R-:W-:Y:S01]  /*6940*/  @!P2 IMAD.MOV R10, RZ, RZ, -R10 ;  /* 0x000000ffff0aa224 */ /* 0x000fe200078e0a0a */
[----:B------:R-:W-:Y:S01]  /*6950*/  IADD3 R141, R140, 0x7d, RZ ;  /* 0x0000007d8c8d7810 */ /* 0x000fe20007ffe0ff */
[----:B------:R-:W-:Y:S01]  /*6960*/  IMAD.HI.U32 R11, R0, R14, RZ ;  /* 0x0000000e000b7227 */ /* 0x000fe200078e00ff */
[----:B------:R-:W-:-:S03]  /*6970*/  ISETP.GT.U32.AND P2, PT, R4, R18, PT ;  /* 0x000000120400720c */ /* 0x000fc60003f44070 */
[----:B------:R-:W-:Y:S01]  /*6980*/  @!P6 IMAD.IADD R20, R20, 0x1, -R4 ;  /* 0x000000011414e824 */ /* 0x000fe200078e0a04 */
[----:B------:R-:W-:Y:S01]  /*6990*/  ISETP.GE.AND P6, PT, R153, RZ, PT ;  /* 0x000000ff9900720c */ /* 0x000fe20003fc6270 */
[----:B------:R-:W-:Y:S01]  /*69a0*/  IMAD.MOV R11, RZ, RZ, -R11 ;  /* 0x000000ffff0b7224 */ /* 0x000fe200078e0a0b */
[----:B------:R-:W-:Y:S01]  /*69b0*/  IABS R13, R141 ;  /* 0x0000008d000d7213 */ /* 0x000fe20000000000 */
[----:B------:R-:W-:Y:S01]  /*69c0*/  @!P1 IMAD.MOV R20, RZ, RZ, -R20 ;  /* 0x000000ffff149224 */ /* 0x000fe200078e0a14 */
[C---:B------:R-:W-:Y:S02]  /*69d0*/  ISETP.GT.U32.AND P1, PT, R4.reuse, R16, PT ;  /* 0x000000100400720c */ /* 0x040fe40003f24070 */
[----:B------:R-:W-:Y:S01]  /*69e0*/  @!P3 IADD3 R19, R19, -R4, RZ ;  /* 0x800000041313b210 */ /* 0x000fe20007ffe0ff */
[----:B------:R-:W-:Y:S01]  /*69f0*/  IMAD R14, R4, R11, R14 ;  /* 0x0000000b040e7224 */ /* 0x000fe200078e020e */
[----:B------:R-:W-:Y:S01]  /*6a00*/  ISETP.GE.AND P3, PT, R151, RZ, PT ;  /* 0x000000ff9700720c */ /* 0x000fe20003f66270 */
[----:B------:R-:W-:Y:S01]  /*6a10*/  IMAD.HI.U32 R11, R0, R13, RZ ;  /* 0x0000000d000b7227 */ /* 0x000fe200078e00ff */
[----:B------:R-:W-:-:S02]  /*6a20*/  @!P5 IADD3 R19, -R19, RZ, RZ ;  /* 0x000000ff1313d210 */ /* 0x000fc40007ffe1ff */
[----:B------:R-:W-:Y:S01]  /*6a30*/  ISETP.GT.U32.AND P5, PT, R4, R15, PT ;  /* 0x0000000f0400720c */ /* 0x000fe20003fa4070 */
[--C-:B------:R-:W-:Y:S01]  /*6a40*/  @!P4 IMAD.IADD R17, R17, 0x1, -R4.reuse ;  /* 0x000000011111c824 */ /* 0x100fe200078e0a04 */
[----:B------:R-:W-:Y:S01]  /*6a50*/  ISETP.GE.AND P0, PT, R152, RZ, PT ;  /* 0x000000ff9800720c */ /* 0x000fe20003f06270 */
[----:B------:R-:W-:Y:S01]  /*6a60*/  IMAD.MOV R11, RZ, RZ, -R11 ;  /* 0x000000ffff0b7224 */ /* 0x000fe200078e0a0b */
[----:B------:R-:W-:Y:S01]  /*6a70*/  IADD3 R140, R140, 0x7e, RZ ;  /* 0x0000007e8c8c7810 */ /* 0x000fe20007ffe0ff */
[--C-:B------:R-:W-:Y:S01]  /*6a80*/  @!P2 IMAD.IADD R18, R18, 0x1, -R4.reuse ;  /* 0x000000011212a824 */ /* 0x100fe200078e0a04 */
[----:B------:R-:W-:Y:S01]  /*6a90*/  ISETP.GE.AND P2, PT, R149, RZ, PT ;  /* 0x000000ff9500720c */ /* 0x000fe20003f46270 */
[----:B------:R-:W-:Y:S01]  /*6aa0*/  @!P6 IMAD.MOV R9, RZ, RZ, -R9 ;  /* 0x000000ffff09e224 */ /* 0x000fe200078e0a09 */
[C---:B------:R-:W-:Y:S01]  /*6ab0*/  ISETP.GT.U32.AND P6, PT, R4.reuse, R17, PT ;  /* 0x000000110400720c */ /* 0x040fe20003fc4070 */
[----:B------:R-:W-:Y:S01]  /*6ac0*/  IMAD R13, R4, R11, R13 ;  /* 0x0000000b040d7224 */ /* 0x000fe200078e020d */
[----:B------:R-:W-:Y:S01]  /*6ad0*/  IABS R11, R140 ;  /* 0x0000008c000b7213 */ /* 0x000fe20000000000 */
[----:B------:R-:W-:Y:S01]  /*6ae0*/  @!P1 IMAD.IADD R16, R16, 0x1, -R4 ;  /* 0x0000000110109824 */ /* 0x000fe200078e0a04 */
[----:B------:R-:W-:-:S02]  /*6af0*/  ISETP.GE.AND P4, PT, R150, RZ, PT ;  /* 0x000000ff9600720c */ /* 0x000fc40003f86270 */
[----:B------:R-:W-:Y:S01]  /*6b00*/  @!P3 IADD3 R8, -R8, RZ, RZ ;  /* 0x000000ff0808b210 */ /* 0x000fe20007ffe1ff */
[----:B------:R-:W-:Y:S01]  /*6b10*/  IMAD.HI.U32 R0, R0, R11, RZ ;  /* 0x0000000b00007227 */ /* 0x000fe200078e00ff */
[C---:B------:R-:W-:Y:S02]  /*6b20*/  ISETP.GT.U32.AND P3, PT, R4.reuse, R16, PT ;  /* 0x000000100400720c */ /* 0x040fe40003f64070 */
[----:B------:R-:W-:Y:S01]  /*6b30*/  @!P5 IADD3 R15, R15, -R4, RZ ;  /* 0x800000040f0fd210 */ /* 0x000fe20007ffe0ff */
[----:B------:R-:W-:Y:S01]  /*6b40*/  @!P0 IMAD.MOV R18, RZ, RZ, -R18 ;  /* 0x000000ffff128224 */ /* 0x000fe200078e0a12 */
[----:B------:R-:W-:Y:S01]  /*6b50*/  ISETP.GT.U32.AND P0, PT, R4, R14, PT ;  /* 0x0000000e0400720c */ /* 0x000fe20003f04070 */
[----:B------:R-:W-:Y:S01]  /*6b60*/  @!P2 IMAD.MOV R7, RZ, RZ, -R7 ;  /* 0x000000ffff07a224 */ /* 0x000fe200078e0a07 */
[----:B------:R-:W-:Y:S01]  /*6b70*/  IADD3 R0, -R0, RZ, RZ ;  /* 0x000000ff00007210 */ /* 0x000fe20007ffe1ff */
[----:B------:R-:W-:Y:S01]  /*6b80*/  @!P6 IMAD.IADD R17, R17, 0x1, -R4 ;  /* 0x000000011111e824 */ /* 0x000fe200078e0a04 */
[----:B------:R-:W-:-:S03]  /*6b90*/  ISETP.GT.U32.AND P2, PT, R4, R15, PT ;  /* 0x0000000f0400720c */ /* 0x000fc60003f44070 */
[C---:B------:R-:W-:Y:S02]  /*6ba0*/  IMAD R11, R4.reuse, R0, R11 ;  /* 0x00000000040b7224 */ /* 0x040fe400078e020b */
[----:B------:R-:W-:Y:S01]  /*6bb0*/  @!P4 IMAD.MOV R17, RZ, RZ, -R17 ;  /* 0x000000ffff11c224 */ /* 0x000fe200078e0a11 */
[----:B------:R-:W-:Y:S02]  /*6bc0*/  ISETP.GT.U32.AND P4, PT, R4, R13, PT ;  /* 0x0000000d0400720c */ /* 0x000fe40003f84070 */
[----:B------:R-:W-:Y:S02]  /*6bd0*/  @!P3 IADD3 R16, R16, -R4, RZ ;  /* 0x800000041010b210 */ /* 0x000fe40007ffe0ff */
[----:B------:R-:W-:Y:S02]  /*6be0*/  ISETP.GE.AND P5, PT, R146, RZ, PT ;  /* 0x000000ff9200720c */ /* 0x000fe40003fa6270 */
[----:B------:R-:W-:Y:S01]  /*6bf0*/  ISETP.GT.U32.AND P3, PT, R4, R11, PT ;  /* 0x0000000b0400720c */ /* 0x000fe20003f64070 */
[--C-:B------:R-:W-:Y:S01]  /*6c00*/  @!P0 IMAD.IADD R14, R14, 0x1, -R4.reuse ;  /* 0x000000010e0e8824 */ /* 0x100fe200078e0a04 */
[----:B------:R-:W-:Y:S01]  /*6c10*/  ISETP.GE.AND P6, PT, R147, RZ, PT ;  /* 0x000000ff9300720c */ /* 0x000fe20003fc6270 */
[--C-:B------:R-:W-:Y:S01]  /*6c20*/  @!P2 IMAD.IADD R15, R15, 0x1, -R4.reuse ;  /* 0x000000010f0fa824 */ /* 0x100fe200078e0a04 */
[----:B------:R-:W-:Y:S01]  /*6c30*/  ISETP.GE.AND P2, PT, R144, RZ, PT ;  /* 0x000000ff9000720c */ /* 0x000fe20003f46270 */
[----:B------:R-:W-:Y:S01]  /*6c40*/  IMAD.MOV.U32 R0, RZ, RZ, c[0x0][0x180] ;  /* 0x00006000ff007624 */ /* 0x000fe200078e00ff */
[----:B------:R-:W-:Y:S01]  /*6c50*/  ISETP.GT.U32.AND P0, PT, R4, R14, PT ;  /* 0x0000000e0400720c */ /* 0x000fe20003f04070 */
[----:B------:R-:W-:Y:S01]  /*6c60*/  @!P4 IMAD.IADD R13, R13, 0x1, -R4 ;  /* 0x000000010d0dc824 */ /* 0x000fe200078e0a04 */
[----:B------:R-:W-:-:S02]  /*6c70*/  ISETP.GE.AND P4, PT, R143, RZ, PT ;  /* 0x000000ff8f00720c */ /* 0x000fc40003f86270 */
[----:B------:R-:W-:Y:S01]  /*6c80*/  IADD3 R12, R0, -0x1, RZ ;  /* 0xffffffff000c7810 */ /* 0x000fe20007ffe0ff */
[----:B------:R-:W-:Y:S01]  /*6c90*/  @!P5 IMAD.MOV R6, RZ, RZ, -R6 ;  /* 0x000000ffff06d224 */ /* 0x000fe200078e0a06 */
[----:B------:R-:W-:Y:S02]  /*6ca0*/  ISETP.GT.U32.AND P5, PT, R4, R13, PT ;  /* 0x0000000d0400720c */ /* 0x000fe40003fa4070 */
[----:B------:R-:W-:Y:S01]  /*6cb0*/  @!P3 IADD3 R11, R11, -R4, RZ ;  /* 0x800000040b0bb210 */ /* 0x000fe20007ffe0ff */
[----:B------:R-:W-:Y:S01]  /*6cc0*/  @!P6 IMAD.MOV R3, RZ, RZ, -R3 ;  /* 0x000000ffff03e224 */ /* 0x000fe200078e0a03 */
[----:B------:R-:W-:Y:S01]  /*6cd0*/  ISETP.GE.U32.AND P6, PT, R12, 0x7fffff80, PT ;  /* 0x7fffff800c00780c */ /* 0x000fe20003fc6070 */
[----:B------:R-:W-:Y:S01]  /*6ce0*/  @!P2 IMAD.MOV R15, RZ, RZ, -R15 ;  /* 0x000000ffff0fa224 */ /* 0x000fe200078e0a0f */
[----:B------:R-:W-:Y:S02]  /*6cf0*/  IADD3 R12, R0, -0x5, RZ ;  /* 0xfffffffb000c7810 */ /* 0x000fe40007ffe0ff */
[----:B------:R-:W-:-:S02]  /*6d00*/  ISETP.GT.U32.AND P3, PT, R4, R11, PT ;  /* 0x0000000b0400720c */ /* 0x000fc40003f64070 */
[----:B------:R-:W-:Y:S01]  /*6d10*/  ISETP.GE.AND P2, PT, R141, RZ, PT ;  /* 0x000000ff8d00720c */ /* 0x000fe20003f46270 */
[----:B------:R-:W-:Y:S01]  /*6d20*/  @!P0 IMAD.IADD R14, R14, 0x1, -R4 ;  /* 0x000000010e0e8824 */ /* 0x000fe200078e0a04 */
[----:B------:R-:W-:Y:S02]  /*6d30*/  ISETP.GE.U32.AND P0, PT, R12, 0x7fffff7c, PT ;  /* 0x7fffff7c0c00780c */ /* 0x000fe40003f06070 */
[----:B------:R-:W-:Y:S01]  /*6d40*/  IADD3 R12, R0, -0x9, RZ ;  /* 0xfffffff7000c7810 */ /* 0x000fe20007ffe0ff */
[----:B------:R-:W-:Y:S01]  /*6d50*/  @!P4 IMAD.MOV R14, RZ, RZ, -R14 ;  /* 0x000000ffff0ec224 */ /* 0x000fe200078e0a0e */
[----:B------:R-:W-:Y:S02]  /*6d60*/  @!P5 IADD3 R13, R13, -R4, RZ ;  /* 0x800000040d0dd210 */ /* 0x000fe40007ffe0ff */
[----:B------:R-:W-:Y:S02]  /*6d70*/  ISETP.GE.U32.AND P4, PT, R12, 0x7fffff78, PT ;  /* 0x7fffff780c00780c */ /* 0x000fe40003f86070 */
[----:B------:R-:W-:Y:S01]  /*6d80*/  IADD3 R12, R0, -0x11, RZ ;  /* 0xffffffef000c7810 */ /* 0x000fe20007ffe0ff */
[----:B------:R-:W-:-:S02]  /*6d90*/  @!P3 IMAD.IADD R11, R11, 0x1, -R4 ;  /* 0x000000010b0bb824 */ /* 0x000fc400078e0a04 */
[----:B------:R-:W-:Y:S02]  /*6da0*/  @!P2 IADD3 R13, -R13, RZ, RZ ;  /* 0x000000ff0d0da210 */ /* 0x000fe40007ffe1ff */
[----:B------:R-:W-:Y:S02]  /*6db0*/  ISETP.GE.U32.AND P3, PT, R12, 0x7fffff70, PT ;  /* 0x7fffff700c00780c */ /* 0x000fe40003f66070 */
[----:B------:R-:W-:Y:S02]  /*6dc0*/  ISETP.NE.AND P2, PT, RZ, c[0x0][0x17c], PT ;  /* 0x00005f00ff007a0c */ /* 0x000fe40003f45270 */
[----:B------:R-:W-:Y:S01]  /*6dd0*/  LOP3.LUT R12, RZ, c[0x0][0x17c], RZ, 0x33, !PT ;  /* 0x00005f00ff0c7a12 */ /* 0x000fe200078e33ff */
[----:B------:R-:W-:Y:S03]  /*6de0*/  STL [R1+0x50f0], R144 ;  /* 0x0050f09001007387 */ /* 0x000fe60000100800 */
[C---:B------:R-:W-:Y:S01]  /*6df0*/  SEL R139, R12.reuse, R139, !P2 ;  /* 0x0000008b0c8b7207 */ /* 0x040fe20005000000 */
[----:B------:R-:W-:Y:S01]  /*6e00*/  STL [R1+0x50ec], R143 ;  /* 0x0050ec8f01007387 */ /* 0x000fe20000100800 */
[----:B------:R-:W-:-:S02]  /*6e10*/  SEL R138, R12, R138, !P2 ;  /* 0x0000008a0c8a7207 */ /* 0x000fc40005000000 */
[C---:B------:R-:W-:Y:S01]  /*6e20*/  SEL R137, R12.reuse, R137, !P2 ;  /* 0x000000890c897207 */ /* 0x040fe20005000000 */
[----:B------:R-:W-:Y:S01]  /*6e30*/  STL [R1+0x50e8], R141 ;  /* 0x0050e88d01007387 */ /* 0x000fe20000100800 */
[C---:B------:R-:W-:Y:S02]  /*6e40*/  SEL R136, R12.reuse, R136, !P2 ;  /* 0x000000880c887207 */ /* 0x040fe40005000000 */
[C---:B------:R-:W-:Y:S01]  /*6e50*/  SEL R135, R12.reuse, R135, !P2 ;  /* 0x000000870c877207 */ /* 0x040fe20005000000 */
[----:B------:R-:W-:Y:S01]  /*6e60*/  STL [R1+0x50e4], R140 ;  /* 0x0050e48c01007387 */ /* 0x000fe20000100800 */
[C---:B------:R-:W-:Y:S02]  /*6e70*/  SEL R134, R12.reuse, R134, !P2 ;  /* 0x000000860c867207 */ /* 0x040fe40005000000 */
[C---:B------:R-:W-:Y:S01]  /*6e80*/  SEL R133, R12.reuse, R133, !P2 ;  /* 0x000000850c857207 */ /* 0x040fe20005000000 */
[----:B------:R-:W-:Y:S01]  /*6e90*/  STL [R1+0x1e34], R139 ;  /* 0x001e348b01007387 */ /* 0x000fe20000100800 */
[----:B------:R-:W-:-:S03]  /*6ea0*/  SEL R132, R12, R132, !P2 ;  /* 0x000000840c847207 */ /* 0x000fc60005000000 */
        /* <DEDUP_REMOVED lines=32> */
[----:B------:R1:W-:Y:S01]  /*70b0*/  STL [R1+0x1df4], R122 ;  /* 0x001df47a01007387 */ /* 0x0003e20000100800 */
[----:B------:R-:W-:-:S03]  /*70c0*/  SEL R115, R12, R115, !P2 ;  /* 0x000000730c737207 */ /* 0x000fc60005000000 */
[----:B------:R-:W-:Y:S01]  /*70d0*/  STL [R1+0x1df0], R121 ;  /* 0x001df07901007387 */ /* 0x000fe20000100800 */
[----:B------:R-:W-:-:S03]  /*70e0*/  SEL R114, R12, R114, !P2 ;  /* 0x000000720c727207 */ /* 0x000fc60005000000 */
[----:B------:R-:W-:Y:S01]  /*70f0*/  STL [R1+0x1dec], R120 ;  /* 0x001dec7801007387 */ /* 0x000fe20000100800 */
[----:B------:R-:W-:-:S03]  /*7100*/  SEL R113, R12, R113, !P2 ;  /* 0x000000710c717207 */ /* 0x000fc60005000000 */
[----:B------:R-:W-:Y:S01]  /*7110*/  STL [R1+0x1de8], R119 ;  /* 0x001de87701007387 */ /* 0x000fe20000100800 */
[----:B------:R-:W-:Y:S02]  /*7120*/  ISETP.GE.AND P1, PT, R148, RZ, PT ;  /* 0x000000ff9400720c */ /* 0x000fe40003f26270 */
        /* <DEDUP_REMOVED lines=26> */
[----:B------:R-:W-:Y:S02]  /*72d0*/  @!P1 IADD3 R16, -R16, RZ, RZ ;  /* 0x000000ff10109210 */ /* 0x000fe40007ffe1ff */
[C---:B------:R-:W-:Y:S01]  /*72e0*/  SEL R99, R12.reuse, R99, !P2 ;  /* 0x000000630c637207 */ /* 0x040fe20005000000 */
        /* <DEDUP_REMOVED lines=29> */
[----:B------:R-:W-:Y:S01]  /*74c0*/  SEL R85, R12, R85, !P2 ;  /* 0x000000550c557207 */ /* 0x000fe20005000000 */
[----:B------:R-:W-:Y:S01]  /*74d0*/  STL [R1+0x1d78], R91 ;  /* 0x001d785b01007387 */ /* 0x000fe20000100800 */
[----:B------:R-:W-:Y:S02]  /*74e0*/  ISETP.GE.AND P1, PT, R142, RZ, PT ;  /* 0x000000ff8e00720c */ /* 0x000fe40003f26270 */
[----:B------:R-:W-:Y:S01]  /*74f0*/  SEL R84, R12, R84, !P2 ;  /* 0x000000540c547207 */ /* 0x000fe20005000000 */
        /* <DEDUP_REMOVED lines=20> */
[----:B------:R-:W-:Y:S02]  /*7640*/  IADD3 R4, R0, -0xd, RZ ;  /* 0xfffffff300047810 */ /* 0x000fe40007ffe0ff */
[C---:B------:R-:W-:Y:S01]  /*7650*/  SEL R74, R12.reuse, R74, !P2 ;  /* 0x0000004a0c4a7207 */ /* 0x040fe20005000000 */
[----:B------:R-:W-:Y:S01]  /*7660*/  STL [R1+0x1d4c], R80 ;  /* 0x001d4c5001007387 */ /* 0x000fe20000100800 */
[----:B------:R-:W-:-:S03]  /*7670*/  SEL R73, R12, R73, !P2 ;  /* 0x000000490c497207 */ /* 0x000fc60005000000 */
[----:B------:R-:W-:Y:S01]  /*7680*/  STL [R1+0x1d48], R79 ;  /* 0x001d484f01007387 */ /* 0x000fe20000100800 */
[C---:B------:R-:W-:Y:S01]  /*7690*/  SEL R72, R12.reuse, R72, !P2 ;  /* 0x000000480c487207 */ /* 0x040fe20005000000 */
[----:B------:R-:W-:Y:S02]  /*76a0*/  @!P1 IMAD.MOV R2, RZ, RZ, -R2 ;  /* 0x000000ffff029224 */ /* 0x000fe400078e0a02 */
[----:B------:R-:W-:Y:S01]  /*76b0*/  STL [R1+0x1d44], R78 ;  /* 0x001d444e01007387 */ /* 0x000fe20000100800 */
[----:B------:R-:W-:Y:S01]  /*76c0*/  SEL R71, R12, R71, !P2 ;  /* 0x000000470c477207 */ /* 0x000fe20005000000 */
[----:B------:R-:W-:Y:S02]  /*76d0*/  @!P5 IMAD.MOV R11, RZ, RZ, -R11 ;  /* 0x000000ffff0bd224 */ /* 0x000fe400078e0a0b */
[----:B------:R-:W-:Y:S01]  /*76e0*/  STL [R1+0x1d40], R77 ;  /* 0x001d404d01007387 */ /* 0x000fe20000100800 */
[----:B------:R-:W-:Y:S02]  /*76f0*/  ISETP.GE.U32.AND P1, PT, R4, 0x7fffff74, PT ;  /* 0x7fffff740400780c */ /* 0x000fe40003f26070 */
[----:B------:R-:W-:Y:S01]  /*7700*/  SEL R70, R12, R70, !P2 ;  /* 0x000000460c467207 */ /* 0x000fe20005000000 */
[----:B------:R-:W-:Y:S01]  /*7710*/  STL [R1+0x1d3c], R76 ;  /* 0x001d3c4c01007387 */ /* 0x000fe20000100800 */
[----:B------:R-:W-:-:S02]  /*7720*/  ISETP.NE.AND P5, PT, RZ, c[0x0][0x178], PT ;  /* 0x00005e00ff007a0c */ /* 0x000fc40003fa5270 */
[----:B------:R-:W-:Y:S01]  /*7730*/  LOP3.LUT R4, RZ, c[0x0][0x178], RZ, 0x33, !PT ;  /* 0x00005e00ff047a12 */ /* 0x000fe200078e33ff */
        /* <DEDUP_REMOVED lines=8> */
[----:B------:R-:W-:Y:S02]  /*77c0*/  SEL R65, R12, R65, !P2 ;  /* 0x000000410c417207 */ /* 0x000fe40005000000 */
[----:B------:R-:W-:Y:S01]  /*77d0*/  SEL R10, R4, R10, !P5 ;  /* 0x0000000a040a7207 */ /* 0x000fe20006800000 */
[----:B------:R-:W-:Y:S01]  /*77e0*/  STL [R1+0x1d28], R71 ;  /* 0x001d284701007387 */ /* 0x000fe20000100800 */
[----:B------:R-:W-:-:S03]  /*77f0*/  SEL R64, R12, R64, !P2 ;  /* 0x000000400c407207 */ /* 0x000fc60005000000 */
[----:B------:R-:W-:Y:S01]  /*7800*/  STL [R1+0x1d24], R70 ;  /* 0x001d244601007387 */ /* 0x000fe20000100800 */
[----:B------:R-:W-:-:S03]  /*7810*/  SEL R33, R12, R33, !P2 ;  /* 0x000000210c217207 */ /* 0x000fc60005000000 */
[----:B------:R-:W-:Y:S01]  /*7820*/  STL [R1+0x1d20], R69 ;  /* 0x001d204501007387 */ /* 0x000fe20000100800 */
[----:B------:R-:W-:-:S03]  /*7830*/  SEL R32, R12, R32, !P2 ;  /* 0x000000200c207207 */ /* 0x000fc60005000000 */
[----:B------:R-:W-:Y:S01]  /*7840*/  STL [R1+0x1d1c], R68 ;  /* 0x001d1c4401007387 */ /* 0x000fe20000100800 */
[----:B------:R-:W-:Y:S01]  /*7850*/  SEL R31, R12, R31, !P2 ;  /* 0x0000001f0c1f7207 */ /* 0x000fe20005000000 */
[----:B------:R-:W-:Y:S02]  /*7860*/  IMAD R10, R10, c[0x0][0x184], RZ ;  /* 0x000061000a0a7a24 */ /* 0x000fe400078e02ff */
[----:B------:R-:W-:Y:S01]  /*7870*/  STL [R1+0x1d18], R67 ;  /* 0x001d184301007387 */ /* 0x000fe20000100800 */
[----:B------:R-:W-:Y:S02]  /*7880*/  SEL R30, R12, R30, !P2 ;  /* 0x0000001e0c1e7207 */ /* 0x000fe40005000000 */
[----:B------:R-:W-:Y:S01]  /*7890*/  SEL R8, R4, R8, !P5 ;  /* 0x0000000804087207 */ /* 0x000fe20006800000 */
        /* <DEDUP_REMOVED lines=8> */
[----:B------:R-:W-:Y:S01]  /*7920*/  SEL R26, R12, R26, !P2 ;  /* 0x0000001a0c1a7207 */ /* 0x000fe20005000000 */
[----:B------:R-:W-:Y:S01]  /*7930*/  IMAD R8, R8, c[0x0][0x184], RZ ;  /* 0x0000610008087a24 */ /* 0x000fe200078e02ff */
[C---:B------:R-:W-:Y:S01]  /*7940*/  SEL R7, R4.reuse, R7, !P5 ;  /* 0x0000000704077207 */ /* 0x040fe20006800000 */
[----:B------:R-:W-:Y:S01]  /*7950*/  STL [R1+0x1c8c], R32 ;  /* 0x001c8c2001007387 */ /* 0x000fe20000100800 */
[C---:B------:R-:W-:Y:S02]  /*7960*/  SEL R3, R4.reuse, R3, !P5 ;  /* 0x0000000304037207 */ /* 0x040fe40006800000 */
[C---:B------:R-:W-:Y:S01]  /*7970*/  SEL R6, R4.reuse, R6, !P5 ;  /* 0x0000000604067207 */ /* 0x040fe20006800000 */
[----:B------:R-:W-:Y:S01]  /*7980*/  STL [R1+0x1c88], R31 ;  /* 0x001c881f01007387 */ /* 0x000fe20000100800 */
[C---:B------:R-:W-:Y:S02]  /*7990*/  SEL R5, R4.reuse, R5, !P5 ;  /* 0x0000000504057207 */ /* 0x040fe40006800000 */
[----:B------:R-:W-:Y:S01]  /*79a0*/  SEL R2, R4, R2, !P5 ;  /* 0x0000000204027207 */ /* 0x000fe20006800000 */
[----:B------:R-:W-:Y:S01]  /*79b0*/  STL [R1+0x1c84], R30 ;  /* 0x001c841e01007387 */ /* 0x000fe20000100800 */
[----:B------:R-:W-:Y:S01]  /*79c0*/  SEL R25, R12, R25, !P2 ;  /* 0x000000190c197207 */ /* 0x000fe20005000000 */
[----:B------:R-:W-:Y:S01]  /*79d0*/  IMAD R9, R9, c[0x0][0x184], RZ ;  /* 0x0000610009097a24 */ /* 0x000fe200078e02ff */
[----:B-1----:R-:W-:Y:S01]  /*79e0*/  LEA R122, P5, R10, c[0x0][0x160], 0x2 ;  /* 0x000058000a7a7a11 */ /* 0x002fe200078a10ff */
[----:B------:R-:W-:Y:S01]  /*79f0*/  STL [R1+0x1c80], R29 ;  /* 0x001c801d01007387 */ /* 0x000fe20000100800 */
[----:B------:R-:W-:-:S02]  /*7a00*/  SEL R24, R12, R24, !P2 ;  /* 0x000000180c187207 */ /* 0x000fc40005000000 */
[C---:B------:R-:W-:Y:S01]  /*7a10*/  SEL R23, R12.reuse, R23, !P2 ;  /* 0x000000170c177207 */ /* 0x040fe20005000000 */
[----:B------:R-:W-:Y:S01]  /*7a20*/  STL [R1+0x1c7c], R28 ;  /* 0x001c7c1c01007387 */ /* 0x000fe20000100800 */
[C---:B------:R-:W-:Y:S01]  /*7a30*/  SEL R22, R12.reuse, R22, !P2 ;  /* 0x000000160c167207 */ /* 0x040fe20005000000 */
[----:B------:R-:W-:Y:S01]  /*7a40*/  IMAD R3, R3, c[0x0][0x184], RZ ;  /* 0x0000610003037a24 */ /* 0x000fe200078e02ff */
[----:B------:R-:W-:Y:S01]  /*7a50*/  SEL R21, R12, R21, !P2 ;  /* 0x000000150c157207 */ /* 0x000fe20005000000 */
[----:B------:R-:W-:Y:S01]  /*7a60*/  STL [R1+0x1c78], R27 ;  /* 0x001c781b01007387 */ /* 0x000fe20000100800 */
[----:B------:R-:W-:Y:S01]  /*7a70*/  LEA.HI.X.SX32 R123, R10, c[0x0][0x164], 0x2, P5 ;  /* 0x000059000a7b7a11 */ /* 0x000fe200028f16ff */
[----:B------:R-:W-:Y:S01]  /*7a80*/  IMAD R7, R7, c[0x0][0x184], RZ ;  /* 0x0000610007077a24 */ /* 0x000fe200078e02ff */
        /* <DEDUP_REMOVED lines=9> */
[C---:B------:R-:W-:Y:S02]  /*7b20*/  SEL R57, R12.reuse, R57, !P2 ;  /* 0x000000390c397207 */ /* 0x040fe40005000000 */
[----:B------:R-:W-:-:S02]  /*7b30*/  SEL R56, R12, R56, !P2 ;  /* 0x000000380c387207 */ /* 0x000fc40005000000 */
[C---:B------:R-:W-:Y:S02]  /*7b40*/  SEL R55, R12.reuse, R55, !P2 ;  /* 0x000000370c377207 */ /* 0x040fe40005000000 */
[C---:B------:R-:W-:Y:S02]  /*7b50*/  SEL R54, R12.reuse, R54, !P2 ;  /* 0x000000360c367207 */ /* 0x040fe40005000000 */
[C---:B------:R-:W-:Y:S02]  /*7b60*/  SEL R53, R12.reuse, R53, !P2 ;  /* 0x000000350c357207 */ /* 0x040fe40005000000 */
        /* <DEDUP_REMOVED lines=27> */
[----:B------:R-:W-:Y:S02]  /*7d20*/  SEL R11, R12, R11, !P2 ;  /* 0x0000000b0c0b7207 */ /* 0x000fe40005000000 */
[C---:B------:R-:W-:Y:S01]  /*7d30*/  LEA R126, P5, R8.reuse, c[0x0][0x160], 0x2 ;  /* 0x00005800087e7a11 */ /* 0x040fe200078a10ff */
[----:B------:R-:W-:Y:S01]  /*7d40*/  STL [R1+0x1838], R23 ;  /* 0x0018381701007387 */ /* 0x000fe20000100800 */
[----:B------:R-:W-:Y:S01]  /*7d50*/  LEA R124, P2, R9, c[0x0][0x160], 0x2 ;  /* 0x00005800097c7a11 */ /* 0x000fe200078410ff */
[----:B------:R-:W-:Y:S01]  /*7d60*/  IMAD R5, R5, c[0x0][0x184], RZ ;  /* 0x0000610005057a24 */ /* 0x000fe200078e02ff */
[----:B------:R-:W-:Y:S01]  /*7d70*/  LEA.HI.X.SX32 R127, R8, c[0x0][0x164], 0x2, P5 ;  /* 0x00005900087f7a11 */ /* 0x000fe200028f16ff */
[----:B------:R-:W-:Y:S01]  /*7d80*/  STL [R1+0x1834], R22 ;  /* 0x0018341601007387 */ /* 0x000fe20000100800 */
[----:B------:R-:W-:Y:S01]  /*7d90*/  LEA.HI.X.SX32 R125, R9, c[0x0][0x164], 0x2, P2 ;  /* 0x00005900097d7a11 */ /* 0x000fe200010f16ff */
[----:B------:R-:W-:Y:S01]  /*7da0*/  IMAD R6, R6, c[0x0][0x184], RZ ;  /* 0x0000610006067a24 */ /* 0x000fe200078e02ff */
[----:B------:R-:W-:Y:S01]  /*7db0*/  LEA R130, P5, R3, c[0x0][0x160], 0x2 ;  /* 0x0000580003827a11 */ /* 0x000fe200078a10ff */
[----:B------:R-:W-:Y:S01]  /*7dc0*/  STL [R1+0x1830], R21 ;  /* 0x0018301501007387 */ /* 0x000fe20000100800 */
[----:B------:R-:W-:-:S03]  /*7dd0*/  LEA R128, P2, R7, c[0x0][0x160], 0x2 ;  /* 0x0000580007807a11 */ /* 0x000fc600078410ff */
[----:B------:R-:W-:Y:S01]  /*7de0*/  STL [R1+0x182c], R20 ;  /* 0x00182c1401007387 */ /* 0x000fe20000100800 */
[----:B------:R-:W-:-:S03]  /*7df0*/  LEA.HI.X.SX32 R131, R3, c[0x0][0x164], 0x2, P5 ;  /* 0x0000590003837a11 */ /* 0x000fc600028f16ff */
[----:B------:R-:W-:Y:S01]  /*7e00*/  STL [R1+0x1828], R19 ;  /* 0x0018281301007387 */ /* 0x000fe20000100800 */
[----:B------:R-:W-:-:S03]  /*7e10*/  LEA.HI.X.SX32 R129, R7, c[0x0][0x164], 0x2, P2 ;  /* 0x0000590007817a11 */ /* 0x000fc600010f16ff */
[----:B------:R-:W-:Y:S01]  /*7e20*/  STL [R1+0x1824], R18 ;  /* 0x0018241201007387 */ /* 0x000fe20000100800 */
[----:B------:R-:W-:-:S03]  /*7e30*/  LEA R134, P5, R5, c[0x0][0x160], 0x2 ;  /* 0x0000580005867a11 */ /* 0x000fc600078a10ff */
[----:B------:R-:W-:Y:S01]  /*7e40*/  STL [R1+0x1820], R17 ;  /* 0x0018201101007387 */ /* 0x000fe20000100800 */
[----:B------:R-:W-:Y:S01]  /*7e50*/  IADD3 R4, R0, -0x15, RZ ;  /* 0xffffffeb00047810 */ /* 0x000fe20007ffe0ff */
[----:B------:R-:W-:Y:S02]  /*7e60*/  IMAD R2, R2, c[0x0][0x184], RZ ;  /* 0x0000610002027a24 */ /* 0x000fe400078e02ff */
[----:B------:R-:W-:Y:S01]  /*7e70*/  STL [R1+0x181c], R16 ;  /* 0x00181c1001007387 */ /* 0x000fe20000100800 */
[----:B------:R-:W-:Y:S01]  /*7e80*/  LEA R132, P2, R6, c[0x0][0x160], 0x2 ;  /* 0x0000580006847a11 */ /* 0x000fe200078410ff */
[----:B------:R-:W-:Y:S02]  /*7e90*/  IMAD.MOV.U32 R252, RZ, RZ, c[0x0][0x188] ;  /* 0x00006200fffc7624 */ /* 0x000fe400078e00ff */
[----:B------:R-:W-:Y:S01]  /*7ea0*/  STL [R1+0x1818], R15 ;  /* 0x0018180f01007387 */ /* 0x000fe20000100800 */
[----:B------:R-:W-:-:S03]  /*7eb0*/  LEA.HI.X.SX32 R135, R5, c[0x0][0x164], 0x2, P5 ;  /* 0x0000590005877a11 */ /* 0x000fc600028f16ff */
[----:B------:R-:W-:Y:S01]  /*7ec0*/  STL [R1+0x1814], R14 ;  /* 0x0018140e01007387 */ /* 0x000fe20000100800 */
[----:B------:R-:W-:-:S03]  /*7ed0*/  LEA.HI.X.SX32 R133, R6, c[0x0][0x164], 0x2, P2 ;  /* 0x0000590006857a11 */ /* 0x000fc600010f16ff */
[----:B------:R1:W-:Y:S01]  /*7ee0*/  STL [R1+0x1810], R13 ;  /* 0x0018100d01007387 */ /* 0x0003e20000100800 */
[----:B------:R-:W-:Y:S01]  /*7ef0*/  ISETP.GE.U32.AND P5, PT, R4, 0x7fffff6c, PT ;  /* 0x7fffff6c0400780c */ /* 0x000fe20003fa6070 */
[----:B------:R-:W-:Y:S01]  /*7f00*/  ULDC.64 UR4, c[0x0][0x118] ;  /* 0x0000460000047ab9 */ /* 0x000fe20000000a00 */
[----:B------:R-:W-:Y:S02]  /*7f10*/  LEA R136, P2, R2, c[0x0][0x160], 0x2 ;  /* 0x0000580002887a11 */ /* 0x000fe400078410ff */
[----:B------:R-:W-:Y:S01]  /*7f20*/  SHF.L.U32 R4, R252, 0x2, RZ ;  /* 0x00000002fc047819 */ /* 0x000fe200000006ff */
[----:B-1----:R-:W-:Y:S01]  /*7f30*/  IMAD.SHL.U32 R13, R180, 0x4, RZ ;  /* 0x00000004b40d7824 */ /* 0x002fe200078e00ff */
[----:B------:R-:W-:-:S03]  /*7f40*/  LEA.HI.X.SX32 R137, R2, c[0x0][0x164], 0x2, P2 ;  /* 0x0000590002897a11 */ /* 0x000fc600010f16ff */
[----:B------:R-:W-:Y:S01]  /*7f50*/  IMAD.WIDE R28, R4, 0x4, R122 ;  /* 0x00000004041c7825 */ /* 0x000fe200078e027a */
[----:B------:R1:W-:Y:S01]  /*7f60*/  LDGSTS.E [R13], [R122.64], !P6 ;  /* 0x000000007a0d7fae */ /* 0x0003e2000f121844 */
[----:B------:R-:W-:-:S03]  /*7f70*/  IADD3 R3, R0, -0x19, RZ ;  /* 0xffffffe700037810 */ /* 0x000fc60007ffe0ff */
[----:B------:R1:W-:Y:S01]  /*7f80*/  LDGSTS.E [R13+0x100], [R124.64], !P6 ;  /* 0x001000007c0d7fae */ /* 0x0003e2000f121844 */
[----:B------:R-:W-:-:S03]  /*7f90*/  IMAD.WIDE R26, R4, 0x4, R124 ;  /* 0x00000004041a7825 */ /* 0x000fc600078e027c */
[----:B------:R1:W-:Y:S01]  /*7fa0*/  LDGSTS.E [R13+0x200], [R126.64], !P6 ;  /* 0x002000007e0d7fae */ /* 0x0003e2000f121844 */
[----:B------:R-:W-:-:S03]  /*7fb0*/  IMAD.WIDE R24, R4, 0x4, R126 ;  /* 0x0000000404187825 */ /* 0x000fc600078e027e */
[----:B------:R1:W-:Y:S01]  /*7fc0*/  LDGSTS.E [R13+0x300], [R128.64], !P6 ;  /* 0x00300000800d7fae */ /* 0x0003e2000f121844 */
[----:B------:R-:W-:-:S03]  /*7fd0*/  IMAD.WIDE R22, R4, 0x4, R128 ;  /* 0x0000000404167825 */ /* 0x000fc600078e0280 */
[----:B------:R1:W-:Y:S01]  /*7fe0*/  LDGSTS.E [R13+0x400], [R130.64], !P6 ;  /* 0x00400000820d7fae */ /* 0x0003e2000f121844 */
[----:B------:R-:W-:Y:S01]  /*7ff0*/  ISETP.GE.U32.AND P2, PT, R3, 0x7fffff68, PT ;  /* 0x7fffff680300780c */ /* 0x000fe20003f46070 */
[----:B------:R-:W-:Y:S02]  /*8000*/  IMAD.WIDE R20, R4, 0x4, R130 ;  /* 0x0000000404147825 */ /* 0x000fe400078e0282 */
[----:B------:R1:W-:Y:S02]  /*8010*/  LDGSTS.E [R13+0x500], [R132.64], !P6 ;  /* 0x00500000840d7fae */ /* 0x0003e4000f121844 */
[----:B------:R-:W-:Y:S02]  /*8020*/  IMAD.SHL.U32 R3, R252, 0x8, RZ ;  /* 0x00000008fc037824 */ /* 0x000fe400078e00ff */
[----:B------:R1:W-:Y:S01]  /*8030*/  LDGSTS.E [R13+0x600], [R134.64], !P6 ;  /* 0x00600000860d7fae */ /* 0x0003e2000f121844 */
[----:B------:R-:W-:-:S03]  /*8040*/  IMAD.WIDE R18, R4, 0x4, R132 ;  /* 0x0000000404127825 */ /* 0x000fc600078e0284 */
[----:B------:R-:W-:Y:S01]  /*8050*/  STL [R1+0x1758], R11 ;  /* 0x0017580b01007387 */ /* 0x000fe20000100800 */
[----:B------:R-:W-:-:S03]  /*8060*/  IMAD.WIDE R16, R4, 0x4, R134 ;  /* 0x0000000404107825 */ /* 0x000fc600078e0286 */
[----:B------:R1:W-:Y:S01]  /*8070*/  LDGSTS.E [R13+0x700], [R136.64], !P6 ;  /* 0x00700000880d7fae */ /* 0x0003e2000f121844 */
[----:B------:R-:W-:-:S03]  /*8080*/  IMAD.WIDE R14, R4, 0x4, R136 ;  /* 0x00000004040e7825 */ /* 0x000fc600078e0288 */
[----:B------:R-:W-:Y:S04]  /*8090*/  STL.64 [R1+0xc18], R28 ;  /* 0x000c181c01007387 */ /* 0x000fe80000100a00 */
[----:B------:R1:W-:Y:S04]  /*80a0*/  LDGSTS.E [R13+0x2000], [R28.64], !P0 ;  /* 0x020000001c0d7fae */ /* 0x0003e8000c121844 */
[----:B------:R-:W-:Y:S04]  /*80b0*/  STL.64 [R1+0xc10], R26 ;  /* 0x000c101a01007387 */ /* 0x000fe80000100a00 */
[----:B------:R1:W-:Y:S04]  /*80c0*/  LDGSTS.E [R13+0x2100], [R26.64], !P0 ;  /* 0x021000001a0d7fae */ /* 0x0003e8000c121844 */
[----:B------:R-:W-:Y:S04]  /*80d0*/  STL.64 [R1+0xc08], R24 ;  /* 0x000c081801007387 */ /* 0x000fe80000100a00 */
[----:B------:R1:W-:Y:S04]  /*80e0*/  LDGSTS.E [R13+0x2200], [R24.64], !P0 ;  /* 0x02200000180d7fae */ /* 0x0003e8000c121844 */
[----:B------:R2:W-:Y:S04]  /*80f0*/  STL.64 [R1+0xc00], R22 ;  /* 0x000c001601007387 */ /* 0x0005e80000100a00 */
[----:B------:R2:W-:Y:S04]  /*8100*/  LDGSTS.E [R13+0x2300], [R22.64], !P0 ;  /* 0x02300000160d7fae */ /* 0x0005e8000c121844 */
[----:B------:R3:W-:Y:S04]  /*8110*/  STL.64 [R1+0xbf8], R20 ;  /* 0x000bf81401007387 */ /* 0x0007e80000100a00 */
[----:B------:R3:W-:Y:S01]  /*8120*/  LDGSTS.E [R13+0x2400], [R20.64], !P0 ;  /* 0x02400000140d7fae */ /* 0x0007e2000c121844 */
[----:B--2---:R-:W-:-:S03]  /*8130*/  IMAD.WIDE R22, R3, 0x4, R122 ;  /* 0x0000000403167825 */ /* 0x004fc600078e027a */
[----:B------:R2:W-:Y:S04]  /*8140*/  STL.64 [R1+0xbf0], R18 ;  /* 0x000bf01201007387 */ /* 0x0005e80000100a00 */
[----:B------:R2:W-:Y:S01]  /*8150*/  LDGSTS.E [R13+0x2500], [R18.64], !P0 ;  /* 0x02500000120d7fae */ /* 0x0005e2000c121844 */
[----:B---3--:R-:W-:-:S03]  /*8160*/  IMAD.WIDE R20, R3, 0x4, R124 ;  /* 0x0000000403147825 */ /* 0x008fc600078e027c */
[----:B------:R3:W-:Y:S04]  /*8170*/  STL.64 [R1+0xbe8], R16 ;  /* 0x000be81001007387 */ /* 0x0007e80000100a00 */
[----:B------:R3:W-:Y:S01]  /*8180*/  LDGSTS.E [R13+0x2600], [R16.64], !P0 ;  /* 0x02600000100d7fae */ /* 0x0007e2000c121844 */
[----:B------:R-:W-:Y:S02]  /*8190*/  IMAD R4, R252, 0xc, RZ ;  /* 0x0000000cfc047824 */ /* 0x000fe400078e02ff */
[C---:B--2---:R-:W-:Y:S01]  /*81a0*/  IMAD.WIDE R18, R3.reuse, 0x4, R126 ;  /* 0x0000000403127825 */ /* 0x044fe200078e027e */
[----:B------:R2:W-:Y:S04]  /*81b0*/  STL.64 [R1+0xbe0], R14 ;  /* 0x000be00e01007387 */ /* 0x0005e80000100a00 */
[----:B------:R2:W-:Y:S01]  /*81c0*/  LDGSTS.E [R13+0x2700], [R14.64], !P0 ;  /* 0x027000000e0d7fae */ /* 0x0005e2000c121844 */
[----:B------:R-:W-:-:S03]  /*81d0*/  IMAD.WIDE R10, R3, 0x4, R132 ;  /* 0x00000004030a7825 */ /* 0x000fc600078e0284 */
[----:B------:R4:W-:Y:S01]  /*81e0*/  LDGSTS.E [R13+0x4000], [R22.64], !P4 ;  /* 0x04000000160d7fae */ /* 0x0009e2000e121844 */
[C---:B---3--:R-:W-:Y:S01]  /*81f0*/  IMAD.WIDE R16, R3.reuse, 0x4, R128 ;  /* 0x0000000403107825 */ /* 0x048fe200078e0280 */
[----:B------:R-:W-:Y:S02]  /*8200*/  IADD3 R2, R0, -0x1d, RZ ;  /* 0xffffffe300027810 */ /* 0x000fe40007ffe0ff */
[----:B------:R3:W-:Y:S01]  /*8210*/  LDGSTS.E [R13+0x4100], [R20.64], !P4 ;  /* 0x04100000140d7fae */ /* 0x0007e2000e121844 */
[----:B------:R-:W-:-:S03]  /*8220*/  IMAD.WIDE R8, R3, 0x4, R134 ;  /* 0x0000000403087825 */ /* 0x000fc600078e0286 */
[----:B------:R4:W-:Y:S01]  /*8230*/  STL.64 [R1+0xb60], R22 ;  /* 0x000b601601007387 */ /* 0x0009e20000100a00 */
[----:B--2---:R-:W-:-:S03]  /*8240*/  IMAD.WIDE R14, R3, 0x4, R130 ;  /* 0x00000004030e7825 */ /* 0x004fc600078e0282 */
[----:B------:R2:W-:Y:S01]  /*8250*/  LDGSTS.E [R13+0x4200], [R18.64], !P4 ;  /* 0x04200000120d7fae */ /* 0x0005e2000e121844 */
[----:B------:R-:W-:-:S03]  /*8260*/  IMAD.WIDE R6, R3, 0x4, R136 ;  /* 0x0000000403067825 */ /* 0x000fc600078e0288 */
[----:B------:R3:W-:Y:S01]  /*8270*/  STL.64 [R1+0xb58], R20 ;  /* 0x000b581401007387 */ /* 0x0007e20000100a00 */
[----:B------:R-:W-:-:S03]  /*8280*/  SHF.L.U32 R3, R252, 0x4, RZ ;  /* 0x00000004fc037819 */ /* 0x000fc600000006ff */
[----:B------:R1:W-:Y:S01]  /*8290*/  LDGSTS.E [R13+0x4300], [R16.64], !P4 ;  /* 0x04300000100d7fae */ /* 0x0003e2000e121844 */
[----:B----4-:R-:W-:-:S03]  /*82a0*/  IMAD.WIDE R22, R4, 0x4, R122 ;  /* 0x0000000404167825 */ /* 0x010fc600078e027a */
[----:B------:R2:W-:Y:S01]  /*82b0*/  STL.64 [R1+0xb50], R18 ;  /* 0x000b501201007387 */ /* 0x0005e20000100a00 */
[----:B------:R-:W-:-:S03]  /*82c0*/  ISETP.GE.U32.AND P6, PT, R2, 0x7fffff64, PT ;  /* 0x7fffff640200780c */ /* 0x000fc60003fc6070 */
[----:B------:R4:W-:Y:S01]  /*82d0*/  LDGSTS.E [R13+0x4400], [R14.64], !P4 ;  /* 0x044000000e0d7fae */ /* 0x0009e2000e121844 */
[----:B---3--:R-:W-:-:S03]  /*82e0*/  IMAD.WIDE R20, R4, 0x4, R124 ;  /* 0x0000000404147825 */ /* 0x008fc600078e027c */
[----:B------:R1:W-:Y:S01]  /*82f0*/  STL.64 [R1+0xb48], R16 ;  /* 0x000b481001007387 */ /* 0x0003e20000100a00 */
[----:B------:R-:W-:-:S03]  /*8300*/  IADD3 R2, R0, -0x21, RZ ;  /* 0xffffffdf00027810 */ /* 0x000fc60007ffe0ff */
[----:B------:R3:W-:Y:S01]  /*8310*/  LDGSTS.E [R13+0x4500], [R10.64], !P4 ;  /* 0x045000000a0d7fae */ /* 0x0007e2000e121844 */
[----:B--2---:R-:W-:-:S03]  /*8320*/  IMAD.WIDE R18, R4, 0x4, R126 ;  /* 0x0000000404127825 */ /* 0x004fc600078e027e */
[----:B------:R4:W-:Y:S04]  /*8330*/  STL.64 [R1+0xb40], R14 ;  /* 0x000b400e01007387 */ /* 0x0009e80000100a00 */
[----:B------:R2:W-:Y:S01]  /*8340*/  LDGSTS.E [R13+0x4600], [R8.64], !P4 ;  /* 0x04600000080d7fae */ /* 0x0005e2000e121844 */
[----:B-1----:R-:W-:-:S03]  /*8350*/  IMAD.WIDE R16, R4, 0x4, R128 ;  /* 0x0000000404107825 */ /* 0x002fc600078e0280 */
[----:B------:R3:W-:Y:S04]  /*8360*/  STL.64 [R1+0xb38], R10 ;  /* 0x000b380a01007387 */ /* 0x0007e80000100a00 */
[----:B------:R1:W-:Y:S01]  /*8370*/  LDGSTS.E [R13+0x4700], [R6.64], !P4 ;  /* 0x04700000060d7fae */ /* 0x0003e2000e121844 */
[----:B----4-:R-:W-:-:S03]  /*8380*/  IMAD.WIDE R14, R4, 0x4, R130 ;  /* 0x00000004040e7825 */ /* 0x010fc600078e0282 */
[----:B------:R2:W-:Y:S01]  /*8390*/  STL.64 [R1+0xb30], R8 ;  /* 0x000b300801007387 */ /* 0x0005e20000100a00 */
[----:B---3--:R-:W-:-:S03]  /*83a0*/  IMAD.WIDE R10, R4, 0x4, R132 ;  /* 0x00000004040a7825 */ /* 0x008fc600078e0284 */
[----:B------:R3:W-:Y:S01]  /*83b0*/  LDGSTS.E [R13+0x6000], [R22.64], !P1 ;  /* 0x06000000160d7fae */ /* 0x0007e2000c921844 */
[----:B------:R-:W-:-:S03]  /*83c0*/  ISETP.GE.U32.AND P0, PT, R2, 0x7fffff60, PT ;  /* 0x7fffff600200780c */ /* 0x000fc60003f06070 */
[----:B------:R1:W-:Y:S01]  /*83d0*/  STL.64 [R1+0xb28], R6 ;  /* 0x000b280601007387 */ /* 0x0003e20000100a00 */
[----:B--2---:R-:W-:-:S03]  /*83e0*/  IMAD.WIDE R8, R4, 0x4, R134 ;  /* 0x0000000404087825 */ /* 0x004fc600078e0286 */
[----:B------:R2:W-:Y:S01]  /*83f0*/  LDGSTS.E [R13+0x6100], [R20.64], !P1 ;  /* 0x06100000140d7fae */ /* 0x0005e2000c921844 */
[----:B------:R-:W-:-:S03]  /*8400*/  IADD3 R2, R0, -0x25, RZ ;  /* 0xffffffdb00027810 */ /* 0x000fc60007ffe0ff */
[----:B------:R3:W-:Y:S01]  /*8410*/  STL.64 [R1+0xae0], R22 ;  /* 0x000ae01601007387 */ /* 0x0007e20000100a00 */
[----:B-1----:R-:W-:-:S03]  /*8420*/  IMAD.WIDE R6, R4, 0x4, R136 ;  /* 0x0000000404067825 */ /* 0x002fc600078e0288 */
[----:B------:R1:W-:Y:S04]  /*8430*/  LDGSTS.E [R13+0x6200], [R18.64], !P1 ;  /* 0x06200000120d7fae */ /* 0x0003e8000c921844 */
[----:B------:R2:W-:Y:S01]  /*8440*/  STL.64 [R1+0xad8], R20 ;  /* 0x000ad81401007387 */ /* 0x0005e20000100a00 */
[----:B---3--:R-:W-:-:S03]  /*8450*/  IMAD.WIDE R22, R3, 0x4, R122 ;  /* 0x0000000403167825 */ /* 0x008fc600078e027a */
[----:B------:R3:W-:Y:S04]  /*8460*/  LDGSTS.E [R13+0x6300], [R16.64], !P1 ;  /* 0x06300000100d7fae */ /* 0x0007e8000c921844 */
[----:B------:R1:W-:Y:S01]  /*8470*/  STL.64 [R1+0xad0], R18 ;  /* 0x000ad01201007387 */ /* 0x0003e20000100a00 */
[----:B------:R-:W-:-:S03]  /*8480*/  IMAD R4, R252, 0x14, RZ ;  /* 0x00000014fc047824 */ /* 0x000fc600078e02ff */
[----:B------:R4:W-:Y:S01]  /*8490*/  LDGSTS.E [R13+0x6400], [R14.64], !P1 ;  /* 0x064000000e0d7fae */ /* 0x0009e2000c921844 */
[----:B--2---:R-:W-:-:S03]  /*84a0*/  IMAD.WIDE R20, R3, 0x4, R124 ;  /* 0x0000000403147825 */ /* 0x004fc600078e027c */
[----:B------:R3:W-:Y:S04]  /*84b0*/  STL.64 [R1+0xac8], R16 ;  /* 0x000ac81001007387 */ /* 0x0007e80000100a00 */
[----:B------:R2:W-:Y:S01]  /*84c0*/  LDGSTS.E [R13+0x6500], [R10.64], !P1 ;  /* 0x065000000a0d7fae */ /* 0x0005e2000c921844 */
[----:B-1----:R-:W-:-:S03]  /*84d0*/  IMAD.WIDE R18, R3, 0x4, R126 ;  /* 0x0000000403127825 */ /* 0x002fc600078e027e */
[----:B------:R4:W-:Y:S01]  /*84e0*/  STL.64 [R1+0xac0], R14 ;  /* 0x000ac00e01007387 */ /* 0x0009e20000100a00 */
[----:B------:R-:W-:-:S03]  /*84f0*/  ISETP.GE.U32.AND P4, PT, R2, 0x7fffff5c, PT ;  /* 0x7fffff5c0200780c */ /* 0x000fc60003f86070 */
[----:B------:R1:W-:Y:S01]  /*8500*/  LDGSTS.E [R13+0x6600], [R8.64], !P1 ;  /* 0x06600000080d7fae */ /* 0x0003e2000c921844 */
[----:B---3--:R-:W-:-:S03]  /*8510*/  IMAD.WIDE R16, R3, 0x4, R128 ;  /* 0x0000000403107825 */ /* 0x008fc600078e0280 */
[----:B------:R2:W-:Y:S01]  /*8520*/  STL.64 [R1+0xab8], R10 ;  /* 0x000ab80a01007387 */ /* 0x0005e20000100a00 */
[----:B------:R-:W-:-:S03]  /*8530*/  IADD3 R2, R0, -0x29, RZ ;  /* 0xffffffd700027810 */ /* 0x000fc60007ffe0ff */
[----:B------:R3:W-:Y:S01]  /*8540*/  LDGSTS.E [R13+0x6700], [R6.64], !P1 ;  /* 0x06700000060d7fae */ /* 0x0007e2000c921844 */
[----:B----4-:R-:W-:-:S03]  /*8550*/  IMAD.WIDE R14, R3, 0x4, R130 ;  /* 0x00000004030e7825 */ /* 0x010fc600078e0282 */
[----:B------:R1:W-:Y:S01]  /*8560*/  STL.64 [R1+0xab0], R8 ;  /* 0x000ab00801007387 */ /* 0x0003e20000100a00 */
[----:B--2---:R-:W-:-:S03]  /*8570*/  IMAD.WIDE R10, R3, 0x4, R132 ;  /* 0x00000004030a7825 */ /* 0x004fc600078e0284 */
[----:B------:R2:W-:Y:S04]  /*8580*/  LDGSTS.E [R13+0x8000], [R22.64], !P3 ;  /* 0x08000000160d7fae */ /* 0x0005e8000d921844 */
[----:B------:R3:W-:Y:S01]  /*8590*/  STL.64 [R1+0xaa8], R6 ;  /* 0x000aa80601007387 */ /* 0x0007e20000100a00 */
[----:B-1----:R-:W-:-:S03]  /*85a0*/  IMAD.WIDE R8, R3, 0x4, R134 ;  /* 0x0000000403087825 */ /* 0x002fc600078e0286 */
[----:B------:R1:W-:Y:S04]  /*85b0*/  LDGSTS.E [R13+0x8100], [R20.64], !P3 ;  /* 0x08100000140d7fae */ /* 0x0003e8000d921844 */
        /* <DEDUP_REMOVED lines=8> */
[----:B------:R3:W-:Y:S04]  /*8640*/  STL.64 [R1+0xa50], R18 ;  /* 0x000a501201007387 */ /* 0x0007e80000100a00 */
[----:B------:R4:W-:Y:S01]  /*8650*/  LDGSTS.E [R13+0x8400], [R14.64], !P3 ;  /* 0x084000000e0d7fae */ /* 0x0009e2000d921844 */
[----:B-1----:R-:W-:-:S03]  /*8660*/  IMAD.WIDE R20, R4, 0x4, R124 ;  /* 0x0000000404147825 */ /* 0x002fc600078e027c */
[----:B------:R2:W-:Y:S04]  /*8670*/  STL.64 [R1+0xa48], R16 ;  /* 0x000a481001007387 */ /* 0x0005e80000100a00 */
[----:B------:R1:W-:Y:S01]  /*8680*/  LDGSTS.E [R13+0x8500], [R10.64], !P3 ;  /* 0x085000000a0d7fae */ /* 0x0003e2000d921844 */
[----:B---3--:R-:W-:-:S03]  /*8690*/  IMAD.WIDE R18, R4, 0x4, R126 ;  /* 0x0000000404127825 */ /* 0x008fc600078e027e */
[----:B------:R4:W-:Y:S01]  /*86a0*/  STL.64 [R1+0xa40], R14 ;  /* 0x000a400e01007387 */ /* 0x0009e20000100a00 */
[----:B------:R-:W-:-:S03]  /*86b0*/  IMAD R3, R252, 0x18, RZ ;  /* 0x00000018fc037824 */ /* 0x000fc600078e02ff */
[----:B------:R3:W-:Y:S01]  /*86c0*/  LDGSTS.E [R13+0x8600], [R8.64], !P3 ;  /* 0x08600000080d7fae */ /* 0x0007e2000d921844 */
[----:B--2---:R-:W-:-:S03]  /*86d0*/  IMAD.WIDE R16, R4, 0x4, R128 ;  /* 0x0000000404107825 */ /* 0x004fc600078e0280 */
[----:B------:R1:W-:Y:S04]  /*86e0*/  STL.64 [R1+0xa38], R10 ;  /* 0x000a380a01007387 */ /* 0x0003e80000100a00 */
[----:B------:R2:W-:Y:S01]  /*86f0*/  LDGSTS.E [R13+0x8700], [R6.64], !P3 ;  /* 0x08700000060d7fae */ /* 0x0005e2000d921844 */
[----:B----4-:R-:W-:-:S03]  /*8700*/  IMAD.WIDE R14, R4, 0x4, R130 ;  /* 0x00000004040e7825 */ /* 0x010fc600078e0282 */
[----:B------:R3:W-:Y:S01]  /*8710*/  STL.64 [R1+0xa30], R8 ;  /* 0x000a300801007387 */ /* 0x0007e20000100a00 */
[----:B------:R-:W-:Y:S01]  /*8720*/  ISETP.GE.U32.AND P3, PT, R2, 0x7fffff54, PT ;  /* 0x7fffff540200780c */ /* 0x000fe20003f66070 */
[----:B-1----:R-:W-:Y:S02]  /*8730*/  IMAD.WIDE R10, R4, 0x4, R132 ;  /* 0x00000004040a7825 */ /* 0x002fe400078e0284 */
[----:B------:R1:W-:Y:S01]  /*8740*/  LDGSTS.E [R13+0xa000], [R22.64], !P5 ;  /* 0x0a000000160d7fae */ /* 0x0003e2000e921844 */
[----:B------:R-:W-:-:S03]  /*8750*/  IADD3 R2, R0, -0x31, RZ ;  /* 0xffffffcf00027810 */ /* 0x000fc60007ffe0ff */
[----:B------:R2:W-:Y:S01]  /*8760*/  STL.64 [R1+0xa28], R6 ;  /* 0x000a280601007387 */ /* 0x0005e20000100a00 */
[----:B---3--:R-:W-:-:S03]  /*8770*/  IMAD.WIDE R8, R4, 0x4, R134 ;  /* 0x0000000404087825 */ /* 0x008fc600078e0286 */
[----:B------:R3:W-:Y:S04]  /*8780*/  LDGSTS.E [R13+0xa100], [R20.64], !P5 ;  /* 0x0a100000140d7fae */ /* 0x0007e8000e921844 */
[----:B------:R1:W-:Y:S01]  /*8790*/  STL.64 [R1+0x9e0], R22 ;  /* 0x0009e01601007387 */ /* 0x0003e20000100a00 */
[----:B--2---:R-:W-:-:S03]  /*87a0*/  IMAD.WIDE R6, R4, 0x4, R136 ;  /* 0x0000000404067825 */ /* 0x004fc600078e0288 */
[----:B------:R2:W-:Y:S04]  /*87b0*/  LDGSTS.E [R13+0xa200], [R18.64], !P5 ;  /* 0x0a200000120d7fae */ /* 0x0005e8000e921844 */
[----:B------:R3:W-:Y:S04]  /*87c0*/  STL.64 [R1+0x9d8], R20 ;  /* 0x0009d81401007387 */ /* 0x0007e80000100a00 */
[----:B------:R4:W-:Y:S01]  /*87d0*/  LDGSTS.E [R13+0xa300], [R16.64], !P5 ;  /* 0x0a300000100d7fae */ /* 0x0009e2000e921844 */
[----:B-1----:R-:W-:-:S03]  /*87e0*/  IMAD.WIDE R22, R3, 0x4, R122 ;  /* 0x0000000403167825 */ /* 0x002fc600078e027a */
[----:B------:R2:W-:Y:S04]  /*87f0*/  STL.64 [R1+0x9d0], R18 ;  /* 0x0009d01201007387 */ /* 0x0005e80000100a00 */
[----:B------:R1:W-:Y:S01]  /*8800*/  LDGSTS.E [R13+0xa400], [R14.64], !P5 ;  /* 0x0a4000000e0d7fae */ /* 0x0003e2000e921844 */
[----:B---3--:R-:W-:-:S03]  /*8810*/  IMAD.WIDE R20, R3, 0x4, R124 ;  /* 0x0000000403147825 */ /* 0x008fc600078e027c */
[----:B------:R4:W-:Y:S04]  /*8820*/  STL.64 [R1+0x9c8], R16 ;  /* 0x0009c81001007387 */ /* 0x0009e80000100a00 */
[----:B------:R3:W-:Y:S01]  /*8830*/  LDGSTS.E [R13+0xa500], [R10.64], !P5 ;  /* 0x0a5000000a0d7fae */ /* 0x0007e2000e921844 */
[----:B--2---:R-:W-:-:S03]  /*8840*/  IMAD.WIDE R18, R3, 0x4, R126 ;  /* 0x0000000403127825 */ /* 0x004fc600078e027e */
[----:B------:R1:W-:Y:S04]  /*8850*/  STL.64 [R1+0x9c0], R14 ;  /* 0x0009c00e01007387 */ /* 0x0003e80000100a00 */
[----:B------:R2:W-:Y:S01]  /*8860*/  LDGSTS.E [R13+0xa600], [R8.64], !P5 ;  /* 0x0a600000080d7fae */ /* 0x0005e2000e921844 */
[----:B----4-:R-:W-:-:S03]  /*8870*/  IMAD.WIDE R16, R3, 0x4, R128 ;  /* 0x0000000403107825 */ /* 0x010fc600078e0280 */
[----:B------:R3:W-:Y:S04]  /*8880*/  STL.64 [R1+0x9b8], R10 ;  /* 0x0009b80a01007387 */ /* 0x0007e80000100a00 */
[----:B------:R4:W-:Y:S01]  /*8890*/  LDGSTS.E [R13+0xa700], [R6.64], !P5 ;  /* 0x0a700000060d7fae */ /* 0x0009e2000e921844 */
[----:B------:R-:W-:Y:S01]  /*88a0*/  ISETP.GE.U32.AND P5, PT, R2, 0x7fffff50, PT ;  /* 0x7fffff500200780c */ /* 0x000fe20003fa6070 */
[----:B------:R-:W-:Y:S02]  /*88b0*/  IMAD R2, R252, 0x1c, RZ ;  /* 0x0000001cfc027824 */ /* 0x000fe400078e02ff */
[----:B------:R2:W-:Y:S01]  /*88c0*/  STL.64 [R1+0x9b0], R8 ;  /* 0x0009b00801007387 */ /* 0x0005e20000100a00 */
[----:B-1----:R-:W-:-:S03]  /*88d0*/  IMAD.WIDE R14, R3, 0x4, R130 ;  /* 0x00000004030e7825 */ /* 0x002fc600078e0282 */
[----:B------:R4:W-:Y:S01]  /*88e0*/  STL.64 [R1+0x9a8], R6 ;  /* 0x0009a80601007387 */ /* 0x0009e20000100a00 */
[----:B---3--:R-:W-:-:S03]  /*88f0*/  IMAD.WIDE R10, R3, 0x4, R132 ;  /* 0x00000004030a7825 */ /* 0x008fc600078e0284 */
[----:B------:R1:W-:Y:S04]  /*8900*/  STL.64 [R1+0x960], R22 ;  /* 0x0009601601007387 */ /* 0x0003e80000100a00 */
[----:B------:R3:W-:Y:S01]  /*8910*/  STL.64 [R1+0x958], R20 ;  /* 0x0009581401007387 */ /* 0x0007e20000100a00 */
[----:B--2---:R-:W-:-:S03]  /*8920*/  IMAD.WIDE R8, R3, 0x4, R134 ;  /* 0x0000000403087825 */ /* 0x004fc600078e0286 */
[----:B------:R2:W-:Y:S01]  /*8930*/  STL.64 [R1+0x950], R18 ;  /* 0x0009501201007387 */ /* 0x0005e20000100a00 */
[----:B----4-:R-:W-:-:S03]  /*8940*/  IMAD.WIDE R6, R3, 0x4, R136 ;  /* 0x0000000403067825 */ /* 0x010fc600078e0288 */
        /* <DEDUP_REMOVED lines=9> */
[----:B------:R-:W-:Y:S02]  /*89e0*/  IMAD.SHL.U32 R3, R252, 0x20, RZ ;  /* 0x00000020fc037824 */ /* 0x000fe400078e00ff */
[C---:B--2---:R-:W-:Y:S01]  /*89f0*/  IMAD.WIDE R18, R2.reuse, 0x4, R126 ;  /* 0x0000000402127825 */ /* 0x044fe200078e027e */
[----:B------:R2:W-:Y:S04]  /*8a00*/  STL.64 [R1+0x930], R8 ;  /* 0x0009300801007387 */ /* 0x0005e80000100a00 */
[----:B------:R1:W-:Y:S01]  /*8a10*/  LDGSTS.E [R13+0xc400], [R14.64], !P2 ;  /* 0x0c4000000e0d7fae */ /* 0x0003e2000d121844 */
[----:B----4-:R-:W-:-:S03]  /*8a20*/  IMAD.WIDE R16, R2, 0x4, R128 ;  /* 0x0000000402107825 */ /* 0x010fc600078e0280 */
[----:B------:R4:W-:Y:S04]  /*8a30*/  STL.64 [R1+0x928], R6 ;  /* 0x0009280601007387 */ /* 0x0009e80000100a00 */
[----:B------:R3:W-:Y:S01]  /*8a40*/  LDGSTS.E [R13+0xc500], [R10.64], !P2 ;  /* 0x0c5000000a0d7fae */ /* 0x0007e2000d121844 */
[----:B-1----:R-:W-:-:S03]  /*8a50*/  IMAD.WIDE R14, R2, 0x4, R130 ;  /* 0x00000004020e7825 */ /* 0x002fc600078e0282 */
[----:B------:R2:W-:Y:S04]  /*8a60*/  LDGSTS.E [R13+0xc600], [R8.64], !P2 ;  /* 0x0c600000080d7fae */ /* 0x0005e8000d121844 */
[----:B------:R1:W-:Y:S01]  /*8a70*/  STL.64 [R1+0x8e0], R22 ;  /* 0x0008e01601007387 */ /* 0x0003e20000100a00 */
[----:B---3--:R-:W-:-:S03]  /*8a80*/  IMAD.WIDE R10, R2, 0x4, R132 ;  /* 0x00000004020a7825 */ /* 0x008fc600078e0284 */
[----:B------:R4:W-:Y:S04]  /*8a90*/  LDGSTS.E [R13+0xc700], [R6.64], !P2 ;  /* 0x0c700000060d7fae */ /* 0x0009e8000d121844 */
        /* <DEDUP_REMOVED lines=89> */
[----:B--2---:R-:W-:Y:S01]  /*9030*/  IMAD.WIDE R18, R2, 0x4, R126 ;  /* 0x0000000402127825 */ /* 0x004fe200078e027e */
[----:B------:R2:W-:Y:S01]  /*9040*/  STL.64 [R1+0x730], R8 ;  /* 0x0007300801007387 */ /* 0x0005e20000100a00 */
[----:B------:R-:W-:-:S03]  /*9050*/  IADD3 R4, R0, -0x35, RZ ;  /* 0xffffffcb00047810 */ /* 0x000fc60007ffe0ff */
        /* <DEDUP_REMOVED lines=12> */
[----:B------:R-:W-:Y:S01]  /*9120*/  ISETP.GE.U32.AND P2, PT, R4, 0x7fffff4c, PT ;  /* 0x7fffff4c0400780c */ /* 0x000fe20003f46070 */
[----:B----4-:R-:W-:Y:S02]  /*9130*/  IMAD.WIDE R6, R2, 0x4, R136 ;  /* 0x0000000402067825 */ /* 0x010fe400078e0288 */
        /* <DEDUP_REMOVED lines=339> */
[----:B------:R-:W-:Y:S01]  /*a670*/  STL.64 [R1+0x60], R22 ;  /* 0x0000601601007387 */ /* 0x000fe20000100a00 */
[----:B---3--:R-:W-:-:S03]  /*a680*/  IMAD.WIDE R10, R3, 0x4, R132 ;  /* 0x00000004030a7825 */ /* 0x008fc600078e0284 */
[----:B------:R4:W-:Y:S04]  /*a690*/  LDGSTS.E [R13+0x2e700], [R6.64], !P4 ;  /* 0x2e700000060d7fae */ /* 0x0009e8000e121844 */
[----:B------:R-:W-:Y:S01]  /*a6a0*/  STL.64 [R1+0x58], R20 ;  /* 0x0000581401007387 */ /* 0x000fe20000100a00 */
[----:B--2---:R-:W-:-:S03]  /*a6b0*/  IMAD.WIDE R8, R3, 0x4, R134 ;  /* 0x0000000403087825 */ /* 0x004fc600078e0286 */
[----:B------:R-:W-:Y:S01]  /*a6c0*/  STL.64 [R1+0x50], R18 ;  /* 0x0000501201007387 */ /* 0x000fe20000100a00 */
[----:B------:R-:W-:Y:S01]  /*a6d0*/  IMAD.WIDE R138, R152, 0x4, R122 ;  /* 0x00000004988a7825 */ /* 0x000fe200078e027a */
[----:B------:R-:W-:Y:S02]  /*a6e0*/  ISETP.GE.U32.AND P1, PT, R4, 0x7fffff20, PT ;  /* 0x7fffff200400780c */ /* 0x000fe40003f26070 */
[----:B------:R-:W-:Y:S01]  /*a6f0*/  STL.64 [R1+0x48], R16 ;  /* 0x0000481001007387 */ /* 0x000fe20000100a00 */
[----:B----4-:R-:W-:-:S03]  /*a700*/  IMAD.WIDE R6, R3, 0x4, R136 ;  /* 0x0000000403067825 */ /* 0x010fc600078e0288 */
[----:B------:R-:W-:Y:S01]  /*a710*/  STL.64 [R1+0x40], R14 ;  /* 0x0000400e01007387 */ /* 0x000fe20000100a00 */
[----:B------:R-:W-:-:S03]  /*a720*/  IMAD.WIDE R140, R152, 0x4, R124 ;  /* 0x00000004988c7825 */ /* 0x000fc600078e027c */
[----:B------:R-:W-:Y:S01]  /*a730*/  STL.64 [R1+0x38], R10 ;  /* 0x0000380a01007387 */ /* 0x000fe20000100a00 */
[----:B------:R-:W-:-:S03]  /*a740*/  IMAD.WIDE R142, R152, 0x4, R126 ;  /* 0x00000004988e7825 */ /* 0x000fc600078e027e */
[----:B------:R-:W-:Y:S01]  /*a750*/  STL.64 [R1+0x30], R8 ;  /* 0x0000300801007387 */ /* 0x000fe20000100a00 */
[----:B------:R-:W-:Y:S01]  /*a760*/  IMAD.WIDE R144, R152, 0x4, R128 ;  /* 0x0000000498907825 */ /* 0x000fe200078e0280 */
[----:B------:R-:W-:Y:S02]  /*a770*/  IADD3 R4, R0, -0x65, RZ ;  /* 0xffffff9b00047810 */ /* 0x000fe40007ffe0ff */
[----:B------:R-:W-:Y:S01]  /*a780*/  STL.64 [R1+0x28], R6 ;  /* 0x0000280601007387 */ /* 0x000fe20000100a00 */
[----:B------:R-:W-:-:S03]  /*a790*/  IMAD.WIDE R146, R152, 0x4, R130 ;  /* 0x0000000498927825 */ /* 0x000fc600078e0282 */
[----:B------:R-:W-:Y:S01]  /*a7a0*/  STL.64 [R1+0x5148], R138 ;  /* 0x0051488a01007387 */ /* 0x000fe20000100a00 */
[----:B------:R-:W-:-:S03]  /*a7b0*/  IMAD.WIDE R148, R152, 0x4, R132 ;  /* 0x0000000498947825 */ /* 0x000fc600078e0284 */
[----:B------:R-:W-:Y:S01]  /*a7c0*/  STL.64 [R1+0x5150], R140 ;  /* 0x0051508c01007387 */ /* 0x000fe20000100a00 */
[----:B------:R-:W-:-:S03]  /*a7d0*/  ISETP.GE.U32.AND P3, PT, R4, 0x7fffff1c, PT ;  /* 0x7fffff1c0400780c */ /* 0x000fc60003f66070 */
[----:B------:R-:W-:Y:S01]  /*a7e0*/  STL [R1+0x515c], R142 ;  /* 0x00515c8e01007387 */ /* 0x000fe20000100800 */
[----:B------:R-:W-:-:S03]  /*a7f0*/  IMAD R168, R252, 0x68, RZ ;  /* 0x00000068fca87824 */ /* 0x000fc600078e02ff */
[----:B------:R-:W-:Y:S01]  /*a800*/  STL [R1+0x5158], R143 ;  /* 0x0051588f01007387 */ /* 0x000fe20000100800 */
[----:B------:R-:W-:-:S03]  /*a810*/  IMAD.WIDE R150, R152, 0x4, R134 ;  /* 0x0000000498967825 */ /* 0x000fc600078e0286 */
[----:B------:R-:W-:Y:S01]  /*a820*/  STL [R1+0x5164], R144 ;  /* 0x0051649001007387 */ /* 0x000fe20000100800 */
[----:B------:R-:W-:-:S03]  /*a830*/  IMAD.WIDE R152, R152, 0x4, R136 ;  /* 0x0000000498987825 */ /* 0x000fc600078e0288 */
[----:B------:R-:W-:Y:S01]  /*a840*/  STL [R1+0x5160], R145 ;  /* 0x0051609101007387 */ /* 0x000fe20000100800 */
[----:B------:R-:W-:-:S03]  /*a850*/  IADD3 R4, R0, -0x69, RZ ;  /* 0xffffff9700047810 */ /* 0x000fc60007ffe0ff */
[----:B------:R-:W-:Y:S01]  /*a860*/  STL [R1+0x516c], R146 ;  /* 0x00516c9201007387 */ /* 0x000fe20000100800 */
[----:B------:R-:W-:-:S03]  /*a870*/  IMAD.WIDE R154, R168, 0x4, R122 ;  /* 0x00000004a89a7825 */ /* 0x000fc600078e027a */
[----:B------:R-:W-:Y:S01]  /*a880*/  STL [R1+0x5168], R147 ;  /* 0x0051689301007387 */ /* 0x000fe20000100800 */
[----:B------:R-:W-:-:S03]  /*a890*/  IMAD.WIDE R156, R168, 0x4, R124 ;  /* 0x00000004a89c7825 */ /* 0x000fc600078e027c */
[----:B------:R-:W-:Y:S04]  /*a8a0*/  STL [R1+0x5174], R148 ;  /* 0x0051749401007387 */ /* 0x000fe80000100800 */
[----:B------:R-:W-:Y:S01]  /*a8b0*/  STL [R1+0x5170], R149 ;  /* 0x0051709501007387 */ /* 0x000fe20000100800 */
[----:B------:R-:W-:-:S03]  /*a8c0*/  ISETP.GE.U32.AND P5, PT, R4, 0x7fffff18, PT ;  /* 0x7fffff180400780c */ /* 0x000fc60003fa6070 */
[----:B------:R1:W-:Y:S01]  /*a8d0*/  LDGSTS.E [R13+0x30000], [R22.64], !P1 ;  /* 0x30000000160d7fae */ /* 0x0003e2000c921844 */
[----:B------:R-:W-:-:S03]  /*a8e0*/  IMAD.WIDE R158, R168, 0x4, R126 ;  /* 0x00000004a89e7825 */ /* 0x000fc600078e027e */
[----:B------:R-:W-:Y:S04]  /*a8f0*/  STL [R1+0x517c], R150 ;  /* 0x00517c9601007387 */ /* 0x000fe80000100800 */
[----:B------:R1:W-:Y:S04]  /*a900*/  LDGSTS.E [R13+0x30100], [R20.64], !P1 ;  /* 0x30100000140d7fae */ /* 0x0003e8000c921844 */
[----:B------:R-:W-:Y:S01]  /*a910*/  STL [R1+0x5178], R151 ;  /* 0x0051789701007387 */ /* 0x000fe20000100800 */
[----:B------:R-:W-:-:S03]  /*a920*/  IMAD.WIDE R160, R168, 0x4, R128 ;  /* 0x00000004a8a07825 */ /* 0x000fc600078e0280 */
[----:B------:R2:W-:Y:S04]  /*a930*/  LDGSTS.E [R13+0x30200], [R18.64], !P1 ;  /* 0x30200000120d7fae */ /* 0x0005e8000c921844 */
        /* <DEDUP_REMOVED lines=13> */
[----:B------:R-:W-:-:S03]  /*aa10*/  IMAD R184, R252, 0x6c, RZ ;  /* 0x0000006cfcb87824 */ /* 0x000fc600078e02ff */
        /* <DEDUP_REMOVED lines=29> */
[----:B------:R1:W-:Y:S01]  /*abf0*/  STL [R1+0x51c0], R169 ;  /* 0x0051c0a901007387 */ /* 0x0003e20000100800 */
[----:B------:R-:W-:-:S03]  /*ac00*/  IMAD.WIDE R178, R184, 0x4, R130 ;  /* 0x00000004b8b27825 */ /* 0x000fc600078e0282 */
[----:B------:R1:W-:Y:S04]  /*ac10*/  LDGSTS.E [R13+0x34400], [R162.64], !P5 ;  /* 0x34400000a20d7fae */ /* 0x0003e8000e921844 */
[----:B------:R-:W-:Y:S04]  /*ac20*/  STL [R1+0x51cc], R170 ;  /* 0x0051ccaa01007387 */ /* 0x000fe80000100800 */
[----:B------:R1:W-:Y:S04]  /*ac30*/  LDGSTS.E [R13+0x34500], [R164.64], !P5 ;  /* 0x34500000a40d7fae */ /* 0x0003e8000e921844 */
[----:B------:R1:W-:Y:S04]  /*ac40*/  STL [R1+0x51c8], R171 ;  /* 0x0051c8ab01007387 */ /* 0x0003e80000100800 */
[----:B------:R1:W-:Y:S04]  /*ac50*/  LDGSTS.E [R13+0x34600], [R166.64], !P5 ;  /* 0x34600000a60d7fae */ /* 0x0003e8000e921844 */
[----:B------:R-:W-:Y:S04]  /*ac60*/  STL [R1+0x51d4], R172 ;  /* 0x0051d4ac01007387 */ /* 0x000fe80000100800 */
[----:B------:R1:W-:Y:S04]  /*ac70*/  LDGSTS.E [R13+0x34700], [R168.64], !P5 ;  /* 0x34700000a80d7fae */ /* 0x0003e8000e921844 */
[----:B------:R-:W-:Y:S01]  /*ac80*/  STL [R1+0x51d0], R173 ;  /* 0x0051d0ad01007387 */ /* 0x000fe20000100800 */
[----:B------:R-:W-:-:S03]  /*ac90*/  IMAD R200, R252, 0x70, RZ ;  /* 0x00000070fcc87824 */ /* 0x000fc600078e02ff */
[----:B------:R-:W-:Y:S01]  /*aca0*/  STL [R1+0x51dc], R174 ;  /* 0x0051dcae01007387 */ /* 0x000fe20000100800 */
[----:B------:R-:W-:Y:S01]  /*acb0*/  IMAD.WIDE R182, R184, 0x4, R134 ;  /* 0x00000004b8b67825 */ /* 0x000fe200078e0286 */
[----:B-1----:R-:W-:-:S03]  /*acc0*/  SHF.L.U32 R169, R180, 0x2, RZ ;  /* 0x00000002b4a97819 */ /* 0x002fc600000006ff */
[C---:B------:R-:W-:Y:S01]  /*acd0*/  IMAD.WIDE R180, R184.reuse, 0x4, R132 ;  /* 0x00000004b8b47825 */ /* 0x040fe200078e0284 */
[----:B------:R-:W-:Y:S04]  /*ace0*/  STL [R1+0x51d8], R175 ;  /* 0x0051d8af01007387 */ /* 0x000fe80000100800 */
[----:B------:R-:W-:Y:S01]  /*acf0*/  STL [R1+0x51e4], R176 ;  /* 0x0051e4b001007387 */ /* 0x000fe20000100800 */
[----:B------:R-:W-:-:S03]  /*ad00*/  IMAD.WIDE R184, R184, 0x4, R136 ;  /* 0x00000004b8b87825 */ /* 0x000fc600078e0288 */
[----:B------:R-:W-:Y:S01]  /*ad10*/  STL [R1+0x51e0], R177 ;  /* 0x0051e0b101007387 */ /* 0x000fe20000100800 */
[----:B------:R-:W-:-:S03]  /*ad20*/  IMAD.WIDE R186, R200, 0x4, R122 ;  /* 0x00000004c8ba7825 */ /* 0x000fc600078e027a */
[----:B------:R-:W-:Y:S04]  /*ad30*/  STL [R1+0x51ec], R178 ;  /* 0x0051ecb201007387 */ /* 0x000fe80000100800 */
        /* <DEDUP_REMOVED lines=13> */
[----:B------:R-:W-:-:S03]  /*ae10*/  IADD3 R4, R0, -0x6d, RZ ;  /* 0xffffff9300047810 */ /* 0x000fc60007ffe0ff */
[----:B------:R-:W-:Y:S01]  /*ae20*/  STL [R1+0x5214], R188 ;  /* 0x005214bc01007387 */ /* 0x000fe20000100800 */
[----:B------:R-:W-:-:S03]  /*ae30*/  IMAD.WIDE R196, R200, 0x4, R132 ;  /* 0x00000004c8c47825 */ /* 0x000fc600078e0284 */
[----:B------:R-:W-:Y:S01]  /*ae40*/  STL [R1+0x5210], R189 ;  /* 0x005210bd01007387 */ /* 0x000fe20000100800 */
[----:B------:R-:W-:-:S03]  /*ae50*/  IMAD R216, R252, 0x74, RZ ;  /* 0x00000074fcd87824 */ /* 0x000fc600078e02ff */
[----:B------:R-:W-:Y:S01]  /*ae60*/  STL [R1+0x521c], R190 ;  /* 0x00521cbe01007387 */ /* 0x000fe20000100800 */
[----:B------:R-:W-:-:S03]  /*ae70*/  IMAD.WIDE R198, R200, 0x4, R134 ;  /* 0x00000004c8c67825 */ /* 0x000fc600078e0286 */
[----:B------:R-:W-:Y:S01]  /*ae80*/  STL [R1+0x5218], R191 ;  /* 0x005218bf01007387 */ /* 0x000fe20000100800 */
[----:B------:R-:W-:-:S03]  /*ae90*/  ISETP.GE.U32.AND P2, PT, R4, 0x7fffff14, PT ;  /* 0x7fffff140400780c */ /* 0x000fc60003f46070 */
[----:B------:R-:W-:Y:S01]  /*aea0*/  STL [R1+0x5224], R192 ;  /* 0x005224c001007387 */ /* 0x000fe20000100800 */
[----:B------:R-:W-:-:S03]  /*aeb0*/  IMAD.WIDE R200, R200, 0x4, R136 ;  /* 0x00000004c8c87825 */ /* 0x000fc600078e0288 */
        /* <DEDUP_REMOVED lines=22> */
[----:B------:R-:W-:-:S03]  /*b020*/  IADD3 R2, R0, -0x7d, RZ ;  /* 0xffffff8300027810 */ /* 0x000fc60007ffe0ff */
[----:B------:R-:W-:Y:S01]  /*b030*/  STL [R1+0x525c], R206 ;  /* 0x00525cce01007387 */ /* 0x000fe20000100800 */
[----:B------:R-:W-:-:S03]  /*b040*/  IMAD R232, R252, 0x78, RZ ;  /* 0x00000078fce87824 */ /* 0x000fc600078e02ff */
[----:B------:R-:W-:Y:S01]  /*b050*/  STL [R1+0x5258], R207 ;  /* 0x005258cf01007387 */ /* 0x000fe20000100800 */
[----:B------:R-:W-:-:S03]  /*b060*/  IMAD.WIDE R214, R216, 0x4, R134 ;  /* 0x00000004d8d67825 */ /* 0x000fc600078e0286 */
[----:B------:R1:W-:Y:S01]  /*b070*/  LDGSTS.E [R169+0x36000], [R170.64], !P2 ;  /* 0x36000000aaa97fae */ /* 0x0003e2000d121844 */
[----:B------:R-:W-:-:S03]  /*b080*/  ISETP.GE.U32.AND P0, PT, R4, 0x7fffff0c, PT ;  /* 0x7fffff0c0400780c */ /* 0x000fc60003f06070 */
[----:B------:R-:W-:Y:S01]  /*b090*/  STL [R1+0x5264], R208 ;  /* 0x005264d001007387 */ /* 0x000fe20000100800 */
[----:B------:R-:W-:-:S03]  /*b0a0*/  IMAD.WIDE R216, R216, 0x4, R136 ;  /* 0x00000004d8d87825 */ /* 0x000fc600078e0288 */
[----:B------:R1:W-:Y:S04]  /*b0b0*/  LDGSTS.E [R169+0x36100], [R172.64], !P2 ;  /* 0x36100000aca97fae */ /* 0x0003e8000d121844 */
[----:B------:R-:W-:Y:S01]  /*b0c0*/  STL [R1+0x5260], R209 ;  /* 0x005260d101007387 */ /* 0x000fe20000100800 */
[----:B------:R-:W-:-:S03]  /*b0d0*/  ISETP.GE.U32.AND P1, PT, R2, 0x7fffff04, PT ;  /* 0x7fffff040200780c */ /* 0x000fc60003f26070 */
[----:B------:R1:W-:Y:S01]  /*b0e0*/  LDGSTS.E [R169+0x36200], [R174.64], !P2 ;  /* 0x36200000aea97fae */ /* 0x0003e2000d121844 */
[----:B------:R-:W-:-:S03]  /*b0f0*/  IMAD.WIDE R218, R232, 0x4, R122 ;  /* 0x00000004e8da7825 */ /* 0x000fc600078e027a */
[----:B------:R-:W-:Y:S01]  /*b100*/  STL [R1+0x526c], R210 ;  /* 0x00526cd201007387 */ /* 0x000fe20000100800 */
[----:B------:R-:W-:-:S03]  /*b110*/  IADD3 R2, R0, -0x2, RZ ;  /* 0xfffffffe00027810 */ /* 0x000fc60007ffe0ff */
[----:B------:R1:W-:Y:S04]  /*b120*/  LDGSTS.E [R169+0x36300], [R176.64], !P2 ;  /* 0x36300000b0a97fae */ /* 0x0003e8000d121844 */
[----:B------:R-:W-:Y:S01]  /*b130*/  STL [R1+0x5268], R211 ;  /* 0x005268d301007387 */ /* 0x000fe20000100800 */
[----:B------:R-:W-:-:S03]  /*b140*/  IADD3 R4, R0, -0x79, RZ ;  /* 0xffffff8700047810 */ /* 0x000fc60007ffe0ff */
[----:B------:R1:W-:Y:S01]  /*b150*/  LDGSTS.E [R169+0x36400], [R178.64], !P2 ;  /* 0x36400000b2a97fae */ /* 0x0003e2000d121844 */
[----:B------:R-:W-:-:S03]  /*b160*/  IMAD.WIDE R220, R232, 0x4, R124 ;  /* 0x00000004e8dc7825 */ /* 0x000fc600078e027c */
[----:B------:R-:W-:Y:S04]  /*b170*/  STL [R1+0x5274], R212 ;  /* 0x005274d401007387 */ /* 0x000fe80000100800 */
[----:B------:R1:W-:Y:S04]  /*b180*/  LDGSTS.E [R169+0x36500], [R180.64], !P2 ;  /* 0x36500000b4a97fae */ /* 0x0003e8000d121844 */
[----:B------:R-:W-:Y:S01]  /*b190*/  STL [R1+0x5270], R213 ;  /* 0x005270d501007387 */ /* 0x000fe20000100800 */
[----:B------:R-:W-:-:S03]  /*b1a0*/  IMAD.WIDE R222, R232, 0x4, R126 ;  /* 0x00000004e8de7825 */ /* 0x000fc600078e027e */
[----:B------:R1:W-:Y:S04]  /*b1b0*/  LDGSTS.E [R169+0x36600], [R182.64], !P2 ;  /* 0x36600000b6a97fae */ /* 0x0003e8000d121844 */
[----:B------:R-:W-:Y:S01]  /*b1c0*/  STL [R1+0x527c], R214 ;  /* 0x00527cd601007387 */ /* 0x000fe20000100800 */
[----:B------:R-:W-:-:S03]  /*b1d0*/  ISETP.GE.U32.AND P3, PT, R2, 0x7fffff7f, PT ;  /* 0x7fffff7f0200780c */ /* 0x000fc60003f66070 */
[----:B------:R1:W-:Y:S04]  /*b1e0*/  LDGSTS.E [R169+0x36700], [R184.64], !P2 ;  /* 0x36700000b8a97fae */ /* 0x0003e8000d121844 */
[----:B------:R-:W-:Y:S01]  /*b1f0*/  STL [R1+0x5278], R215 ;  /* 0x005278d701007387 */ /* 0x000fe20000100800 */
[----:B------:R-:W-:-:S03]  /*b200*/  ISETP.GE.U32.AND P4, PT, R4, 0x7fffff08, PT ;  /* 0x7fffff080400780c */ /* 0x000fc60003f86070 */
[----:B------:R1:W-:Y:S01]  /*b210*/  LDGSTS.E [R169+0x38000], [R186.64], !P6 ;  /* 0x38000000baa97fae */ /* 0x0003e2000f121844 */
[----:B------:R-:W-:-:S03]  /*b220*/  IADD3 R2, R0, -0x6, RZ ;  /* 0xfffffffa00027810 */ /* 0x000fc60007ffe0ff */
[----:B------:R-:W-:Y:S01]  /*b230*/  STL [R1+0x5284], R216 ;  /* 0x005284d801007387 */ /* 0x000fe20000100800 */
[----:B------:R-:W-:-:S03]  /*b240*/  IMAD.WIDE R224, R232, 0x4, R128 ;  /* 0x00000004e8e07825 */ /* 0x000fc600078e0280 */
[----:B------:R1:W-:Y:S04]  /*b250*/  LDGSTS.E [R169+0x38100], [R188.64], !P6 ;  /* 0x38100000bca97fae */ /* 0x0003e8000f121844 */
[----:B------:R-:W-:Y:S01]  /*b260*/  STL [R1+0x5280], R217 ;  /* 0x005280d901007387 */ /* 0x000fe20000100800 */
[----:B------:R-:W-:-:S03]  /*b270*/  IMAD.WIDE R226, R232, 0x4, R130 ;  /* 0x00000004e8e27825 */ /* 0x000fc600078e0282 */
[----:B------:R1:W-:Y:S04]  /*b280*/  LDGSTS.E [R169+0x38200], [R190.64], !P6 ;  /* 0x38200000bea97fae */ /* 0x0003e8000f121844 */
[----:B------:R-:W-:Y:S04]  /*b290*/  STL [R1+0x528c], R218 ;  /* 0x00528cda01007387 */ /* 0x000fe80000100800 */
        /* <DEDUP_REMOVED lines=59> */
[----:B------:R-:W-:-:S03]  /*b650*/  IMAD.WIDE R248, R248, 0x4, R136 ;  /* 0x00000004f8f87825 */ /* 0x000fc600078e0288 */
[----:B------:R2:W-:Y:S04]  /*b660*/  LDGSTS.E [R169+0x3c700], [R232.64], !P4 ;  /* 0x3c700000e8a97fae */ /* 0x0005e8000e121844 */
[----:B------:R-:W-:Y:S01]  /*b670*/  STL [R1+0x52d8], R239 ;  /* 0x0052d8ef01007387 */ /* 0x000fe20000100800 */
[----:B------:R-:W-:-:S03]  /*b680*/  ISETP.GE.U32.AND P4, PT, R2, 0x7fffff6b, PT ;  /* 0x7fffff6b0200780c */ /* 0x000fc60003f86070 */
[----:B------:R3:W-:Y:S01]  /*b690*/  LDGSTS.E [R169+0x3e000], [R234.64], !P1 ;  /* 0x3e000000eaa97fae */ /* 0x0007e2000c921844 */
[----:B-1----:R-:W-:-:S03]  /*b6a0*/  LOP3.LUT R171, R169, 0x20, RZ, 0x3c, !PT ;  /* 0x00000020a9ab7812 */ /* 0x002fc600078e3cff */
[----:B------:R-:W-:Y:S01]  /*b6b0*/  STL [R1+0x52e4], R240 ;  /* 0x0052e4f001007387 */ /* 0x000fe20000100800 */
[----:B--2---:R-:W-:-:S03]  /*b6c0*/  IMAD.WIDE R18, R252, 0x4, R122 ;  /* 0x00000004fc127825 */ /* 0x004fc600078e027a */
[----:B------:R1:W-:Y:S01]  /*b6d0*/  LDGSTS.E [R169+0x3e100], [R236.64], !P1 ;  /* 0x3e100000eca97fae */ /* 0x0003e2000c921844 */
[----:B------:R-:W-:-:S03]  /*b6e0*/  IADD3 R2, R0, -0x1a, RZ ;  /* 0xffffffe600027810 */ /* 0x000fc60007ffe0ff */
[----:B------:R-:W-:Y:S01]  /*b6f0*/  STL [R1+0x52e0], R241 ;  /* 0x0052e0f101007387 */ /* 0x000fe20000100800 */
[----:B---3--:R-:W-:-:S03]  /*b700*/  IMAD.WIDE R16, R252, 0x4, R124 ;  /* 0x00000004fc107825 */ /* 0x008fc600078e027c */
[----:B------:R1:W-:Y:S01]  /*b710*/  LDGSTS.E [R169+0x3e200], [R238.64], !P1 ;  /* 0x3e200000eea97fae */ /* 0x0003e2000c921844 */
[----:B----4-:R-:W-:-:S03]  /*b720*/  IMAD.WIDE R14, R252, 0x4, R126 ;  /* 0x00000004fc0e7825 */ /* 0x010fc600078e027e */
[----:B------:R-:W-:Y:S01]  /*b730*/  STL [R1+0x52ec], R242 ;  /* 0x0052ecf201007387 */ /* 0x000fe20000100800 */
[----:B------:R-:W-:-:S03]  /*b740*/  IMAD.WIDE R12, R252, 0x4, R128 ;  /* 0x00000004fc0c7825 */ /* 0x000fc600078e0280 */
        /* <DEDUP_REMOVED lines=12> */
[----:B------:R-:W-:Y:S04]  /*b810*/  STL [R1+0x52f8], R247 ;  /* 0x0052f8f701007387 */ /* 0x000fe80000100800 */
[----:B------:R1:W-:Y:S01]  /*b820*/  LDGSTS.E [R169+0x3e700], [R248.64], !P1 ;  /* 0x3e700000f8a97fae */ /* 0x0003e2000c921844 */
[----:B------:R-:W-:Y:S01]  /*b830*/  ISETP.GE.U32.AND P1, PT, R2, 0x7fffff67, PT ;  /* 0x7fffff670200780c */ /* 0x000fe20003f26070 */
[----:B------:R-:W-:Y:S02]  /*b840*/  IMAD R2, R252, 0x5, RZ ;  /* 0x00000005fc027824 */ /* 0x000fe400078e02ff */
[----:B------:R-:W-:Y:S04]  /*b850*/  STL [R1+0x5304], R248 ;  /* 0x005304f801007387 */ /* 0x000fe80000100800 */
[----:B------:R2:W-:Y:S01]  /*b860*/  LDGSTS.E [R171+0x800], [R18.64], !P3 ;  /* 0x0080000012ab7fae */ /* 0x0005e2000d921844 */
[----:B------:R-:W-:-:S03]  /*b870*/  IADD3 R3, R0, -0x1e, RZ ;  /* 0xffffffe200037810 */ /* 0x000fc60007ffe0ff */
[----:B------:R-:W-:Y:S04]  /*b880*/  STL [R1+0x5300], R249 ;  /* 0x005300f901007387 */ /* 0x000fe80000100800 */
[----:B------:R3:W-:Y:S01]  /*b890*/  LDGSTS.E [R171+0x900], [R16.64], !P3 ;  /* 0x0090000010ab7fae */ /* 0x0007e2000d921844 */
[----:B------:R-:W-:-:S03]  /*b8a0*/  IMAD.WIDE R20, R2, 0x4, R122 ;  /* 0x0000000402147825 */ /* 0x000fc600078e027a */
        /* <DEDUP_REMOVED lines=10> */
[----:B----4-:R-:W-:-:S03]  /*b950*/  IMAD.WIDE R14, R2, 0x4, R128 ;  /* 0x00000004020e7825 */ /* 0x010fc600078e0280 */
[----:B------:R2:W-:Y:S04]  /*b960*/  STL.64 [R1+0xc78], R10 ;  /* 0x000c780a01007387 */ /* 0x0005e80000100a00 */
[----:B------:R4:W-:Y:S01]  /*b970*/  LDGSTS.E [R171+0xe00], [R6.64], !P3 ;  /* 0x00e0000006ab7fae */ /* 0x0009e2000d921844 */
[----:B-1----:R-:W-:-:S03]  /*b980*/  IMAD.WIDE R12, R2, 0x4, R130 ;  /* 0x00000004020c7825 */ /* 0x002fc600078e0282 */
[----:B------:R3:W-:Y:S04]  /*b990*/  STL.64 [R1+0xc70], R8 ;  /* 0x000c700801007387 */ /* 0x0007e80000100a00 */
[----:B------:R1:W-:Y:S01]  /*b9a0*/  LDGSTS.E [R171+0xf00], [R4.64], !P3 ;  /* 0x00f0000004ab7fae */ /* 0x0003e2000d921844 */
[----:B------:R-:W-:Y:S01]  /*b9b0*/  ISETP.GE.U32.AND P3, PT, R3, 0x7fffff63, PT ;  /* 0x7fffff630300780c */ /* 0x000fe20003f66070 */
[----:B------:R-:W-:Y:S02]  /*b9c0*/  IMAD R3, R252, 0x9, RZ ;  /* 0x00000009fc037824 */ /* 0x000fe400078e02ff */
[----:B------:R4:W-:Y:S01]  /*b9d0*/  STL.64 [R1+0xc68], R6 ;  /* 0x000c680601007387 */ /* 0x0009e20000100a00 */
[----:B--2---:R-:W-:-:S03]  /*b9e0*/  IMAD.WIDE R10, R2, 0x4, R132 ;  /* 0x00000004020a7825 */ /* 0x004fc600078e0284 */
[----:B------:R-:W-:Y:S01]  /*b9f0*/  STL.64 [R1+0xc60], R4 ;  /* 0x000c600401007387 */ /* 0x000fe20000100a00 */
[----:B---3--:R-:W-:-:S03]  /*ba00*/  IMAD.WIDE R8, R2, 0x4, R134 ;  /* 0x0000000402087825 */ /* 0x008fc600078e0286 */
[----:B------:R2:W-:Y:S04]  /*ba10*/  STL.64 [R1+0xbd8], R20 ;  /* 0x000bd81401007387 */ /* 0x0005e80000100a00 */
[----:B------:R2:W-:Y:S01]  /*ba20*/  LDGSTS.E [R171+0x2800], [R20.64], !P5 ;  /* 0x0280000014ab7fae */ /* 0x0005e2000e921844 */
[----:B----4-:R-:W-:-:S03]  /*ba30*/  IMAD.WIDE R6, R2, 0x4, R136 ;  /* 0x0000000402067825 */ /* 0x010fc600078e0288 */
[----:B------:R3:W-:Y:S04]  /*ba40*/  STL.64 [R1+0xbd0], R18 ;  /* 0x000bd01201007387 */ /* 0x0007e80000100a00 */
[----:B------:R3:W-:Y:S04]  /*ba50*/  LDGSTS.E [R171+0x2900], [R18.64], !P5 ;  /* 0x0290000012ab7fae */ /* 0x0007e8000e921844 */
[----:B------:R4:W-:Y:S01]  /*ba60*/  STL.64 [R1+0xbc8], R16 ;  /* 0x000bc81001007387 */ /* 0x0009e20000100a00 */
[----:B--2---:R-:W-:-:S03]  /*ba70*/  IMAD.WIDE R20, R3, 0x4, R122 ;  /* 0x0000000403147825 */ /* 0x004fc600078e027a */
[----:B------:R4:W-:Y:S04]  /*ba80*/  LDGSTS.E [R171+0x2a00], [R16.64], !P5 ;  /* 0x02a0000010ab7fae */ /* 0x0009e8000e921844 */
[----:B------:R2:W-:Y:S01]  /*ba90*/  STL.64 [R1+0xbc0], R14 ;  /* 0x000bc00e01007387 */ /* 0x0005e20000100a00 */
[----:B---3--:R-:W-:-:S03]  /*baa0*/  IMAD.WIDE R18, R3, 0x4, R124 ;  /* 0x0000000403127825 */ /* 0x008fc600078e027c */
[----:B------:R2:W-:Y:S01]  /*bab0*/  LDGSTS.E [R171+0x2b00], [R14.64], !P5 ;  /* 0x02b000000eab7fae */ /* 0x0005e2000e921844 */
[----:B------:R-:W-:-:S03]  /*bac0*/  IMAD R2, R252, 0xd, RZ ;  /* 0x0000000dfc027824 */ /* 0x000fc600078e02ff */
[----:B------:R3:W-:Y:S01]  /*bad0*/  STL.64 [R1+0xbb8], R12 ;  /* 0x000bb80c01007387 */ /* 0x0007e20000100a00 */
[----:B----4-:R-:W-:-:S03]  /*bae0*/  IMAD.WIDE R16, R3, 0x4, R126 ;  /* 0x0000000403107825 */ /* 0x010fc600078e027e */
[----:B------:R3:W-:Y:S04]  /*baf0*/  LDGSTS.E [R171+0x2c00], [R12.64], !P5 ;  /* 0x02c000000cab7fae */ /* 0x0007e8000e921844 */
[----:B------:R4:W-:Y:S01]  /*bb00*/  STL.64 [R1+0xbb0], R10 ;  /* 0x000bb00a01007387 */ /* 0x0009e20000100a00 */
[----:B--2---:R-:W-:-:S03]  /*bb10*/  IMAD.WIDE R14, R3, 0x4, R128 ;  /* 0x00000004030e7825 */ /* 0x004fc600078e0280 */
[----:B------:R4:W-:Y:S04]  /*bb20*/  LDGSTS.E [R171+0x2d00], [R10.64], !P5 ;  /* 0x02d000000aab7fae */ /* 0x0009e8000e921844 */
[----:B------:R2:W-:Y:S01]  /*bb30*/  STL.64 [R1+0xba8], R8 ;  /* 0x000ba80801007387 */ /* 0x0005e20000100a00 */
[----:B---3--:R-:W-:-:S03]  /*bb40*/  IMAD.WIDE R12, R3, 0x4, R130 ;  /* 0x00000004030c7825 */ /* 0x008fc600078e0282 */
[----:B------:R2:W-:Y:S04]  /*bb50*/  LDGSTS.E [R171+0x2e00], [R8.64], !P5 ;  /* 0x02e0000008ab7fae */ /* 0x0005e8000e921844 */
        /* <DEDUP_REMOVED lines=14> */
[----:B------:R4:W-:Y:S01]  /*bc40*/  LDGSTS.E [R171+0x4b00], [R14.64], !P2 ;  /* 0x04b000000eab7fae */ /* 0x0009e2000d121844 */
[----:B------:R-:W-:-:S03]  /*bc50*/  IMAD R3, R252, 0x11, RZ ;  /* 0x00000011fc037824 */ /* 0x000fc600078e02ff */
        /* <DEDUP_REMOVED lines=23> */
[----:B------:R3:W-:Y:S01]  /*bdd0*/  LDGSTS.E [R171+0x6b00], [R14.64], !P6 ;  /* 0x06b000000eab7fae */ /* 0x0007e2000f121844 */
[----:B------:R-:W-:-:S03]  /*bde0*/  IMAD R2, R252, 0x15, RZ ;  /* 0x00000015fc027824 */ /* 0x000fc600078e02ff */
        /* <DEDUP_REMOVED lines=49> */
[----:B-1----:R-:W-:-:S03]  /*c100*/  IADD3 R4, R0, -0x22, RZ ;  /* 0xffffffde00047810 */ /* 0x002fc60007ffe0ff */
        /* <DEDUP_REMOVED lines=8> */
[----:B-1----:R-:W-:-:S03]  /*c190*/  IMAD.WIDE R12, R3, 0x4, R130 ;  /* 0x00000004030c7825 */ /* 0x002fc600078e0282 */
[----:B------:R3:W-:Y:S04]  /*c1a0*/  LDGSTS.E [R171+0xae00], [R8.64], !P4 ;  /* 0x0ae0000008ab7fae */ /* 0x0007e8000e121844 */
[----:B------:R1:W-:Y:S01]  /*c1b0*/  STL.64 [R1+0x968], R6 ;  /* 0x0009680601007387 */ /* 0x0003e20000100a00 */
[----:B--2---:R-:W-:-:S03]  /*c1c0*/  IMAD.WIDE R10, R3, 0x4, R132 ;  /* 0x00000004030a7825 */ /* 0x004fc600078e0284 */
[----:B------:R1:W-:Y:S01]  /*c1d0*/  LDGSTS.E [R171+0xaf00], [R6.64], !P4 ;  /* 0x0af0000006ab7fae */ /* 0x0003e2000e121844 */
[----:B------:R-:W-:-:S03]  /*c1e0*/  ISETP.GE.U32.AND P5, PT, R4, 0x7fffff5f, PT ;  /* 0x7fffff5f0400780c */ /* 0x000fc60003fa6070 */
[----:B------:R2:W-:Y:S01]  /*c1f0*/  STL.64 [R1+0x920], R20 ;  /* 0x0009201401007387 */ /* 0x0005e20000100a00 */
[----:B---3--:R-:W-:-:S03]  /*c200*/  IMAD.WIDE R8, R3, 0x4, R134 ;  /* 0x0000000403087825 */ /* 0x008fc600078e0286 */
[----:B------:R2:W-:Y:S04]  /*c210*/  LDGSTS.E [R171+0xc800], [R20.64], !P1 ;  /* 0x0c80000014ab7fae */ /* 0x0005e8000c921844 */
[----:B------:R3:W-:Y:S01]  /*c220*/  STL.64 [R1+0x918], R18 ;  /* 0x0009181201007387 */ /* 0x0007e20000100a00 */
[----:B-1----:R-:W-:-:S03]  /*c230*/  IMAD.WIDE R6, R3, 0x4, R136 ;  /* 0x0000000403067825 */ /* 0x002fc600078e0288 */
[----:B------:R3:W-:Y:S04]  /*c240*/  LDGSTS.E [R171+0xc900], [R18.64], !P1 ;  /* 0x0c90000012ab7fae */ /* 0x0007e8000c921844 */
[----:B------:R1:W-:Y:S01]  /*c250*/  STL.64 [R1+0x910], R16 ;  /* 0x0009101001007387 */ /* 0x0003e20000100a00 */
[----:B--2---:R-:W-:-:S03]  /*c260*/  IMAD.WIDE R20, R2, 0x4, R122 ;  /* 0x0000000402147825 */ /* 0x004fc600078e027a */
[----:B------:R1:W-:Y:S04]  /*c270*/  LDGSTS.E [R171+0xca00], [R16.64], !P1 ;  /* 0x0ca0000010ab7fae */ /* 0x0003e8000c921844 */
[----:B------:R2:W-:Y:S01]  /*c280*/  STL.64 [R1+0x908], R14 ;  /* 0x0009080e01007387 */ /* 0x0005e20000100a00 */
[----:B---3--:R-:W-:-:S03]  /*c290*/  IMAD.WIDE R18, R2, 0x4, R124 ;  /* 0x0000000402127825 */ /* 0x008fc600078e027c */
[----:B------:R2:W-:Y:S01]  /*c2a0*/  LDGSTS.E [R171+0xcb00], [R14.64], !P1 ;  /* 0x0cb000000eab7fae */ /* 0x0005e2000c921844 */
[----:B------:R-:W-:-:S03]  /*c2b0*/  IADD3 R4, R0, -0x26, RZ ;  /* 0xffffffda00047810 */ /* 0x000fc60007ffe0ff */
[----:B------:R3:W-:Y:S01]  /*c2c0*/  STL.64 [R1+0x900], R12 ;  /* 0x0009000c01007387 */ /* 0x0007e20000100a00 */
[----:B-1----:R-:W-:-:S03]  /*c2d0*/  IMAD.WIDE R16, R2, 0x4, R126 ;  /* 0x0000000402107825 */ /* 0x002fc600078e027e */
        /* <DEDUP_REMOVED lines=9> */
[----:B-1----:R-:W-:-:S03]  /*c370*/  IMAD.WIDE R10, R2, 0x4, R132 ;  /* 0x00000004020a7825 */ /* 0x002fc600078e0284 */
[----:B------:R3:W-:Y:S01]  /*c380*/  LDGSTS.E [R171+0xcf00], [R6.64], !P1 ;  /* 0x0cf0000006ab7fae */ /* 0x0007e2000c921844 */
[----:B------:R-:W-:-:S03]  /*c390*/  ISETP.GE.U32.AND P2, PT, R4, 0x7fffff5b, PT ;  /* 0x7fffff5b0400780c */ /* 0x000fc60003f46070 */
        /* <DEDUP_REMOVED lines=11> */
[----:B------:R1:W-:Y:S01]  /*c450*/  LDGSTS.E [R171+0xeb00], [R14.64], !P3 ;  /* 0x0eb000000eab7fae */ /* 0x0003e2000d921844 */
[----:B------:R-:W-:-:S03]  /*c460*/  IADD3 R4, R0, -0x2a, RZ ;  /* 0xffffffd600047810 */ /* 0x000fc60007ffe0ff */
[----:B------:R2:W-:Y:S01]  /*c470*/  STL.64 [R1+0x880], R12 ;  /* 0x0008800c01007387 */ /* 0x0005e20000100a00 */
[----:B---3--:R-:W-:-:S03]  /*c480*/  IMAD.WIDE R16, R3, 0x4, R126 ;  /* 0x0000000403107825 */ /* 0x008fc600078e027e */
[----:B------:R2:W-:Y:S01]  /*c490*/  LDGSTS.E [R171+0xec00], [R12.64], !P3 ;  /* 0x0ec000000cab7fae */ /* 0x0005e2000d921844 */
[----:B------:R-:W-:-:S03]  /*c4a0*/  IMAD R2, R252, 0x25, RZ ;  /* 0x00000025fc027824 */ /* 0x000fc600078e02ff */
        /* <DEDUP_REMOVED lines=9> */
[----:B------:R-:W-:-:S03]  /*c540*/  ISETP.GE.U32.AND P6, PT, R4, 0x7fffff57, PT ;  /* 0x7fffff570400780c */ /* 0x000fc60003fc6070 */
        /* <DEDUP_REMOVED lines=12> */
[----:B------:R-:W-:-:S03]  /*c610*/  IADD3 R4, R0, -0x2e, RZ ;  /* 0xffffffd200047810 */ /* 0x000fc60007ffe0ff */
        /* <DEDUP_REMOVED lines=121> */
[----:B------:R3:W-:Y:S01]  /*cdb0*/  LDGSTS.E [R171+0x18f00], [R6.64], !P4 ;  /* 0x18f0000006ab7fae */ /* 0x0007e2000e121844 */
[----:B------:R-:W-:-:S03]  /*cdc0*/  IADD3 R4, R0, -0x42, RZ ;  /* 0xffffffbe00047810 */ /* 0x000fc60007ffe0ff */
        /* <DEDUP_REMOVED lines=15> */
[----:B------:R2:W-:Y:S01]  /*cec0*/  LDGSTS.E [R171+0x1ac00], [R12.64], !P1 ;  /* 0x1ac000000cab7fae */ /* 0x0005e2000c921844 */
[----:B------:R-:W-:-:S03]  /*ced0*/  IMAD R2, R252, 0x3d, RZ ;  /* 0x0000003dfc027824 */ /* 0x000fc600078e02ff */
        /* <DEDUP_REMOVED lines=16> */
[----:B------:R1:W-:Y:S01]  /*cfe0*/  LDGSTS.E [R171+0x1c900], [R18.64], !P3 ;  /* 0x1c90000012ab7fae */ /* 0x0003e2000d921844 */
[----:B------:R-:W-:-:S03]  /*cff0*/  IADD3 R4, R0, -0x7a, RZ ;  /* 0xffffff8600047810 */ /* 0x000fc60007ffe0ff */
        /* <DEDUP_REMOVED lines=19> */
[----:B------:R1:W-:Y:S01]  /*d130*/  LDGSTS.E [R171+0x1cf00], [R6.64], !P3 ;  /* 0x1cf0000006ab7fae */ /* 0x0003e2000d921844 */
[----:B---3--:R-:W-:-:S03]  /*d140*/  IMAD.WIDE R8, R2, 0x4, R134 ;  /* 0x0000000402087825 */ /* 0x008fc600078e0286 */
[----:B------:R2:W-:Y:S01]  /*d150*/  LDGSTS.E [R171+0x1e800], [R20.64], !P5 ;  /* 0x1e80000014ab7fae */ /* 0x0005e2000e921844 */
[----:B------:R-:W-:-:S03]  /*d160*/  IADD3 R3, R0, -0x6a, RZ ;  /* 0xffffff9600037810 */ /* 0x000fc60007ffe0ff */
[----:B------:R3:W-:Y:S01]  /*d170*/  LDGSTS.E [R171+0x1e900], [R18.64], !P5 ;  /* 0x1e90000012ab7fae */ /* 0x0007e2000e921844 */
[----:B-1----:R-:W-:-:S03]  /*d180*/  IMAD.WIDE R6, R2, 0x4, R136 ;  /* 0x0000000402067825 */ /* 0x002fc600078e0288 */
[----:B------:R1:W-:Y:S01]  /*d190*/  LDGSTS.E [R171+0x1ea00], [R16.64], !P5 ;  /* 0x1ea0000010ab7fae */ /* 0x0003e2000e921844 */
[----:B------:R-:W-:-:S03]  /*d1a0*/  IMAD R2, R252, 0x41, RZ ;  /* 0x00000041fc027824 */ /* 0x000fc600078e02ff */
[----:B------:R4:W-:Y:S01]  /*d1b0*/  LDGSTS.E [R171+0x1eb00], [R14.64], !P5 ;  /* 0x1eb000000eab7fae */ /* 0x0009e2000e921844 */
[----:B------:R-:W-:Y:S01]  /*d1c0*/  ISETP.GE.U32.AND P4, PT, R4, 0x7fffff0b, PT ;  /* 0x7fffff0b0400780c */ /* 0x000fe20003f86070 */
[----:B------:R-:W-:Y:S02]  /*d1d0*/  IMAD.WIDE R22, R2, 0x4, R122 ;  /* 0x0000000402167825 */ /* 0x000fe400078e027a */
[----:B------:R2:W-:Y:S01]  /*d1e0*/  STL.64 [R1+0x4a0], R20 ;  /* 0x0004a01401007387 */ /* 0x0005e20000100a00 */
[----:B------:R-:W-:-:S03]  /*d1f0*/  IADD3 R4, R0, -0x72, RZ ;  /* 0xffffff8e00047810 */ /* 0x000fc60007ffe0ff */
[----:B------:R1:W-:Y:S01]  /*d200*/  LDGSTS.E [R171+0x1ec00], [R12.64], !P5 ;  /* 0x1ec000000cab7fae */ /* 0x0003e2000e921844 */
[----:B------:R-:W-:-:S03]  /*d210*/  LOP3.LUT R141, R250, 0x3f, RZ, 0xc0, !PT ;  /* 0x0000003ffa8d7812 */ /* 0x000fc600078ec0ff */
        /* <DEDUP_REMOVED lines=8> */
[----:B------:R-:W-:Y:S01]  /*d2a0*/  ISETP.GE.U32.AND P5, PT, R3, 0x7fffff17, PT ;  /* 0x7fffff170300780c */ /* 0x000fe20003fa6070 */
[----:B-1----:R-:W-:Y:S02]  /*d2b0*/  IMAD.WIDE R16, R2, 0x4, R128 ;  /* 0x0000000402107825 */ /* 0x002fe400078e0280 */
[----:B------:R1:W-:Y:S02]  /*d2c0*/  STL.64 [R1+0x480], R12 ;  /* 0x0004800c01007387 */ /* 0x0003e40000100a00 */
[----:B------:R-:W-:-:S02]  /*d2d0*/  IMAD R3, R252, 0x45, RZ ;  /* 0x00000045fc037824 */ /* 0x000fc400078e02ff */
[----:B------:R2:W-:Y:S01]  /*d2e0*/  STL.64 [R1+0x478], R10 ;  /* 0x0004780a01007387 */ /* 0x0005e20000100a00 */
[----:B----4-:R-:W-:Y:S01]  /*d2f0*/  IMAD.WIDE R14, R2, 0x4, R130 ;  /* 0x00000004020e7825 */ /* 0x010fe200078e0282 */
[----:B------:R-:W-:Y:S02]  /*d300*/  ISETP.GE.U32.AND P1, PT, R4, 0x7fffff0f, PT ;  /* 0x7fffff0f0400780c */ /* 0x000fe40003f26070 */
[----:B------:R4:W-:Y:S01]  /*d310*/  STL.64 [R1+0x470], R8 ;  /* 0x0004700801007387 */ /* 0x0009e20000100a00 */
[----:B------:R-:W-:Y:S01]  /*d320*/  IADD3 R4, R0, -0x6e, RZ ;  /* 0xffffff9200047810 */ /* 0x000fe20007ffe0ff */
[C---:B-1----:R-:W-:Y:S02]  /*d330*/  IMAD.WIDE R12, R2.reuse, 0x4, R132 ;  /* 0x00000004020c7825 */ /* 0x042fe400078e0284 */
[----:B------:R1:W-:Y:S02]  /*d340*/  LDGSTS.E [R171+0x20800], [R22.64], !P2 ;  /* 0x2080000016ab7fae */ /* 0x0003e4000d121844 */
[----:B--2---:R-:W-:-:S02]  /*d350*/  IMAD.WIDE R10, R2, 0x4, R134 ;  /* 0x00000004020a7825 */ /* 0x004fc400078e0286 */
[----:B------:R-:W-:Y:S02]  /*d360*/  STL.64 [R1+0x468], R6 ;  /* 0x0004680601007387 */ /* 0x000fe40000100a00 */
[----:B----4-:R-:W-:Y:S02]  /*d370*/  IMAD.WIDE R8, R2, 0x4, R136 ;  /* 0x0000000402087825 */ /* 0x010fe400078e0288 */
[----:B------:R2:W-:Y:S02]  /*d380*/  LDGSTS.E [R171+0x20900], [R20.64], !P2 ;  /* 0x2090000014ab7fae */ /* 0x0005e4000d121844 */
[----:B------:R-:W-:Y:S02]  /*d390*/  IMAD R5, R141, c[0x0][0x18c], RZ ;  /* 0x000063008d057a24 */ /* 0x000fe400078e02ff */
[----:B------:R1:W-:Y:S04]  /*d3a0*/  STL.64 [R1+0x420], R22 ;  /* 0x0004201601007387 */ /* 0x0003e80000100a00 */
[----:B------:R4:W-:Y:S01]  /*d3b0*/  LDGSTS.E [R171+0x20a00], [R18.64], !P2 ;  /* 0x20a0000012ab7fae */ /* 0x0009e2000d121844 */
[----:B------:R-:W-:-:S03]  /*d3c0*/  ISETP.GE.U32.AND P3, PT, R4, 0x7fffff13, PT ;  /* 0x7fffff130400780c */ /* 0x000fc60003f66070 */
[----:B------:R2:W-:Y:S04]  /*d3d0*/  STL.64 [R1+0x418], R20 ;  /* 0x0004181401007387 */ /* 0x0005e80000100a00 */
[----:B------:R3:W-:Y:S01]  /*d3e0*/  LDGSTS.E [R171+0x20b00], [R16.64], !P2 ;  /* 0x20b0000010ab7fae */ /* 0x0007e2000d121844 */
[----:B-1----:R-:W-:-:S03]  /*d3f0*/  IMAD.WIDE R22, R3, 0x4, R122 ;  /* 0x0000000403167825 */ /* 0x002fc600078e027a */
[----:B------:R4:W-:Y:S01]  /*d400*/  STL.64 [R1+0x410], R18 ;  /* 0x0004101201007387 */ /* 0x0009e20000100a00 */
[----:B------:R-:W-:-:S03]  /*d410*/  IMAD.MOV.U32 R4, RZ, RZ, c[0x0][0x18c] ;  /* 0x00006300ff047624 */ /* 0x000fc600078e00ff */
[----:B------:R1:W-:Y:S01]  /*d420*/  LDGSTS.E [R171+0x20c00], [R14.64], !P2 ;  /* 0x20c000000eab7fae */ /* 0x0003e2000d121844 */
[----:B--2---:R-:W-:-:S03]  /*d430*/  IMAD.WIDE R20, R3, 0x4, R124 ;  /* 0x0000000403147825 */ /* 0x004fc600078e027c */
[----:B------:R2:W-:Y:S04]  /*d440*/  STL.64 [R1+0x408], R16 ;  /* 0x0004081001007387 */ /* 0x0005e80000100a00 */
[----:B------:R1:W-:Y:S01]  /*d450*/  LDGSTS.E [R171+0x20d00], [R12.64], !P2 ;  /* 0x20d000000cab7fae */ /* 0x0003e2000d121844 */
[----:B----4-:R-:W-:-:S03]  /*d460*/  IMAD.WIDE R18, R3, 0x4, R126 ;  /* 0x0000000403127825 */ /* 0x010fc600078e027e */
[----:B------:R1:W-:Y:S01]  /*d470*/  STL.64 [R1+0x400], R14 ;  /* 0x0004000e01007387 */ /* 0x0003e20000100a00 */
[----:B---3--:R-:W-:-:S03]  /*d480*/  IADD3 R6, R0, -0x4a, RZ ;  /* 0xffffffb600067810 */ /* 0x008fc60007ffe0ff */
[----:B------:R3:W-:Y:S01]  /*d490*/  LDGSTS.E [R171+0x20e00], [R10.64], !P2 ;  /* 0x20e000000aab7fae */ /* 0x0007e2000d121844 */
[----:B--2---:R-:W-:-:S03]  /*d4a0*/  IMAD.WIDE R16, R3, 0x4, R128 ;  /* 0x0000000403107825 */ /* 0x004fc600078e0280 */
[----:B------:R2:W-:Y:S04]  /*d4b0*/  STL.64 [R1+0x3f8], R12 ;  /* 0x0003f80c01007387 */ /* 0x0005e80000100a00 */
[----:B------:R4:W-:Y:S01]  /*d4c0*/  LDGSTS.E [R171+0x20f00], [R8.64], !P2 ;  /* 0x20f0000008ab7fae */ /* 0x0009e2000d121844 */
[----:B-1----:R-:W-:Y:S01]  /*d4d0*/  IMAD.WIDE R14, R3, 0x4, R130 ;  /* 0x00000004030e7825 */ /* 0x002fe200078e0282 */
[----:B------:R-:W-:Y:S02]  /*d4e0*/  LEA R2, P2, R5, c[0x0][0x168], 0x2 ;  /* 0x00005a0005027a11 */ /* 0x000fe400078410ff */
[----:B------:R3:W-:Y:S01]  /*d4f0*/  STL.64 [R1+0x3f0], R10 ;  /* 0x0003f00a01007387 */ /* 0x0007e20000100a00 */
[----:B------:R-:W-:Y:S02]  /*d500*/  IMAD R4, R4, 0x40, R5 ;  /* 0x0000004004047824 */ /* 0x000fe400078e0205 */
[C---:B--2---:R-:W-:Y:S01]  /*d510*/  IMAD.WIDE R12, R3.reuse, 0x4, R132 ;  /* 0x00000004030c7825 */ /* 0x044fe200078e0284 */
[----:B------:R1:W-:Y:S04]  /*d520*/  LDGSTS.E [R171+0x22800], [R22.64], !P6 ;  /* 0x2280000016ab7fae */ /* 0x0003e8000f121844 */
[----:B------:R4:W-:Y:S01]  /*d530*/  STL.64 [R1+0x3e8], R8 ;  /* 0x0003e80801007387 */ /* 0x0009e20000100a00 */
[----:B---3--:R-:W-:-:S03]  /*d540*/  IMAD.WIDE R10, R3, 0x4, R134 ;  /* 0x00000004030a7825 */ /* 0x008fc600078e0286 */
[----:B------:R2:W-:Y:S04]  /*d550*/  LDGSTS.E [R171+0x22900], [R20.64], !P6 ;  /* 0x2290000014ab7fae */ /* 0x0005e8000f121844 */
[----:B------:R3:W-:Y:S01]  /*d560*/  LDGSTS.E [R171+0x22a00], [R18.64], !P6 ;  /* 0x22a0000012ab7fae */ /* 0x0007e2000f121844 */
[----:B----4-:R-:W-:-:S03]  /*d570*/  IMAD.WIDE R8, R3, 0x4, R136 ;  /* 0x0000000403087825 */ /* 0x010fc600078e0288 */
[----:B------:R4:W-:Y:S01]  /*d580*/  LDGSTS.E [R171+0x22b00], [R16.64], !P6 ;  /* 0x22b0000010ab7fae */ /* 0x0009e2000f121844 */
[----:B------:R-:W-:Y:S02]  /*d590*/  LEA.HI.X.SX32 R3, R5, c[0x0][0x16c], 0x2, P2 ;  /* 0x00005b0005037a11 */ /* 0x000fe400010f16ff */
[----:B------:R-:W-:Y:S01]  /*d5a0*/  ISETP.GE.U32.AND P2, PT, R6, 0x7fffff37, PT ;  /* 0x7fffff370600780c */ /* 0x000fe20003f46070 */
[----:B------:R1:W-:Y:S04]  /*d5b0*/  LDGSTS.E [R171+0x22c00], [R14.64], !P6 ;  /* 0x22c000000eab7fae */ /* 0x0003e8000f121844 */
[----:B------:R1:W-:Y:S01]  /*d5c0*/  LDGSTS.E [R171+0x22d00], [R12.64], !P6 ;  /* 0x22d000000cab7fae */ /* 0x0003e2000f121844 */
[----:B------:R-:W-:-:S03]  /*d5d0*/  IADD3 R7, R0, -0x4e, RZ ;  /* 0xffffffb200077810 */ /* 0x000fc60007ffe0ff */
[----:B------:R1:W-:Y:S01]  /*d5e0*/  LDGSTS.E [R171+0x22e00], [R10.64], !P6 ;  /* 0x22e000000aab7fae */ /* 0x0003e2000f121844 */
[----:B------:R-:W-:-:S03]  /*d5f0*/  IMAD R5, R252, 0x49, RZ ;  /* 0x00000049fc057824 */ /* 0x000fc600078e02ff */
[----:B------:R1:W-:Y:S01]  /*d600*/  LDGSTS.E [R171+0x22f00], [R8.64], !P6 ;  /* 0x22f0000008ab7fae */ /* 0x0003e2000f121844 */
[----:B------:R-:W-:-:S03]  /*d610*/  LEA R250, P6, R4, c[0x0][0x168], 0x2 ;  /* 0x00005a0004fa7a11 */ /* 0x000fc600078c10ff */
[----:B------:R1:W-:Y:S01]  /*d620*/  STL.64 [R1+0x3a0], R22 ;  /* 0x0003a01601007387 */ /* 0x0003e20000100a00 */
[----:B------:R-:W-:Y:S02]  /*d630*/  LEA.HI.X.SX32 R251, R4, c[0x0][0x16c], 0x2, P6 ;  /* 0x00005b0004fb7a11 */ /* 0x000fe400030f16ff */
[----:B------:R-:W-:Y:S01]  /*d640*/  ISETP.GE.U32.AND P6, PT, R7, 0x7fffff33, PT ;  /* 0x7fffff330700780c */ /* 0x000fe20003fc6070 */
[----:B------:R2:W-:Y:S04]  /*d650*/  STL.64 [R1+0x398], R20 ;  /* 0x0003981401007387 */ /* 0x0005e80000100a00 */
[----:B------:R3:W-:Y:S01]  /*d660*/  STL.64 [R1+0x390], R18 ;  /* 0x0003901201007387 */ /* 0x0007e20000100a00 */
[----:B-1----:R-:W-:-:S03]  /*d670*/  IMAD.WIDE R22, R5, 0x4, R122 ;  /* 0x0000000405167825 */ /* 0x002fc600078e027a */
[----:B------:R4:W-:Y:S01]  /*d680*/  STL.64 [R1+0x388], R16 ;  /* 0x0003881001007387 */ /* 0x0009e20000100a00 */
[----:B--2---:R-:W-:-:S03]  /*d690*/  IMAD.WIDE R20, R5, 0x4, R124 ;  /* 0x0000000405147825 */ /* 0x004fc600078e027c */
[----:B------:R1:W-:Y:S01]  /*d6a0*/  STL.64 [R1+0x380], R14 ;  /* 0x0003800e01007387 */ /* 0x0003e20000100a00 */
[----:B---3--:R-:W-:-:S03]  /*d6b0*/  IMAD.WIDE R18, R5, 0x4, R126 ;  /* 0x0000000405127825 */ /* 0x008fc600078e027e */
[----:B------:R2:W-:Y:S01]  /*d6c0*/  STL.64 [R1+0x378], R12 ;  /* 0x0003780c01007387 */ /* 0x0005e20000100a00 */
[----:B------:R-:W-:-:S03]  /*d6d0*/  IMAD R4, R252, 0x4d, RZ ;  /* 0x0000004dfc047824 */ /* 0x000fc600078e02ff */
[----:B------:R3:W-:Y:S01]  /*d6e0*/  STL.64 [R1+0x370], R10 ;  /* 0x0003700a01007387 */ /* 0x0007e20000100a00 */
[----:B----4-:R-:W-:-:S03]  /*d6f0*/  IMAD.WIDE R16, R5, 0x4, R128 ;  /* 0x0000000405107825 */ /* 0x010fc600078e0280 */
[----:B------:R4:W-:Y:S01]  /*d700*/  STL.64 [R1+0x368], R8 ;  /* 0x0003680801007387 */ /* 0x0009e20000100a00 */
[----:B-1----:R-:W-:-:S03]  /*d710*/  IMAD.WIDE R14, R5, 0x4, R130 ;  /* 0x00000004050e7825 */ /* 0x002fc600078e0282 */
[----:B------:R1:W-:Y:S01]  /*d720*/  LDGSTS.E [R171+0x24800], [R22.64], !P2 ;  /* 0x2480000016ab7fae */ /* 0x0003e2000d121844 */
[----:B--2---:R-:W-:-:S03]  /*d730*/  IMAD.WIDE R12, R5, 0x4, R132 ;  /* 0x00000004050c7825 */ /* 0x004fc600078e0284 */
[----:B------:R-:W-:Y:S01]  /*d740*/  STL.64 [R1+0x5348], R250 ;  /* 0x005348fa01007387 */ /* 0x000fe20000100a00 */
[----:B---3--:R-:W-:-:S03]  /*d750*/  IMAD.WIDE R10, R5, 0x4, R134 ;  /* 0x00000004050a7825 */ /* 0x008fc600078e0286 */
[----:B------:R2:W-:Y:S01]  /*d760*/  LDGSTS.E [R171+0x24900], [R20.64], !P2 ;  /* 0x2490000014ab7fae */ /* 0x0005e2000d121844 */
[----:B----4-:R-:W-:Y:S01]  /*d770*/  IMAD.WIDE R8, R5, 0x4, R136 ;  /* 0x0000000405087825 */ /* 0x010fe200078e0288 */
[----:B------:R-:W-:Y:S02]  /*d780*/  IADD3 R6, R0, -0x52, RZ ;  /* 0xffffffae00067810 */ /* 0x000fe40007ffe0ff */
[----:B------:R1:W-:Y:S04]  /*d790*/  STL.64 [R1+0x320], R22 ;  /* 0x0003201601007387 */ /* 0x0003e80000100a00 */
[----:B------:R3:W-:Y:S04]  /*d7a0*/  LDGSTS.E [R171+0x24a00], [R18.64], !P2 ;  /* 0x24a0000012ab7fae */ /* 0x0007e8000d121844 */
[----:B------:R2:W-:Y:S04]  /*d7b0*/  STL.64 [R1+0x318], R20 ;  /* 0x0003181401007387 */ /* 0x0005e80000100a00 */
[----:B------:R4:W-:Y:S01]  /*d7c0*/  LDGSTS.E [R171+0x24b00], [R16.64], !P2 ;  /* 0x24b0000010ab7fae */ /* 0x0009e2000d121844 */
[----:B-1----:R-:W-:-:S03]  /*d7d0*/  IMAD.WIDE R22, R4, 0x4, R122 ;  /* 0x0000000404167825 */ /* 0x002fc600078e027a */
        /* <DEDUP_REMOVED lines=11> */
[----:B-1----:R-:W-:Y:S01]  /*d890*/  IMAD.WIDE R14, R4, 0x4, R130 ;  /* 0x00000004040e7825 */ /* 0x002fe200078e0282 */
[----:B------:R-:W-:Y:S02]  /*d8a0*/  ISETP.GE.U32.AND P2, PT, R6, 0x7fffff2f, PT ;  /* 0x7fffff2f0600780c */ /* 0x000fe40003f46070 */
[----:B------:R3:W-:Y:S01]  /*d8b0*/  STL.64 [R1+0x2f0], R10 ;  /* 0x0002f00a01007387 */ /* 0x0007e20000100a00 */
[----:B--2---:R-:W-:-:S03]  /*d8c0*/  IMAD.WIDE R12, R4, 0x4, R132 ;  /* 0x00000004040c7825 */ /* 0x004fc600078e0284 */
[----:B------:R1:W-:Y:S01]  /*d8d0*/  LDGSTS.E [R171+0x26800], [R22.64], !P6 ;  /* 0x2680000016ab7fae */ /* 0x0003e2000f121844 */
[----:B------:R-:W-:-:S03]  /*d8e0*/  IADD3 R6, R0, -0x56, RZ ;  /* 0xffffffaa00067810 */ /* 0x000fc60007ffe0ff */
[----:B------:R4:W-:Y:S01]  /*d8f0*/  STL.64 [R1+0x2e8], R8 ;  /* 0x0002e80801007387 */ /* 0x0009e20000100a00 */
[----:B---3--:R-:W-:-:S03]  /*d900*/  IMAD.WIDE R10, R4, 0x4, R134 ;  /* 0x00000004040a7825 */ /* 0x008fc600078e0286 */
[----:B------:R2:W-:Y:S04]  /*d910*/  LDGSTS.E [R171+0x26900], [R20.64], !P6 ;  /* 0x2690000014ab7fae */ /* 0x0005e8000f121844 */
[----:B------:R3:W-:Y:S01]  /*d920*/  LDGSTS.E [R171+0x26a00], [R18.64], !P6 ;  /* 0x26a0000012ab7fae */ /* 0x0007e2000f121844 */
[----:B------:R-:W-:Y:S02]  /*d930*/  IMAD R5, R252, 0x51, RZ ;  /* 0x00000051fc057824 */ /* 0x000fe400078e02ff */
[----:B----4-:R-:W-:Y:S01]  /*d940*/  IMAD.WIDE R8, R4, 0x4, R136 ;  /* 0x0000000404087825 */ /* 0x010fe200078e0288 */
[----:B------:R4:W-:Y:S04]  /*d950*/  LDGSTS.E [R171+0x26b00], [R16.64], !P6 ;  /* 0x26b0000010ab7fae */ /* 0x0009e8000f121844 */
[----:B------:R1:W-:Y:S04]  /*d960*/  LDGSTS.E [R171+0x26c00], [R14.64], !P6 ;  /* 0x26c000000eab7fae */ /* 0x0003e8000f121844 */
[----:B------:R1:W-:Y:S04]  /*d970*/  LDGSTS.E [R171+0x26d00], [R12.64], !P6 ;  /* 0x26d000000cab7fae */ /* 0x0003e8000f121844 */
[----:B------:R1:W-:Y:S04]  /*d980*/  LDGSTS.E [R171+0x26e00], [R10.64], !P6 ;  /* 0x26e000000aab7fae */ /* 0x0003e8000f121844 */
[----:B------:R1:W-:Y:S04]  /*d990*/  STL.64 [R1+0x2a0], R22 ;  /* 0x0002a01601007387 */ /* 0x0003e80000100a00 */
[----:B------:R2:W-:Y:S01]  /*d9a0*/  LDGSTS.E [R171+0x26f00], [R8.64], !P6 ;  /* 0x26f0000008ab7fae */ /* 0x0005e2000f121844 */
[----:B------:R-:W-:-:S03]  /*d9b0*/  ISETP.GE.U32.AND P6, PT, R6, 0x7fffff2b, PT ;  /* 0x7fffff2b0600780c */ /* 0x000fc60003fc6070 */
[----:B------:R2:W-:Y:S01]  /*d9c0*/  STL.64 [R1+0x298], R20 ;  /* 0x0002981401007387 */ /* 0x0005e20000100a00 */
[----:B-1----:R-:W-:-:S03]  /*d9d0*/  IMAD.WIDE R22, R5, 0x4, R122 ;  /* 0x0000000405167825 */ /* 0x002fc600078e027a */
[----:B------:R3:W-:Y:S04]  /*d9e0*/  STL.64 [R1+0x290], R18 ;  /* 0x0002901201007387 */ /* 0x0007e80000100a00 */
[----:B------:R4:W-:Y:S01]  /*d9f0*/  STL.64 [R1+0x288], R16 ;  /* 0x0002881001007387 */ /* 0x0009e20000100a00 */
[----:B--2---:R-:W-:-:S03]  /*da00*/  IMAD.WIDE R20, R5, 0x4, R124 ;  /* 0x0000000405147825 */ /* 0x004fc600078e027c */
[----:B------:R1:W-:Y:S01]  /*da10*/  STL.64 [R1+0x280], R14 ;  /* 0x0002800e01007387 */ /* 0x0003e20000100a00 */
[----:B---3--:R-:W-:-:S03]  /*da20*/  IMAD.WIDE R18, R5, 0x4, R126 ;  /* 0x0000000405127825 */ /* 0x008fc600078e027e */
[----:B------:R2:W-:Y:S01]  /*da30*/  STL.64 [R1+0x278], R12 ;  /* 0x0002780c01007387 */ /* 0x0005e20000100a00 */
[----:B----4-:R-:W-:-:S03]  /*da40*/  IMAD.WIDE R16, R5, 0x4, R128 ;  /* 0x0000000405107825 */ /* 0x010fc600078e0280 */
[----:B------:R3:W-:Y:S01]  /*da50*/  STL.64 [R1+0x270], R10 ;  /* 0x0002700a01007387 */ /* 0x0007e20000100a00 */
[----:B------:R-:W-:-:S03]  /*da60*/  IMAD R4, R252, 0x55, RZ ;  /* 0x00000055fc047824 */ /* 0x000fc600078e02ff */
[----:B------:R4:W-:Y:S01]  /*da70*/  LDGSTS.E [R171+0x28800], [R22.64], !P2 ;  /* 0x2880000016ab7fae */ /* 0x0009e2000d121844 */
[----:B-1----:R-:W-:-:S03]  /*da80*/  IMAD.WIDE R14, R5, 0x4, R130 ;  /* 0x00000004050e7825 */ /* 0x002fc600078e0282 */
[----:B------:R1:W-:Y:S01]  /*da90*/  STL.64 [R1+0x268], R8 ;  /* 0x0002680801007387 */ /* 0x0003e20000100a00 */
[----:B--2---:R-:W-:-:S03]  /*daa0*/  IMAD.WIDE R12, R5, 0x4, R132 ;  /* 0x00000004050c7825 */ /* 0x004fc600078e0284 */
[----:B------:R2:W-:Y:S01]  /*dab0*/  LDGSTS.E [R171+0x28900], [R20.64], !P2 ;  /* 0x2890000014ab7fae */ /* 0x0005e2000d121844 */
[C---:B---3--:R-:W-:Y:S01]  /*dac0*/  IMAD.WIDE R10, R5.reuse, 0x4, R134 ;  /* 0x00000004050a7825 */ /* 0x048fe200078e0286 */
[----:B------:R-:W-:Y:S02]  /*dad0*/  IADD3 R6, R0, -0x5a, RZ ;  /* 0xffffffa600067810 */ /* 0x000fe40007ffe0ff */
[----:B------:R4:W-:Y:S01]  /*dae0*/  STL.64 [R1+0x220], R22 ;  /* 0x0002201601007387 */ /* 0x0009e20000100a00 */
[----:B-1----:R-:W-:-:S03]  /*daf0*/  IMAD.WIDE R8, R5, 0x4, R136 ;  /* 0x0000000405087825 */ /* 0x002fc600078e0288 */
[----:B------:R1:W-:Y:S04]  /*db00*/  LDGSTS.E [R171+0x28a00], [R18.64], !P2 ;  /* 0x28a0000012ab7fae */ /* 0x0003e8000d121844 */
[----:B------:R2:W-:Y:S01]  /*db10*/  STL.64 [R1+0x218], R20 ;  /* 0x0002181401007387 */ /* 0x0005e20000100a00 */
[----:B----4-:R-:W-:-:S03]  /*db20*/  IMAD.WIDE R22, R4, 0x4, R122 ;  /* 0x0000000404167825 */ /* 0x010fc600078e027a */
[----:B------:R3:W-:Y:S04]  /*db30*/  LDGSTS.E [R171+0x28b00], [R16.64], !P2 ;  /* 0x28b0000010ab7fae */ /* 0x0007e8000d121844 */
[----:B------:R1:W-:Y:S04]  /*db40*/  STL.64 [R1+0x210], R18 ;  /* 0x0002101201007387 */ /* 0x0003e80000100a00 */
[----:B------:R4:W-:Y:S01]  /*db50*/  LDGSTS.E [R171+0x28c00], [R14.64], !P2 ;  /* 0x28c000000eab7fae */ /* 0x0009e2000d121844 */
[----:B--2---:R-:W-:-:S03]  /*db60*/  IMAD.WIDE R20, R4, 0x4, R124 ;  /* 0x0000000404147825 */ /* 0x004fc600078e027c */
        /* <DEDUP_REMOVED lines=8> */
[----:B----4-:R-:W-:Y:S01]  /*dbf0*/  IMAD.WIDE R14, R4, 0x4, R130 ;  /* 0x00000004040e7825 */ /* 0x010fe200078e0282 */
[----:B------:R-:W-:Y:S02]  /*dc00*/  ISETP.GE.U32.AND P2, PT, R6, 0x7fffff27, PT ;  /* 0x7fffff270600780c */ /* 0x000fe40003f46070 */
[----:B------:R1:W-:Y:S01]  /*dc10*/  STL.64 [R1+0x1f0], R10 ;  /* 0x0001f00a01007387 */ /* 0x0003e20000100a00 */
[----:B--2---:R-:W-:-:S03]  /*dc20*/  IMAD.WIDE R12, R4, 0x4, R132 ;  /* 0x00000004040c7825 */ /* 0x004fc600078e0284 */
[----:B------:R2:W-:Y:S01]  /*dc30*/  LDGSTS.E [R171+0x2a800], [R22.64], !P6 ;  /* 0x2a80000016ab7fae */ /* 0x0005e2000f121844 */
[----:B------:R-:W-:-:S03]  /*dc40*/  IADD3 R6, R0, -0x5e, RZ ;  /* 0xffffffa200067810 */ /* 0x000fc60007ffe0ff */
[----:B------:R3:W-:Y:S01]  /*dc50*/  STL.64 [R1+0x1e8], R8 ;  /* 0x0001e80801007387 */ /* 0x0007e20000100a00 */
[----:B-1----:R-:W-:-:S03]  /*dc60*/  IMAD.WIDE R10, R4, 0x4, R134 ;  /* 0x00000004040a7825 */ /* 0x002fc600078e0286 */
[----:B------:R1:W-:Y:S04]  /*dc70*/  LDGSTS.E [R171+0x2a900], [R20.64], !P6 ;  /* 0x2a90000014ab7fae */ /* 0x0003e8000f121844 */
[----:B------:R4:W-:Y:S01]  /*dc80*/  LDGSTS.E [R171+0x2aa00], [R18.64], !P6 ;  /* 0x2aa0000012ab7fae */ /* 0x0009e2000f121844 */
[----:B------:R-:W-:Y:S02]  /*dc90*/  IMAD R5, R252, 0x59, RZ ;  /* 0x00000059fc057824 */ /* 0x000fe400078e02ff */
[----:B---3--:R-:W-:Y:S01]  /*dca0*/  IMAD.WIDE R8, R4, 0x4, R136 ;  /* 0x0000000404087825 */ /* 0x008fe200078e0288 */
        /* <DEDUP_REMOVED lines=8> */
[----:B--2---:R-:W-:-:S03]  /*dd30*/  IMAD.WIDE R22, R5, 0x4, R122 ;  /* 0x0000000405167825 */ /* 0x004fc600078e027a */
[----:B------:R4:W-:Y:S04]  /*dd40*/  STL.64 [R1+0x190], R18 ;  /* 0x0001901201007387 */ /* 0x0009e80000100a00 */
[----:B------:R3:W-:Y:S01]  /*dd50*/  STL.64 [R1+0x188], R16 ;  /* 0x0001881001007387 */ /* 0x0007e20000100a00 */
[----:B-1----:R-:W-:-:S03]  /*dd60*/  IMAD.WIDE R20, R5, 0x4, R124 ;  /* 0x0000000405147825 */ /* 0x002fc600078e027c */
[----:B------:R1:W-:Y:S01]  /*dd70*/  STL.64 [R1+0x180], R14 ;  /* 0x0001800e01007387 */ /* 0x0003e20000100a00 */
[----:B----4-:R-:W-:-:S03]  /*dd80*/  IMAD.WIDE R18, R5, 0x4, R126 ;  /* 0x0000000405127825 */ /* 0x010fc600078e027e */
[----:B------:R2:W-:Y:S01]  /*dd90*/  STL.64 [R1+0x178], R12 ;  /* 0x0001780c01007387 */ /* 0x0005e20000100a00 */
[----:B---3--:R-:W-:-:S03]  /*dda0*/  IMAD.WIDE R16, R5, 0x4, R128 ;  /* 0x0000000405107825 */ /* 0x008fc600078e0280 */
        /* <DEDUP_REMOVED lines=38> */
[----:B------:R-:W-:Y:S04]  /*e010*/  STL.64 [R1+0xa0], R22 ;  /* 0x0000a01601007387 */ /* 0x000fe80000100a00 */
[----:B------:R3:W-:Y:S04]  /*e020*/  LDGSTS.E [R171+0x2eb00], [R16.64], !P6 ;  /* 0x2eb0000010ab7fae */ /* 0x0007e8000f121844 */
[----:B------:R-:W-:Y:S04]  /*e030*/  STL.64 [R1+0x98], R20 ;  /* 0x0000981401007387 */ /* 0x000fe80000100a00 */
[----:B------:R1:W-:Y:S04]  /*e040*/  LDGSTS.E [R171+0x2ec00], [R14.64], !P6 ;  /* 0x2ec000000eab7fae */ /* 0x0003e8000f121844 */
[----:B------:R-:W-:Y:S04]  /*e050*/  STL.64 [R1+0x90], R18 ;  /* 0x0000901201007387 */ /* 0x000fe80000100a00 */
[----:B------:R1:W-:Y:S04]  /*e060*/  LDGSTS.E [R171+0x2ed00], [R12.64], !P6 ;  /* 0x2ed000000cab7fae */ /* 0x0003e8000f121844 */
[----:B------:R-:W-:Y:S04]  /*e070*/  STL.64 [R1+0x88], R16 ;  /* 0x0000881001007387 */ /* 0x000fe80000100a00 */
        /* <DEDUP_REMOVED lines=9> */
[----:B------:R2:W-:Y:S01]  /*e110*/  LDGSTS.E [R171+0x30800], [R14.64], !P2 ;  /* 0x308000000eab7fae */ /* 0x0005e2000d121844 */
[----:B-1----:R-:W-:-:S03]  /*e120*/  IMAD.WIDE R10, R116, 0x4, R126 ;  /* 0x00000004740a7825 */ /* 0x002fc600078e027e */
[----:B------:R1:W-:Y:S01]  /*e130*/  LDGSTS.E [R171+0x30900], [R12.64], !P2 ;  /* 0x309000000cab7fae */ /* 0x0003e2000d121844 */
[----:B---3--:R-:W-:-:S03]  /*e140*/  IMAD.WIDE R8, R116, 0x4, R128 ;  /* 0x0000000474087825 */ /* 0x008fc600078e0280 */
[----:B------:R3:W-:Y:S01]  /*e150*/  LDGSTS.E [R171+0x30a00], [R10.64], !P2 ;  /* 0x30a000000aab7fae */ /* 0x0007e2000d121844 */
[----:B------:R-:W-:-:S03]  /*e160*/  IMAD R100, R252, 0x65, RZ ;  /* 0x00000065fc647824 */ /* 0x000fc600078e02ff */
[----:B------:R1:W-:Y:S01]  /*e170*/  LDGSTS.E [R171+0x30b00], [R8.64], !P2 ;  /* 0x30b0000008ab7fae */ /* 0x0003e2000d121844 */
[----:B------:R-:W-:-:S04]  /*e180*/  IMAD.WIDE R6, R116, 0x4, R130 ;  /* 0x0000000474067825 */ /* 0x000fc800078e0282 */
[C---:B------:R-:W-:Y:S01]  /*e190*/  IMAD.WIDE R120, R116.reuse, 0x4, R132 ;  /* 0x0000000474787825 */ /* 0x040fe200078e0284 */
[----:B------:R1:W-:Y:S03]  /*e1a0*/  LDGSTS.E [R171+0x30c00], [R6.64], !P2 ;  /* 0x30c0000006ab7fae */ /* 0x0003e6000d121844 */
[C---:B------:R-:W-:Y:S01]  /*e1b0*/  IMAD.WIDE R118, R116.reuse, 0x4, R134 ;  /* 0x0000000474767825 */ /* 0x040fe200078e0286 */
[----:B------:R1:W-:Y:S03]  /*e1c0*/  LDGSTS.E [R171+0x30d00], [R120.64], !P2 ;  /* 0x30d0000078ab7fae */ /* 0x0003e6000d121844 */
[----:B------:R-:W-:Y:S01]  /*e1d0*/  IMAD.WIDE R116, R116, 0x4, R136 ;  /* 0x0000000474747825 */ /* 0x000fe200078e0288 */
[----:B------:R1:W-:Y:S03]  /*e1e0*/  LDGSTS.E [R171+0x30e00], [R118.64], !P2 ;  /* 0x30e0000076ab7fae */ /* 0x0003e6000d121844 */
[C---:B------:R-:W-:Y:S01]  /*e1f0*/  IMAD.WIDE R114, R100.reuse, 0x4, R122 ;  /* 0x0000000464727825 */ /* 0x040fe200078e027a */
[----:B------:R1:W-:Y:S03]  /*e200*/  LDGSTS.E [R171+0x30f00], [R116.64], !P2 ;  /* 0x30f0000074ab7fae */ /* 0x0003e6000d121844 */
[C---:B------:R-:W-:Y:S01]  /*e210*/  IMAD.WIDE R112, R100.reuse, 0x4, R124 ;  /* 0x0000000464707825 */ /* 0x040fe200078e027c */
[----:B------:R1:W-:Y:S03]  /*e220*/  LDGSTS.E [R171+0x32800], [R114.64], !P6 ;  /* 0x3280000072ab7fae */ /* 0x0003e6000f121844 */
[C---:B------:R-:W-:Y:S01]  /*e230*/  IMAD.WIDE R110, R100.reuse, 0x4, R126 ;  /* 0x00000004646e7825 */ /* 0x040fe200078e027e */
[----:B------:R1:W-:Y:S03]  /*e240*/  LDGSTS.E [R171+0x32900], [R112.64], !P6 ;  /* 0x3290000070ab7fae */ /* 0x0003e6000f121844 */
[----:B------:R-:W-:Y:S01]  /*e250*/  IMAD.WIDE R108, R100, 0x4, R128 ;  /* 0x00000004646c7825 */ /* 0x000fe200078e0280 */
[----:B------:R1:W-:Y:S03]  /*e260*/  LDGSTS.E [R171+0x32a00], [R110.64], !P6 ;  /* 0x32a000006eab7fae */ /* 0x0003e6000f121844 */
[----:B------:R-:W-:Y:S01]  /*e270*/  IMAD R84, R252, 0x69, RZ ;  /* 0x00000069fc547824 */ /* 0x000fe200078e02ff */
        /* <DEDUP_REMOVED lines=17> */
[----:B------:R-:W-:Y:S01]  /*e390*/  IADD3 R4, R0, -0x7e, RZ ;  /* 0xffffff8200047810 */ /* 0x000fe20007ffe0ff */
        /* <DEDUP_REMOVED lines=8> */
[----:B------:R-:W-:Y:S01]  /*e420*/  IMAD.WIDE R82, R68, 0x4, R122 ;  /* 0x0000000444527825 */ /* 0x000fe200078e027a */
[----:B------:R-:W-:Y:S01]  /*e430*/  ISETP.GE.U32.AND P2, PT, R4, 0x7fffff03, PT ;  /* 0x7fffff030400780c */ /* 0x000fe20003f46070 */
[----:B------:R1:W-:Y:S02]  /*e440*/  LDGSTS.E [R171+0x34f00], [R84.64], !P5 ;  /* 0x34f0000054ab7fae */ /* 0x0003e4000e921844 */
[----:B------:R-:W-:Y:S01]  /*e450*/  IMAD.WIDE R80, R68, 0x4, R124 ;  /* 0x0000000444507825 */ /* 0x000fe200078e027c */
[----:B------:R-:W-:Y:S01]  /*e460*/  IADD3 R4, R0, -0x3, RZ ;  /* 0xfffffffd00047810 */ /* 0x000fe20007ffe0ff */
[----:B------:R1:W-:Y:S02]  /*e470*/  LDGSTS.E [R171+0x36800], [R82.64], !P3 ;  /* 0x3680000052ab7fae */ /* 0x0003e4000d921844 */
[----:B------:R-:W-:-:S02]  /*e480*/  IMAD.WIDE R78, R68, 0x4, R126 ;  /* 0x00000004444e7825 */ /* 0x000fc400078e027e */
[----:B------:R1:W-:Y:S02]  /*e490*/  LDGSTS.E [R171+0x36900], [R80.64], !P3 ;  /* 0x3690000050ab7fae */ /* 0x0003e4000d921844 */
[----:B------:R-:W-:Y:S02]  /*e4a0*/  IMAD.MOV.U32 R157, RZ, RZ, R52 ;  /* 0x000000ffff9d7224 */ /* 0x000fe400078e0034 */
[----:B------:R-:W-:Y:S01]  /*e4b0*/  IMAD.WIDE R76, R68, 0x4, R128 ;  /* 0x00000004444c7825 */ /* 0x000fe200078e0280 */
[----:B------:R1:W-:Y:S03]  /*e4c0*/  LDGSTS.E [R171+0x36a00], [R78.64], !P3 ;  /* 0x36a000004eab7fae */ /* 0x0003e6000d921844 */
[----:B------:R-:W-:Y:S01]  /*e4d0*/  IMAD R52, R252, 0x71, RZ ;  /* 0x00000071fc347824 */ /* 0x000fe200078e02ff */
[----:B------:R1:W-:Y:S01]  /*e4e0*/  LDGSTS.E [R171+0x36b00], [R76.64], !P3 ;  /* 0x36b000004cab7fae */ /* 0x0003e2000d921844 */
[----:B------:R-:W-:-:S04]  /*e4f0*/  IMAD.WIDE R74, R68, 0x4, R130 ;  /* 0x00000004444a7825 */ /* 0x000fc800078e0282 */
[----:B------:R-:W-:Y:S01]  /*e500*/  IMAD.WIDE R72, R68, 0x4, R132 ;  /* 0x0000000444487825 */ /* 0x000fe200078e0284 */
[----:B------:R-:W-:Y:S01]  /*e510*/  ISETP.GE.U32.AND P6, PT, R4, 0x7fffff7e, PT ;  /* 0x7fffff7e0400780c */ /* 0x000fe20003fc6070 */
[----:B------:R1:W-:Y:S02]  /*e520*/  LDGSTS.E [R171+0x36c00], [R74.64], !P3 ;  /* 0x36c000004aab7fae */ /* 0x0003e4000d921844 */
[C---:B------:R-:W-:Y:S01]  /*e530*/  IMAD.WIDE R70, R68.reuse, 0x4, R134 ;  /* 0x0000000444467825 */ /* 0x040fe200078e0286 */
[----:B------:R-:W-:Y:S01]  /*e540*/  MOV R166, R61 ;  /* 0x0000003d00a67202 */ /* 0x000fe20000000f00 */
[----:B------:R1:W-:Y:S02]  /*e550*/  LDGSTS.E [R171+0x36d00], [R72.64], !P3 ;  /* 0x36d0000048ab7fae */ /* 0x0003e4000d921844 */
[----:B------:R-:W-:Y:S01]  /*e560*/  IMAD.WIDE R68, R68, 0x4, R136 ;  /* 0x0000000444447825 */ /* 0x000fe200078e0288 */
[----:B------:R-:W-:Y:S01]  /*e570*/  IADD3 R4, R0, -0x7, RZ ;  /* 0xfffffff900047810 */ /* 0x000fe20007ffe0ff */
[----:B------:R1:W-:Y:S02]  /*e580*/  LDGSTS.E [R171+0x36e00], [R70.64], !P3 ;  /* 0x36e0000046ab7fae */ /* 0x0003e4000d921844 */
[----:B------:R-:W-:Y:S01]  /*e590*/  IMAD.WIDE R66, R52, 0x4, R122 ;  /* 0x0000000434427825 */ /* 0x000fe200078e027a */
[----:B------:R-:W-:Y:S01]  /*e5a0*/  MOV R163, R58 ;  /* 0x0000003a00a37202 */ /* 0x000fe20000000f00 */
[----:B------:R1:W-:Y:S02]  /*e5b0*/  LDGSTS.E [R171+0x36f00], [R68.64], !P3 ;  /* 0x36f0000044ab7fae */ /* 0x0003e4000d921844 */
[----:B------:R-:W-:-:S02]  /*e5c0*/  IMAD.MOV.U32 R167, RZ, RZ, R62 ;  /* 0x000000ffffa77224 */ /* 0x000fc400078e003e */
[----:B------:R-:W-:Y:S01]  /*e5d0*/  IMAD.MOV.U32 R168, RZ, RZ, R63 ;  /* 0x000000ffffa87224 */ /* 0x000fe200078e003f */
[----:B------:R1:W-:Y:S01]  /*e5e0*/  LDGSTS.E [R171+0x38800], [R66.64], !P1 ;  /* 0x3880000042ab7fae */ /* 0x0003e2000c921844 */
[----:B------:R-:W-:-:S04]  /*e5f0*/  IMAD.WIDE R64, R52, 0x4, R124 ;  /* 0x0000000434407825 */ /* 0x000fc800078e027c */
[----:B------:R-:W-:Y:S02]  /*e600*/  IMAD.MOV.U32 R165, RZ, RZ, R60 ;  /* 0x000000ffffa57224 */ /* 0x000fe400078e003c */
[----:B------:R-:W-:Y:S02]  /*e610*/  IMAD.MOV.U32 R140, RZ, RZ, R36 ;  /* 0x000000ffff8c7224 */ /* 0x000fe400078e0024 */
[----:B------:R-:W-:Y:S02]  /*e620*/  IMAD.MOV.U32 R164, RZ, RZ, R59 ;  /* 0x000000ffffa47224 */ /* 0x000fe400078e003b */
[----:B------:R-:W-:Y:S02]  /*e630*/  IMAD.MOV.U32 R161, RZ, RZ, R56 ;  /* 0x000000ffffa17224 */ /* 0x000fe400078e0038 */
[----:B------:R-:W-:Y:S01]  /*e640*/  IMAD.MOV.U32 R162, RZ, RZ, R57 ;  /* 0x000000ffffa27224 */ /* 0x000fe200078e0039 */
[----:B------:R-:W-:Y:S01]  /*e650*/  MOV R158, R53 ;  /* 0x00000035009e7202 */ /* 0x000fe20000000f00 */
[----:B------:R-:W-:Y:S01]  /*e660*/  IMAD.WIDE R62, R52, 0x4, R126 ;  /* 0x00000004343e7825 */ /* 0x000fe200078e027e */
[----:B------:R-:W-:Y:S01]  /*e670*/  ISETP.GE.U32.AND P5, PT, R4, 0x7fffff7a, PT ;  /* 0x7fffff7a0400780c */ /* 0x000fe20003fa6070 */
[----:B------:R1:W-:Y:S02]  /*e680*/  LDGSTS.E [R171+0x38900], [R64.64], !P1 ;  /* 0x3890000040ab7fae */ /* 0x0003e4000c921844 */
[----:B------:R-:W-:Y:S01]  /*e690*/  IMAD.WIDE R60, R52, 0x4, R128 ;  /* 0x00000004343c7825 */ /* 0x000fe200078e0280 */
[----:B------:R-:W-:Y:S01]  /*e6a0*/  MOV R155, R50 ;  /* 0x00000032009b7202 */ /* 0x000fe20000000f00 */
[----:B------:R1:W-:Y:S02]  /*e6b0*/  LDGSTS.E [R171+0x38a00], [R62.64], !P1 ;  /* 0x38a000003eab7fae */ /* 0x0003e4000c921844 */
[----:B------:R-:W-:-:S02]  /*e6c0*/  IMAD R36, R252, 0x75, RZ ;  /* 0x00000075fc247824 */ /* 0x000fc400078e02ff */
[----:B------:R-:W-:Y:S01]  /*e6d0*/  IMAD.WIDE R58, R52, 0x4, R130 ;  /* 0x00000004343a7825 */ /* 0x000fe200078e0282 */
[----:B------:R-:W-:Y:S01]  /*e6e0*/  IADD3 R4, R0, -0xb, RZ ;  /* 0xfffffff500047810 */ /* 0x000fe20007ffe0ff */
[----:B------:R1:W-:Y:S02]  /*e6f0*/  LDGSTS.E [R171+0x38b00], [R60.64], !P1 ;  /* 0x38b000003cab7fae */ /* 0x0003e4000c921844 */
[----:B------:R-:W-:Y:S02]  /*e700*/  IMAD.MOV.U32 R159, RZ, RZ, R54 ;  /* 0x000000ffff9f7224 */ /* 0x000fe400078e0036 */
[----:B------:R-:W-:Y:S01]  /*e710*/  IMAD.MOV.U32 R160, RZ, RZ, R55 ;  /* 0x000000ffffa07224 */ /* 0x000fe200078e0037 */
[----:B------:R-:W-:Y:S01]  /*e720*/  MOV R153, R48 ;  /* 0x0000003000997202 */ /* 0x000fe20000000f00 */
[C---:B------:R-:W-:Y:S01]  /*e730*/  IMAD.WIDE R56, R52.reuse, 0x4, R132 ;  /* 0x0000000434387825 */ /* 0x040fe200078e0284 */
[----:B------:R1:W-:Y:S03]  /*e740*/  LDGSTS.E [R171+0x38c00], [R58.64], !P1 ;  /* 0x38c000003aab7fae */ /* 0x0003e6000c921844 */
[----:B------:R-:W-:Y:S01]  /*e750*/  IMAD.WIDE R54, R52, 0x4, R134 ;  /* 0x0000000434367825 */ /* 0x000fe200078e0286 */
[----:B------:R-:W-:Y:S01]  /*e760*/  MOV R150, R45 ;  /* 0x0000002d00967202 */ /* 0x000fe20000000f00 */
[----:B------:R1:W-:Y:S02]  /*e770*/  LDGSTS.E [R171+0x38d00], [R56.64], !P1 ;  /* 0x38d0000038ab7fae */ /* 0x0003e4000c921844 */
[----:B------:R-:W-:-:S02]  /*e780*/  IMAD.MOV.U32 R156, RZ, RZ, R51 ;  /* 0x000000ffff9c7224 */ /* 0x000fc400078e0033 */
[----:B------:R-:W-:Y:S01]  /*e790*/  IMAD.WIDE R52, R52, 0x4, R136 ;  /* 0x0000000434347825 */ /* 0x000fe200078e0288 */
[----:B------:R-:W-:Y:S01]  /*e7a0*/  MOV R147, R42 ;  /* 0x0000002a00937202 */ /* 0x000fe20000000f00 */
[----:B------:R1:W-:Y:S02]  /*e7b0*/  LDGSTS.E [R171+0x38e00], [R54.64], !P1 ;  /* 0x38e0000036ab7fae */ /* 0x0003e4000c921844 */
[----:B------:R-:W-:Y:S02]  /*e7c0*/  IMAD.MOV.U32 R154, RZ, RZ, R49 ;  /* 0x000000ffff9a7224 */ /* 0x000fe400078e0031 */
[----:B------:R-:W-:Y:S01]  /*e7d0*/  IMAD.WIDE R50, R36, 0x4, R122 ;  /* 0x0000000424327825 */ /* 0x000fe200078e027a */
[----:B------:R-:W-:Y:S01]  /*e7e0*/  ISETP.GE.U32.AND P3, PT, R4, 0x7fffff76, PT ;  /* 0x7fffff760400780c */ /* 0x000fe20003f66070 */
[----:B------:R1:W-:Y:S02]  /*e7f0*/  LDGSTS.E [R171+0x38f00], [R52.64], !P1 ;  /* 0x38f0000034ab7fae */ /* 0x0003e4000c921844 */
[----:B------:R-:W-:-:S02]  /*e800*/  IMAD.MOV.U32 R151, RZ, RZ, R46 ;  /* 0x000000ffff977224 */ /* 0x000fc400078e002e */
[----:B------:R-:W-:Y:S02]  /*e810*/  IMAD.MOV.U32 R152, RZ, RZ, R47 ;  /* 0x000000ffff987224 */ /* 0x000fe400078e002f */
[----:B------:R-:W-:Y:S01]  /*e820*/  IMAD.WIDE R48, R36, 0x4, R124 ;  /* 0x0000000424307825 */ /* 0x000fe200078e027c */
[----:B------:R-:W-:Y:S01]  /*e830*/  IADD3 R4, R0, -0xf, RZ ;  /* 0xfffffff100047810 */ /* 0x000fe20007ffe0ff */
[----:B------:R1:W-:Y:S02]  /*e840*/  LDGSTS.E [R171+0x3a800], [R50.64], !P4 ;  /* 0x3a80000032ab7fae */ /* 0x0003e4000e121844 */
[----:B------:R-:W-:Y:S02]  /*e850*/  IMAD.MOV.U32 R149, RZ, RZ, R44 ;  /* 0x000000ffff957224 */ /* 0x000fe400078e002c */
[----:B------:R-:W-:Y:S01]  /*e860*/  IMAD.WIDE R46, R36, 0x4, R126 ;  /* 0x00000004242e7825 */ /* 0x000fe200078e027e */
[----:B------:R-:W-:Y:S01]  /*e870*/  MOV R143, R38 ;  /* 0x00000026008f7202 */ /* 0x000fe20000000f00 */
[----:B------:R1:W-:Y:S02]  /*e880*/  LDGSTS.E [R171+0x3a900], [R48.64], !P4 ;  /* 0x3a90000030ab7fae */ /* 0x0003e4000e121844 */
[----:B------:R-:W-:-:S02]  /*e890*/  IMAD.MOV.U32 R148, RZ, RZ, R43 ;  /* 0x000000ffff947224 */ /* 0x000fc400078e002b */
[----:B------:R-:W-:Y:S01]  /*e8a0*/  IMAD.WIDE R44, R36, 0x4, R128 ;  /* 0x00000004242c7825 */ /* 0x000fe200078e0280 */
[----:B------:R1:W-:Y:S03]  /*e8b0*/  LDGSTS.E [R171+0x3aa00], [R46.64], !P4 ;  /* 0x3aa000002eab7fae */ /* 0x0003e6000e121844 */
[----:B------:R-:W-:Y:S02]  /*e8c0*/  IMAD.MOV.U32 R146, RZ, RZ, R41 ;  /* 0x000000ffff927224 */ /* 0x000fe400078e0029 */
[----:B------:R-:W-:Y:S02]  /*e8d0*/  IMAD.MOV.U32 R145, RZ, RZ, R40 ;  /* 0x000000ffff917224 */ /* 0x000fe400078e0028 */
[----:B------:R-:W-:Y:S02]  /*e8e0*/  IMAD.MOV.U32 R144, RZ, RZ, R39 ;  /* 0x000000ffff907224 */ /* 0x000fe400078e0027 */
[----:B------:R-:W-:-:S02]  /*e8f0*/  IMAD.MOV.U32 R142, RZ, RZ, R37 ;  /* 0x000000ffff8e7224 */ /* 0x000fc400078e0025 */
[----:B------:R-:W-:Y:S01]  /*e900*/  IMAD R20, R252, 0x79, RZ ;  /* 0x00000079fc147824 */ /* 0x000fe200078e02ff */
[----:B------:R-:W-:Y:S01]  /*e910*/  ISETP.GE.U32.AND P1, PT, R4, 0x7fffff72, PT ;  /* 0x7fffff720400780c */ /* 0x000fe20003f26070 */
[C---:B------:R-:W-:Y:S01]  /*e920*/  IMAD.WIDE R42, R36.reuse, 0x4, R130 ;  /* 0x00000004242a7825 */ /* 0x040fe200078e0282 */
[----:B------:R1:W-:Y:S03]  /*e930*/  LDGSTS.E [R171+0x3ab00], [R44.64], !P4 ;  /* 0x3ab000002cab7fae */ /* 0x0003e6000e121844 */
[C---:B------:R-:W-:Y:S01]  /*e940*/  IMAD.WIDE R40, R36.reuse, 0x4, R132 ;  /* 0x0000000424287825 */ /* 0x040fe200078e0284 */
[----:B------:R-:W-:Y:S01]  /*e950*/  MOV R138, R35 ;  /* 0x00000023008a7202 */ /* 0x000fe20000000f00 */
[----:B------:R1:W-:Y:S02]  /*e960*/  LDGSTS.E [R171+0x3ac00], [R42.64], !P4 ;  /* 0x3ac000002aab7fae */ /* 0x0003e4000e121844 */
[C---:B------:R-:W-:Y:S01]  /*e970*/  IMAD.WIDE R38, R36.reuse, 0x4, R134 ;  /* 0x0000000424267825 */ /* 0x040fe200078e0286 */
[----:B------:R-:W-:Y:S01]  /*e980*/  MOV R139, R34 ;  /* 0x00000022008b7202 */ /* 0x000fe20000000f00 */
[----:B------:R1:W-:Y:S02]  /*e990*/  LDGSTS.E [R171+0x3ad00], [R40.64], !P4 ;  /* 0x3ad0000028ab7fae */ /* 0x0003e4000e121844 */
[----:B------:R-:W-:Y:S01]  /*e9a0*/  IMAD.WIDE R36, R36, 0x4, R136 ;  /* 0x0000000424247825 */ /* 0x000fe200078e0288 */
[----:B------:R-:W-:Y:S01]  /*e9b0*/  IADD3 R4, R0, -0x13, RZ ;  /* 0xffffffed00047810 */ /* 0x000fe20007ffe0ff */
[----:B------:R2:W-:Y:S02]  /*e9c0*/  STL.64 [R1+0x20], R14 ;  /* 0x0000200e01007387 */ /* 0x0005e40000100a00 */
[----:B------:R-:W-:-:S02]  /*e9d0*/  IMAD.WIDE R34, R20, 0x4, R122 ;  /* 0x0000000414227825 */ /* 0x000fc400078e027a */
[----:B------:R1:W-:Y:S02]  /*e9e0*/  LDGSTS.E [R171+0x3ae00], [R38.64], !P4 ;  /* 0x3ae0000026ab7fae */ /* 0x0003e4000e121844 */
[C---:B------:R-:W-:Y:S02]  /*e9f0*/  IMAD.WIDE R32, R20.reuse, 0x4, R124 ;  /* 0x0000000414207825 */ /* 0x040fe400078e027c */
[----:B------:R1:W-:Y:S02]  /*ea00*/  STL.64 [R1+0x18], R12 ;  /* 0x0000180c01007387 */ /* 0x0003e40000100a00 */
[----:B------:R-:W-:Y:S02]  /*ea10*/  IMAD.WIDE R30, R20, 0x4, R126 ;  /* 0x00000004141e7825 */ /* 0x000fe400078e027e */
[----:B------:R1:W-:Y:S01]  /*ea20*/  LDGSTS.E [R171+0x3af00], [R36.64], !P4 ;  /* 0x3af0000024ab7fae */ /* 0x0003e2000e121844 */
[----:B------:R-:W-:Y:S01]  /*ea30*/  ISETP.GE.U32.AND P4, PT, R4, 0x7fffff6e, PT ;  /* 0x7fffff6e0400780c */ /* 0x000fe20003f86070 */
[----:B------:R-:W-:-:S02]  /*ea40*/  IMAD.WIDE R28, R20, 0x4, R128 ;  /* 0x00000004141c7825 */ /* 0x000fc400078e0280 */
[----:B------:R3:W-:Y:S02]  /*ea50*/  STL.64 [R1+0x10], R10 ;  /* 0x0000100a01007387 */ /* 0x0007e40000100a00 */
[----:B------:R-:W-:Y:S02]  /*ea60*/  IMAD R4, R252, 0x7d, RZ ;  /* 0x0000007dfc047824 */ /* 0x000fe400078e02ff */
[----:B------:R1:W-:Y:S01]  /*ea70*/  STL.64 [R1+0x8], R8 ;  /* 0x0000080801007387 */ /* 0x0003e20000100a00 */
[----:B------:R-:W-:-:S03]  /*ea80*/  IMAD.WIDE R26, R20, 0x4, R130 ;  /* 0x00000004141a7825 */ /* 0x000fc600078e0282 */
[----:B------:R1:W-:Y:S01]  /*ea90*/  STL.64 [R1], R6 ;  /* 0x0000000601007387 */ /* 0x0003e20000100a00 */
[----:B------:R-:W-:-:S03]  /*eaa0*/  IMAD.WIDE R24, R20, 0x4, R132 ;  /* 0x0000000414187825 */ /* 0x000fc600078e0284 */
[----:B------:R1:W-:Y:S01]  /*eab0*/  LDGSTS.E [R171+0x3c800], [R34.64], !P0 ;  /* 0x3c80000022ab7fae */ /* 0x0003e2000c121844 */
[----:B------:R-:W-:-:S03]  /*eac0*/  IMAD.WIDE R22, R20, 0x4, R134 ;  /* 0x0000000414167825 */ /* 0x000fc600078e0286 */
[----:B------:R-:W-:Y:S01]  /*ead0*/  STL [R1+0x530c], R120 ;  /* 0x00530c7801007387 */ /* 0x000fe20000100800 */
[----:B------:R-:W-:-:S03]  /*eae0*/  IMAD.WIDE R20, R20, 0x4, R136 ;  /* 0x0000000414147825 */ /* 0x000fc600078e0288 */
[----:B------:R1:W-:Y:S01]  /*eaf0*/  LDGSTS.E [R171+0x3c900], [R32.64], !P0 ;  /* 0x3c90000020ab7fae */ /* 0x0003e2000c121844 */
[----:B----4-:R-:W-:-:S03]  /*eb00*/  IMAD.WIDE R18, R4, 0x4, R122 ;  /* 0x0000000404127825 */ /* 0x010fc600078e027a */
[----:B------:R4:W-:Y:S01]  /*eb10*/  STL [R1+0x5308], R121 ;  /* 0x0053087901007387 */ /* 0x0009e20000100800 */
[----:B------:R-:W-:-:S03]  /*eb20*/  IMAD.WIDE R16, R4, 0x4, R124 ;  /* 0x0000000404107825 */ /* 0x000fc600078e027c */
[----:B------:R3:W-:Y:S01]  /*eb30*/  LDGSTS.E [R171+0x3ca00], [R30.64], !P0 ;  /* 0x3ca000001eab7fae */ /* 0x0007e2000c121844 */
[----:B------:R-:W-:Y:S01]  /*eb40*/  IADD3 R5, R0, -0x17, RZ ;  /* 0xffffffe900057810 */ /* 0x000fe20007ffe0ff */
[C---:B--2---:R-:W-:Y:S02]  /*eb50*/  IMAD.WIDE R14, R4.reuse, 0x4, R126 ;  /* 0x00000004040e7825 */ /* 0x044fe400078e027e */
[----:B------:R-:W-:Y:S04]  /*eb60*/  STL [R1+0x5314], R118 ;  /* 0x0053147601007387 */ /* 0x000fe80000100800 */
[----:B------:R2:W-:Y:S01]  /*eb70*/  LDGSTS.E [R171+0x3cb00], [R28.64], !P0 ;  /* 0x3cb000001cab7fae */ /* 0x0005e2000c121844 */
[----:B-1----:R-:W-:-:S03]  /*eb80*/  IMAD.WIDE R12, R4, 0x4, R128 ;  /* 0x00000004040c7825 */ /* 0x002fc600078e0280 */
[----:B------:R1:W-:Y:S01]  /*eb90*/  STL [R1+0x5310], R119 ;  /* 0x0053107701007387 */ /* 0x0003e20000100800 */
[----:B---3--:R-:W-:-:S03]  /*eba0*/  IMAD.WIDE R10, R4, 0x4, R130 ;  /* 0x00000004040a7825 */ /* 0x008fc600078e0282 */
[----:B------:R2:W-:Y:S01]  /*ebb0*/  LDGSTS.E [R171+0x3cc00], [R26.64], !P0 ;  /* 0x3cc000001aab7fae */ /* 0x0005e2000c121844 */
[----:B------:R-:W-:-:S03]  /*ebc0*/  IMAD.WIDE R8, R4, 0x4, R132 ;  /* 0x0000000404087825 */ /* 0x000fc600078e0284 */
[----:B------:R-:W-:Y:S04]  /*ebd0*/  STL [R1+0x531c], R116 ;  /* 0x00531c7401007387 */ /* 0x000fe80000100800 */
[----:B------:R2:W-:Y:S01]  /*ebe0*/  LDGSTS.E [R171+0x3cd00], [R24.64], !P0 ;  /* 0x3cd0000018ab7fae */ /* 0x0005e2000c121844 */
[----:B------:R-:W-:-:S03]  /*ebf0*/  IMAD.WIDE R6, R4, 0x4, R134 ;  /* 0x0000000404067825 */ /* 0x000fc600078e0286 */
[----:B------:R-:W-:Y:S04]  /*ec00*/  STL [R1+0x5318], R117 ;  /* 0x0053187501007387 */ /* 0x000fe80000100800 */
[----:B------:R2:W-:Y:S04]  /*ec10*/  LDGSTS.E [R171+0x3ce00], [R22.64], !P0 ;  /* 0x3ce0000016ab7fae */ /* 0x0005e8000c121844 */
[----:B------:R-:W-:Y:S04]  /*ec20*/  STL [R1+0x5324], R114 ;  /* 0x0053247201007387 */ /* 0x000fe80000100800 */
[----:B------:R2:W-:Y:S01]  /*ec30*/  LDGSTS.E [R171+0x3cf00], [R20.64], !P0 ;  /* 0x3cf0000014ab7fae */ /* 0x0005e2000c121844 */
[----:B------:R-:W-:Y:S01]  /*ec40*/  ISETP.GE.U32.AND P0, PT, R5, 0x7fffff6a, PT ;  /* 0x7fffff6a0500780c */ /* 0x000fe20003f06070 */
[----:B------:R-:W-:-:S02]  /*ec50*/  IMAD.WIDE R4, R4, 0x4, R136 ;  /* 0x0000000404047825 */ /* 0x000fc400078e0288 */
[----:B------:R-:W-:Y:S01]  /*ec60*/  STL [R1+0x5320], R115 ;  /* 0x0053207301007387 */ /* 0x000fe20000100800 */
[----:B------:R-:W-:-:S03]  /*ec70*/  SHF.L.U32 R174, R252, 0x1, RZ ;  /* 0x00000001fcae7819 */ /* 0x000fc600000006ff */
[----:B------:R2:W-:Y:S01]  /*ec80*/  LDGSTS.E [R171+0x3e800], [R18.64], !P2 ;  /* 0x3e80000012ab7fae */ /* 0x0005e2000d121844 */
[----:B------:R-:W-:-:S03]  /*ec90*/  IADD3 R170, R0, -0x1b, RZ ;  /* 0xffffffe500aa7810 */ /* 0x000fc60007ffe0ff */
[----:B------:R-:W-:Y:S04]  /*eca0*/  STL [R1+0x532c], R112 ;  /* 0x00532c7001007387 */ /* 0x000fe80000100800 */
[----:B------:R2:W-:Y:S04]  /*ecb0*/  LDGSTS.E [R171+0x3e900], [R16.64], !P2 ;  /* 0x3e90000010ab7fae */ /* 0x0005e8000d121844 */
[----:B------:R-:W-:Y:S04]  /*ecc0*/  STL [R1+0x5328], R113 ;  /* 0x0053287101007387 */ /* 0x000fe80000100800 */
[----:B------:R2:W-:Y:S04]  /*ecd0*/  LDGSTS.E [R171+0x3ea00], [R14.64], !P2 ;  /* 0x3ea000000eab7fae */ /* 0x0005e8000d121844 */
[----:B------:R-:W-:Y:S04]  /*ece0*/  STL [R1+0x5334], R110 ;  /* 0x0053346e01007387 */ /* 0x000fe80000100800 */
[----:B------:R2:W-:Y:S04]  /*ecf0*/  LDGSTS.E [R171+0x3eb00], [R12.64], !P2 ;  /* 0x3eb000000cab7fae */ /* 0x0005e8000d121844 */
[----:B------:R-:W-:Y:S04]  /*ed00*/  STL [R1+0x5330], R111 ;  /* 0x0053306f01007387 */ /* 0x000fe80000100800 */
[----:B------:R2:W-:Y:S01]  /*ed10*/  LDGSTS.E [R171+0x3ec00], [R10.64], !P2 ;  /* 0x3ec000000aab7fae */ /* 0x0005e2000d121844 */
[----:B------:R-:W-:-:S03]  /*ed20*/  IMAD.WIDE R172, R174, 0x4, R122 ;  /* 0x00000004aeac7825 */ /* 0x000fc600078e027a */
[----:B------:R-:W-:Y:S04]  /*ed30*/  STL [R1+0x533c], R108 ;  /* 0x00533c6c01007387 */ /* 0x000fe80000100800 */
[----:B------:R2:W-:Y:S04]  /*ed40*/  LDGSTS.E [R171+0x3ed00], [R8.64], !P2 ;  /* 0x3ed0000008ab7fae */ /* 0x0005e8000d121844 */
[----:B------:R-:W-:Y:S04]  /*ed50*/  STL [R1+0x5338], R109 ;  /* 0x0053386d01007387 */ /* 0x000fe80000100800 */
[----:B------:R2:W-:Y:S01]  /*ed60*/  LDGSTS.E [R171+0x3ee00], [R6.64], !P2 ;  /* 0x3ee0000006ab7fae */ /* 0x0005e2000d121844 */
[----:B----4-:R-:W-:-:S03]  /*ed70*/  IMAD.WIDE R120, R174, 0x4, R126 ;  /* 0x00000004ae787825 */ /* 0x010fc600078e027e */
[----:B------:R3:W-:Y:S04]  /*ed80*/  STL.64 [R1+0x5340], R106 ;  /* 0x0053406a01007387 */ /* 0x0007e80000100a00 */
[----:B------:R2:W-:Y:S01]  /*ed90*/  LDGSTS.E [R171+0x3ef00], [R4.64], !P2 ;  /* 0x3ef0000004ab7fae */ /* 0x0005e2000d121844 */
[----:B------:R-:W-:Y:S01]  /*eda0*/  ISETP.GE.U32.AND P2, PT, R170, 0x7fffff66, PT ;  /* 0x7fffff66aa00780c */ /* 0x000fe20003f46070 */
[----:B-1----:R-:W-:Y:S01]  /*edb0*/  IMAD.WIDE R118, R174, 0x4, R128 ;  /* 0x00000004ae767825 */ /* 0x002fe200078e0280 */
[----:B---3--:R-:W-:-:S03]  /*edc0*/  LOP3.LUT R107, R169, 0x40, RZ, 0x3c, !PT ;  /* 0x00000040a96b7812 */ /* 0x008fc600078e3cff */
[----:B------:R-:W-:Y:S02]  /*edd0*/  IMAD R108, R252, 0x6, RZ ;  /* 0x00000006fc6c7824 */ /* 0x000fe400078e02ff */
[C---:B--2---:R-:W-:Y:S01]  /*ede0*/  IMAD.WIDE R170, R174.reuse, 0x4, R124 ;  /* 0x00000004aeaa7825 */ /* 0x044fe200078e027c */
[----:B------:R1:W-:Y:S03]  /*edf0*/  STL.64 [R1+0xc58], R172 ;  /* 0x000c58ac01007387 */ /* 0x0003e60000100a00 */
[C---:B------:R-:W-:Y:S01]  /*ee00*/  IMAD.WIDE R116, R174.reuse, 0x4, R130 ;  /* 0x00000004ae747825 */ /* 0x040fe200078e0282 */
[----:B------:R1:W-:Y:S03]  /*ee10*/  LDGSTS.E [R107+0x1000], [R172.64], !P6 ;  /* 0x01000000ac6b7fae */ /* 0x0003e6000f121844 */
[C---:B------:R-:W-:Y:S01]  /*ee20*/  IMAD.WIDE R114, R174.reuse, 0x4, R132 ;  /* 0x00000004ae727825 */ /* 0x040fe200078e0284 */
[----:B------:R2:W-:Y:S03]  /*ee30*/  STL.64 [R1+0xc50], R170 ;  /* 0x000c50aa01007387 */ /* 0x0005e60000100a00 */
[C---:B------:R-:W-:Y:S01]  /*ee40*/  IMAD.WIDE R112, R174.reuse, 0x4, R134 ;  /* 0x00000004ae707825 */ /* 0x040fe200078e0286 */
[----:B------:R2:W-:Y:S03]  /*ee50*/  LDGSTS.E [R107+0x1100], [R170.64], !P6 ;  /* 0x01100000aa6b7fae */ /* 0x0005e6000f121844 */
[----:B------:R-:W-:Y:S01]  /*ee60*/  IMAD.WIDE R110, R174, 0x4, R136 ;  /* 0x00000004ae6e7825 */ /* 0x000fe200078e0288 */
[----:B------:R3:W-:Y:S03]  /*ee70*/  STL.64 [R1+0xc48], R120 ;  /* 0x000c487801007387 */ /* 0x0007e60000100a00 */
[C---:B-1----:R-:W-:Y:S01]  /*ee80*/  IMAD.WIDE R172, R108.reuse, 0x4, R122 ;  /* 0x000000046cac7825 */ /* 0x042fe200078e027a */
        /* <DEDUP_REMOVED lines=792> */
[----:B------:R-:W-:Y:S01]  /*12010*/  STL.64 [R1+0xf60], R172 ;  /* 0x000f60ac01007387 */ /* 0x000fe20000100a00 */
[----:B--2---:R-:W-:-:S03]  /*12020*/  IMAD.WIDE R112, R109, 0x4, R134 ;  /* 0x000000046d707825 */ /* 0x004fc600078e0286 */
[----:B------:R1:W-:Y:S04]  /*12030*/  LDGSTS.E [R107+0x3d000], [R172.64], !P3 ;  /* 0x3d000000ac6b7fae */ /* 0x0003e8000d921844 */
[----:B------:R2:W-:Y:S01]  /*12040*/  STL.64 [R1+0xf58], R170 ;  /* 0x000f58aa01007387 */ /* 0x0005e20000100a00 */
[----:B---3--:R-:W-:-:S03]  /*12050*/  IMAD.WIDE R110, R109, 0x4, R136 ;  /* 0x000000046d6e7825 */ /* 0x008fc600078e0288 */
[----:B------:R2:W-:Y:S04]  /*12060*/  LDGSTS.E [R107+0x3d100], [R170.64], !P3 ;  /* 0x3d100000aa6b7fae */ /* 0x0005e8000d921844 */
        /* <DEDUP_REMOVED lines=18> */
[----:B------:R-:W-:Y:S01]  /*12190*/  STL.64 [R1+0xf20], R170 ;  /* 0x000f20aa01007387 */ /* 0x000fe20000100a00 */
[----:B----4-:R-:W-:-:S03]  /*121a0*/  IMAD.WIDE R112, R108, 0x4, R132 ;  /* 0x000000046c707825 */ /* 0x010fc600078e0284 */
[----:B------:R1:W-:Y:S01]  /*121b0*/  LDGSTS.E [R107+0x3f000], [R170.64], !P1 ;  /* 0x3f000000aa6b7fae */ /* 0x0003e2000c921844 */
[----:B------:R-:W-:-:S03]  /*121c0*/  ISETP.GE.U32.AND P4, PT, R106, 0x7fffff7d, PT ;  /* 0x7fffff7d6a00780c */ /* 0x000fc60003f86070 */
[----:B------:R-:W-:Y:S01]  /*121d0*/  STL.64 [R1+0xf18], R120 ;  /* 0x000f187801007387 */ /* 0x000fe20000100a00 */
[----:B--2---:R-:W-:-:S03]  /*121e0*/  IMAD.WIDE R110, R108, 0x4, R134 ;  /* 0x000000046c6e7825 */ /* 0x004fc600078e0286 */
[----:B------:R1:W-:Y:S01]  /*121f0*/  LDGSTS.E [R107+0x3f100], [R120.64], !P1 ;  /* 0x3f100000786b7fae */ /* 0x0003e2000c921844 */
[----:B------:R-:W-:-:S03]  /*12200*/  IMAD.WIDE R108, R108, 0x4, R136 ;  /* 0x000000046c6c7825 */ /* 0x000fc600078e0288 */
[----:B------:R-:W-:Y:S04]  /*12210*/  STL.64 [R1+0xf10], R118 ;  /* 0x000f107601007387 */ /* 0x000fe80000100a00 */
[----:B------:R1:W-:Y:S04]  /*12220*/  LDGSTS.E [R107+0x3f200], [R118.64], !P1 ;  /* 0x3f200000766b7fae */ /* 0x0003e8000c921844 */
[----:B------:R-:W-:Y:S04]  /*12230*/  STL.64 [R1+0xf08], R116 ;  /* 0x000f087401007387 */ /* 0x000fe80000100a00 */
[----:B------:R1:W-:Y:S04]  /*12240*/  LDGSTS.E [R107+0x3f300], [R116.64], !P1 ;  /* 0x3f300000746b7fae */ /* 0x0003e8000c921844 */
[----:B------:R-:W-:Y:S04]  /*12250*/  STL.64 [R1+0xf00], R114 ;  /* 0x000f007201007387 */ /* 0x000fe80000100a00 */
[----:B------:R1:W-:Y:S01]  /*12260*/  LDGSTS.E [R107+0x3f400], [R114.64], !P1 ;  /* 0x3f400000726b7fae */ /* 0x0003e2000c921844 */
[----:B------:R-:W-:-:S03]  /*12270*/  IADD3 R106, R0, -0x8, RZ ;  /* 0xfffffff8006a7810 */ /* 0x000fc60007ffe0ff */
[----:B------:R-:W-:Y:S04]  /*12280*/  STL.64 [R1+0xef8], R112 ;  /* 0x000ef87001007387 */ /* 0x000fe80000100a00 */
[----:B------:R1:W-:Y:S04]  /*12290*/  LDGSTS.E [R107+0x3f500], [R112.64], !P1 ;  /* 0x3f500000706b7fae */ /* 0x0003e8000c921844 */
[----:B------:R-:W-:Y:S04]  /*122a0*/  STL.64 [R1+0xef0], R110 ;  /* 0x000ef06e01007387 */ /* 0x000fe80000100a00 */
[----:B------:R1:W-:Y:S04]  /*122b0*/  LDGSTS.E [R107+0x3f600], [R110.64], !P1 ;  /* 0x3f6000006e6b7fae */ /* 0x0003e8000c921844 */
[----:B------:R2:W-:Y:S04]  /*122c0*/  STL.64 [R1+0xee8], R108 ;  /* 0x000ee86c01007387 */ /* 0x0005e80000100a00 */
[----:B------:R2:W-:Y:S01]  /*122d0*/  LDGSTS.E [R107+0x3f700], [R108.64], !P1 ;  /* 0x3f7000006c6b7fae */ /* 0x0005e2000c921844 */
[----:B------:R-:W-:-:S02]  /*122e0*/  ISETP.GE.U32.AND P0, PT, R106, 0x7fffff79, PT ;  /* 0x7fffff796a00780c */ /* 0x000fc40003f06070 */
[----:B------:R-:W-:Y:S01]  /*122f0*/  IADD3 R106, R0, -0xc, RZ ;  /* 0xfffffff4006a7810 */ /* 0x000fe20007ffe0ff */
[----:B--2---:R-:W-:Y:S01]  /*12300*/  IMAD R109, R252, 0x3, RZ ;  /* 0x00000003fc6d7824 */ /* 0x004fe200078e02ff */
[----:B-1----:R-:W-:-:S03]  /*12310*/  LOP3.LUT R107, R169, 0x60, RZ, 0x3c, !PT ;  /* 0x00000060a96b7812 */ /* 0x002fc600078e3cff */
[----:B------:R-:W-:-:S04]  /*12320*/  IMAD.WIDE R172, R109, 0x4, R122 ;  /* 0x000000046dac7825 */ /* 0x000fc800078e027a */
[C---:B------:R-:W-:Y:S01]  /*12330*/  IMAD.WIDE R170, R109.reuse, 0x4, R124 ;  /* 0x000000046daa7825 */ /* 0x040fe200078e027c */
[----:B------:R1:W-:Y:S03]  /*12340*/  STL.64 [R1+0x1428], R172 ;  /* 0x001428ac01007387 */ /* 0x0003e60000100a00 */
[C---:B------:R-:W-:Y:S01]  /*12350*/  IMAD.WIDE R120, R109.reuse, 0x4, R126 ;  /* 0x000000046d787825 */ /* 0x040fe200078e027e */
[----:B------:R1:W-:Y:S03]  /*12360*/  LDGSTS.E [R107+0x1800], [R172.64], !P4 ;  /* 0x01800000ac6b7fae */ /* 0x0003e6000e121844 */
[C---:B------:R-:W-:Y:S01]  /*12370*/  IMAD.WIDE R118, R109.reuse, 0x4, R128 ;  /* 0x000000046d767825 */ /* 0x040fe200078e0280 */
[----:B------:R2:W-:Y:S03]  /*12380*/  STL.64 [R1+0x1430], R170 ;  /* 0x001430aa01007387 */ /* 0x0005e60000100a00 */
[----:B------:R-:W-:Y:S01]  /*12390*/  IMAD R108, R252, 0x7, RZ ;  /* 0x00000007fc6c7824 */ /* 0x000fe200078e02ff */
[----:B------:R2:W-:Y:S01]  /*123a0*/  LDGSTS.E [R107+0x1900], [R170.64], !P4 ;  /* 0x01900000aa6b7fae */ /* 0x0005e2000e121844 */
[----:B------:R-:W-:Y:S01]  /*123b0*/  IMAD.WIDE R116, R109, 0x4, R130 ;  /* 0x000000046d747825 */ /* 0x000fe200078e0282 */
[----:B------:R-:W-:-:S03]  /*123c0*/  ISETP.GE.U32.AND P2, PT, R106, 0x7fffff75, PT ;  /* 0x7fffff756a00780c */ /* 0x000fc60003f46070 */
[C---:B------:R-:W-:Y:S01]  /*123d0*/  IMAD.WIDE R114, R109.reuse, 0x4, R132 ;  /* 0x000000046d727825 */ /* 0x040fe200078e0284 */
[----:B------:R3:W-:Y:S03]  /*123e0*/  STL.64 [R1+0x1438], R120 ;  /* 0x0014387801007387 */ /* 0x0007e60000100a00 */
[C---:B------:R-:W-:Y:S01]  /*123f0*/  IMAD.WIDE R112, R109.reuse, 0x4, R134 ;  /* 0x000000046d707825 */ /* 0x040fe200078e0286 */
[----:B------:R3:W-:Y:S03]  /*12400*/  LDGSTS.E [R107+0x1a00], [R120.64], !P4 ;  /* 0x01a00000786b7fae */ /* 0x0007e6000e121844 */
[----:B------:R-:W-:Y:S01]  /*12410*/  IMAD.WIDE R110, R109, 0x4, R136 ;  /* 0x000000046d6e7825 */ /* 0x000fe200078e0288 */
[----:B------:R4:W-:Y:S03]  /*12420*/  STL.64 [R1+0x1440], R118 ;  /* 0x0014407601007387 */ /* 0x0009e60000100a00 */
[C---:B-1----:R-:W-:Y:S01]  /*12430*/  IMAD.WIDE R172, R108.reuse, 0x4, R122 ;  /* 0x000000046cac7825 */ /* 0x042fe200078e027a */
[----:B------:R4:W-:Y:S03]  /*12440*/  LDGSTS.E [R107+0x1b00], [R118.64], !P4 ;  /* 0x01b00000766b7fae */ /* 0x0009e6000e121844 */
[----:B--2---:R-:W-:Y:S01]  /*12450*/  IMAD.WIDE R170, R108, 0x4, R124 ;  /* 0x000000046caa7825 */ /* 0x004fe200078e027c */
[----:B------:R1:W-:Y:S01]  /*12460*/  STL.64 [R1+0x1448], R116 ;  /* 0x0014487401007387 */ /* 0x0003e20000100a00 */
[----:B------:R-:W-:-:S02]  /*12470*/  IADD3 R106, R0, -0x10, RZ ;  /* 0xfffffff0006a7810 */ /* 0x000fc40007ffe0ff */
[C---:B---3--:R-:W-:Y:S01]  /*12480*/  IMAD.WIDE R120, R108.reuse, 0x4, R126 ;  /* 0x000000046c787825 */ /* 0x048fe200078e027e */
[----:B------:R1:W-:Y:S04]  /*12490*/  LDGSTS.E [R107+0x1c00], [R116.64], !P4 ;  /* 0x01c00000746b7fae */ /* 0x0003e8000e121844 */
[----:B------:R2:W-:Y:S01]  /*124a0*/  STL.64 [R1+0x1450], R114 ;  /* 0x0014507201007387 */ /* 0x0005e20000100a00 */
[----:B----4-:R-:W-:-:S03]  /*124b0*/  IMAD.WIDE R118, R108, 0x4, R128 ;  /* 0x000000046c767825 */ /* 0x010fc600078e0280 */
[----:B------:R2:W-:Y:S01]  /*124c0*/  LDGSTS.E [R107+0x1d00], [R114.64], !P4 ;  /* 0x01d00000726b7fae */ /* 0x0005e2000e121844 */
[----:B------:R-:W-:-:S03]  /*124d0*/  IMAD R109, R252, 0xb, RZ ;  /* 0x0000000bfc6d7824 */ /* 0x000fc600078e02ff */
        /* <DEDUP_REMOVED lines=577> */
[----:B------:R-:W-:-:S03]  /*148f0*/  IADD3 R106, R0, -0x68, RZ ;  /* 0xffffff98006a7810 */ /* 0x000fc60007ffe0ff */
        /* <DEDUP_REMOVED lines=69> */
[----:B------:R-:W-:-:S03]  /*14d50*/  IMAD R109, R252, 0x6b, RZ ;  /* 0x0000006bfc6d7824 */ /* 0x000fc600078e02ff */
        /* <DEDUP_REMOVED lines=65> */
[----:B------:R-:W-:Y:S01]  /*15170*/  STL.64 [R1+0x1c28], R170 ;  /* 0x001c28aa01007387 */ /* 0x000fe20000100a00 */
[----:B----4-:R-:W-:-:S03]  /*15180*/  IMAD.WIDE R112, R108, 0x4, R132 ;  /* 0x000000046c707825 */ /* 0x010fc600078e0284 */
[----:B------:R3:W-:Y:S01]  /*15190*/  LDGSTS.E [R107+0x37800], [R170.64], !P1 ;  /* 0x37800000aa6b7fae */ /* 0x0007e2000c921844 */
[----:B------:R-:W-:-:S03]  /*151a0*/  IADD3 R106, R0, -0x89, RZ ;  /* 0xffffff77006a7810 */ /* 0x000fc60007ffe0ff */
[----:B------:R-:W-:Y:S04]  /*151b0*/  STL.64 [R1+0x1c20], R120 ;  /* 0x001c207801007387 */ /* 0x000fe80000100a00 */
[----:B------:R4:W-:Y:S04]  /*151c0*/  LDGSTS.E [R107+0x37900], [R120.64], !P1 ;  /* 0x37900000786b7fae */ /* 0x0009e8000c921844 */
[----:B------:R-:W-:Y:S04]  /*151d0*/  STL.64 [R1+0x1c18], R118 ;  /* 0x001c187601007387 */ /* 0x000fe80000100a00 */
[----:B------:R1:W-:Y:S01]  /*151e0*/  LDGSTS.E [R107+0x37a00], [R118.64], !P1 ;  /* 0x37a00000766b7fae */ /* 0x0003e2000c921844 */
[----:B--2---:R-:W-:-:S03]  /*151f0*/  IMAD.WIDE R110, R108, 0x4, R134 ;  /* 0x000000046c6e7825 */ /* 0x004fc600078e0286 */
[----:B------:R-:W-:Y:S04]  /*15200*/  STL.64 [R1+0x1c10], R116 ;  /* 0x001c107401007387 */ /* 0x000fe80000100a00 */
[----:B------:R2:W-:Y:S01]  /*15210*/  LDGSTS.E [R107+0x37b00], [R116.64], !P1 ;  /* 0x37b00000746b7fae */ /* 0x0005e2000c921844 */
[----:B------:R-:W-:-:S03]  /*15220*/  IMAD.WIDE R108, R108, 0x4, R136 ;  /* 0x000000046c6c7825 */ /* 0x000fc600078e0288 */
[----:B------:R-:W-:Y:S04]  /*15230*/  STL.64 [R1+0x1c08], R114 ;  /* 0x001c087201007387 */ /* 0x000fe80000100a00 */
[----:B------:R1:W-:Y:S01]  /*15240*/  LDGSTS.E [R107+0x37c00], [R114.64], !P1 ;  /* 0x37c00000726b7fae */ /* 0x0003e2000c921844 */
[----:B------:R-:W-:-:S03]  /*15250*/  ISETP.GE.U32.AND P3, PT, R106, 0x7ffffef8, PT ;  /* 0x7ffffef86a00780c */ /* 0x000fc60003f66070 */
[----:B------:R1:W-:Y:S04]  /*15260*/  STL.64 [R1+0x1c00], R112 ;  /* 0x001c007001007387 */ /* 0x0003e80000100a00 */
[----:B------:R1:W-:Y:S01]  /*15270*/  LDGSTS.E [R107+0x37d00], [R112.64], !P1 ;  /* 0x37d00000706b7fae */ /* 0x0003e2000c921844 */
[----:B------:R-:W-:-:S03]  /*15280*/  IADD3 R106, R0, -0x8d, RZ ;  /* 0xffffff73006a7810 */ /* 0x000fc60007ffe0ff */
[----:B------:R2:W-:Y:S04]  /*15290*/  LDGSTS.E [R107+0x37e00], [R110.64], !P1 ;  /* 0x37e000006e6b7fae */ /* 0x0005e8000c921844 */
[----:B------:R2:W-:Y:S01]  /*152a0*/  LDGSTS.E [R107+0x37f00], [R108.64], !P1 ;  /* 0x37f000006c6b7fae */ /* 0x0005e2000c921844 */
[----:B-1----:R-:W-:Y:S01]  /*152b0*/  IMAD R112, R252, 0x73, RZ ;  /* 0x00000073fc707824 */ /* 0x002fe200078e02ff */
[----:B------:R-:W-:-:S03]  /*152c0*/  ISETP.GE.U32.AND P1, PT, R106, 0x7ffffef4, PT ;  /* 0x7ffffef46a00780c */ /* 0x000fc60003f26070 */
[C---:B------:R-:W-:Y:S01]  /*152d0*/  IMAD.WIDE R174, R112.reuse, 0x4, R122 ;  /* 0x0000000470ae7825 */ /* 0x040fe200078e027a */
[----:B------:R-:W-:Y:S03]  /*152e0*/  STL.64 [R1+0x1bf8], R110 ;  /* 0x001bf86e01007387 */ /* 0x000fe60000100a00 */
[C---:B------:R-:W-:Y:S01]  /*152f0*/  IMAD.WIDE R172, R112.reuse, 0x4, R124 ;  /* 0x0000000470ac7825 */ /* 0x040fe200078e027c */
[----:B------:R-:W-:Y:S03]  /*15300*/  STL.64 [R1+0x1bf0], R108 ;  /* 0x001bf06c01007387 */ /* 0x000fe60000100a00 */
[C---:B---3--:R-:W-:Y:S01]  /*15310*/  IMAD.WIDE R170, R112.reuse, 0x4, R126 ;  /* 0x0000000470aa7825 */ /* 0x048fe200078e027e */
[----:B------:R1:W-:Y:S03]  /*15320*/  LDGSTS.E [R107+0x39800], [R174.64], !P4 ;  /* 0x39800000ae6b7fae */ /* 0x0003e6000e121844 */
[----:B----4-:R-:W-:Y:S01]  /*15330*/  IMAD.WIDE R120, R112, 0x4, R128 ;  /* 0x0000000470787825 */ /* 0x010fe200078e0280 */
[----:B------:R1:W-:Y:S03]  /*15340*/  STL.64 [R1+0x1be8], R174 ;  /* 0x001be8ae01007387 */ /* 0x0003e60000100a00 */
[----:B------:R-:W-:Y:S01]  /*15350*/  IMAD R106, R252, 0x77, RZ ;  /* 0x00000077fc6a7824 */ /* 0x000fe200078e02ff */
[----:B------:R3:W-:Y:S01]  /*15360*/  LDGSTS.E [R107+0x39900], [R172.64], !P4 ;  /* 0x39900000ac6b7fae */ /* 0x0007e2000e121844 */
[----:B------:R-:W-:-:S04]  /*15370*/  IMAD.WIDE R118, R112, 0x4, R130 ;  /* 0x0000000470767825 */ /* 0x000fc800078e0282 */
[C---:B--2---:R-:W-:Y:S01]  /*15380*/  IMAD.WIDE R116, R112.reuse, 0x4, R132 ;  /* 0x0000000470747825 */ /* 0x044fe200078e0284 */
[----:B------:R3:W-:Y:S03]  /*15390*/  STL.64 [R1+0x1be0], R172 ;  /* 0x001be0ac01007387 */ /* 0x0007e60000100a00 */
[C---:B------:R-:W-:Y:S01]  /*153a0*/  IMAD.WIDE R114, R112.reuse, 0x4, R134 ;  /* 0x0000000470727825 */ /* 0x040fe200078e0286 */
[----:B------:R2:W-:Y:S03]  /*153b0*/  LDGSTS.E [R107+0x39a00], [R170.64], !P4 ;  /* 0x39a00000aa6b7fae */ /* 0x0005e6000e121844 */
[----:B------:R-:W-:Y:S01]  /*153c0*/  IMAD.WIDE R112, R112, 0x4, R136 ;  /* 0x0000000470707825 */ /* 0x000fe200078e0288 */
[----:B------:R2:W-:Y:S03]  /*153d0*/  STL.64 [R1+0x1bd8], R170 ;  /* 0x001bd8aa01007387 */ /* 0x0005e60000100a00 */
[C---:B-1----:R-:W-:Y:S01]  /*153e0*/  IMAD.WIDE R174, R106.reuse, 0x4, R122 ;  /* 0x000000046aae7825 */ /* 0x042fe200078e027a */
[----:B------:R1:W-:Y:S03]  /*153f0*/  LDGSTS.E [R107+0x39b00], [R120.64], !P4 ;  /* 0x39b00000786b7fae */ /* 0x0003e6000e121844 */
[C---:B---3--:R-:W-:Y:S01]  /*15400*/  IMAD.WIDE R172, R106.reuse, 0x4, R124 ;  /* 0x000000046aac7825 */ /* 0x048fe200078e027c */
[----:B------:R1:W-:Y:S04]  /*15410*/  STL.64 [R1+0x1bd0], R120 ;  /* 0x001bd07801007387 */ /* 0x0003e80000100a00 */
[----:B------:R3:W-:Y:S01]  /*15420*/  LDGSTS.E [R107+0x39c00], [R118.64], !P4 ;  /* 0x39c00000766b7fae */ /* 0x0007e2000e121844 */
[----:B--2---:R-:W-:-:S03]  /*15430*/  IMAD.WIDE R170, R106, 0x4, R126 ;  /* 0x000000046aaa7825 */ /* 0x004fc600078e027e */
[----:B------:R3:W-:Y:S01]  /*15440*/  STL.64 [R1+0x1bc8], R118 ;  /* 0x001bc87601007387 */ /* 0x0007e20000100a00 */
[----:B------:R-:W-:-:S03]  /*15450*/  IMAD R110, R252, 0x7b, RZ ;  /* 0x0000007bfc6e7824 */ /* 0x000fc600078e02ff */
        /* <DEDUP_REMOVED lines=10> */
[----:B-1----:R-:W-:-:S03]  /*15500*/  IMAD.WIDE R114, R106, 0x4, R134 ;  /* 0x000000046a727825 */ /* 0x002fc600078e0286 */
[----:B------:R-:W-:Y:S04]  /*15510*/  STL.64 [R1+0x1ba8], R174 ;  /* 0x001ba8ae01007387 */ /* 0x000fe80000100a00 */
[----:B------:R1:W-:Y:S01]  /*15520*/  LDGSTS.E [R107+0x3b900], [R172.64], !P0 ;  /* 0x3b900000ac6b7fae */ /* 0x0003e2000c121844 */
[----:B---3--:R-:W-:-:S03]  /*15530*/  IMAD.WIDE R112, R106, 0x4, R136 ;  /* 0x000000046a707825 */ /* 0x008fc600078e0288 */
[----:B------:R1:W-:Y:S01]  /*15540*/  STL.64 [R1+0x1ba0], R172 ;  /* 0x001ba0ac01007387 */ /* 0x0003e20000100a00 */
[----:B------:R-:W-:-:S03]  /*15550*/  IADD3 R111, R0, 0x7f, RZ ;  /* 0x0000007f006f7810 */ /* 0x000fc60007ffe0ff */
        /* <DEDUP_REMOVED lines=9> */
[----:B----4-:R-:W-:-:S03]  /*155f0*/  IMAD.WIDE R120, R110, 0x4, R126 ;  /* 0x000000046e787825 */ /* 0x010fc600078e027e */
[----:B------:R3:W-:Y:S01]  /*15600*/  STL.64 [R1+0x1b80], R116 ;  /* 0x001b807401007387 */ /* 0x0007e20000100a00 */
[----:B------:R-:W-:-:S03]  /*15610*/  ISETP.GT.AND P4, PT, R111, 0x7f, PT ;  /* 0x0000007f6f00780c */ /* 0x000fc60003f84270 */
[----:B------:R4:W-:Y:S01]  /*15620*/  LDGSTS.E [R107+0x3be00], [R114.64], !P0 ;  /* 0x3be00000726b7fae */ /* 0x0009e2000c121844 */
[----:B-1----:R-:W-:-:S03]  /*15630*/  IMAD.WIDE R118, R110, 0x4, R128 ;  /* 0x000000046e767825 */ /* 0x002fc600078e0280 */
[----:B------:R4:W-:Y:S04]  /*15640*/  STL.64 [R1+0x1b78], R114 ;  /* 0x001b787201007387 */ /* 0x0009e80000100a00 */
[----:B------:R1:W-:Y:S01]  /*15650*/  LDGSTS.E [R107+0x3bf00], [R112.64], !P0 ;  /* 0x3bf00000706b7fae */ /* 0x0003e2000c121844 */
[----:B---3--:R-:W-:-:S03]  /*15660*/  IMAD.WIDE R116, R110, 0x4, R130 ;  /* 0x000000046e747825 */ /* 0x008fc600078e0282 */
[----:B------:R1:W-:Y:S01]  /*15670*/  STL.64 [R1+0x1b70], R112 ;  /* 0x001b707001007387 */ /* 0x0003e20000100a00 */
[----:B----4-:R-:W-:-:S03]  /*15680*/  IMAD.WIDE R114, R110, 0x4, R132 ;  /* 0x000000046e727825 */ /* 0x010fc600078e0284 */
[----:B------:R3:W-:Y:S01]  /*15690*/  LDGSTS.E [R107+0x3d800], [R172.64], !P2 ;  /* 0x3d800000ac6b7fae */ /* 0x0007e2000d121844 */
[----:B------:R-:W-:-:S03]  /*156a0*/  IADD3 R108, R0, -0x80, RZ ;  /* 0xffffff80006c7810 */ /* 0x000fc60007ffe0ff */
[----:B------:R4:W-:Y:S01]  /*156b0*/  LDGSTS.E [R107+0x3d900], [R170.64], !P2 ;  /* 0x3d900000aa6b7fae */ /* 0x0009e2000d121844 */
[----:B-1----:R-:W-:-:S03]  /*156c0*/  IMAD.WIDE R112, R110, 0x4, R134 ;  /* 0x000000046e707825 */ /* 0x002fc600078e0286 */
[----:B------:R1:W-:Y:S01]  /*156d0*/  LDGSTS.E [R107+0x3da00], [R120.64], !P2 ;  /* 0x3da00000786b7fae */ /* 0x0003e2000d121844 */
[----:B------:R-:W-:-:S03]  /*156e0*/  IMAD.WIDE R110, R110, 0x4, R136 ;  /* 0x000000046e6e7825 */ /* 0x000fc600078e0288 */
[----:B------:R1:W-:Y:S04]  /*156f0*/  LDGSTS.E [R107+0x3db00], [R118.64], !P2 ;  /* 0x3db00000766b7fae */ /* 0x0003e8000d121844 */
[----:B------:R1:W-:Y:S04]  /*15700*/  LDGSTS.E [R107+0x3dc00], [R116.64], !P2 ;  /* 0x3dc00000746b7fae */ /* 0x0003e8000d121844 */
[----:B------:R1:W-:Y:S04]  /*15710*/  LDGSTS.E [R107+0x3dd00], [R114.64], !P2 ;  /* 0x3dd00000726b7fae */ /* 0x0003e8000d121844 */
[----:B------:R1:W-:Y:S04]  /*15720*/  LDGSTS.E [R107+0x3de00], [R112.64], !P2 ;  /* 0x3de00000706b7fae */ /* 0x0003e8000d121844 */
[----:B------:R1:W-:Y:S01]  /*15730*/  LDGSTS.E [R107+0x3df00], [R110.64], !P2 ;  /* 0x3df000006e6b7fae */ /* 0x0003e2000d121844 */
[----:B------:R-:W-:Y:S01]  /*15740*/  ISETP.GE.U32.AND P2, PT, R108, 0x7fffff01, PT ;  /* 0x7fffff016c00780c */ /* 0x000fe20003f46070 */
[----:B------:R-:W-:-:S02]  /*15750*/  IMAD R108, R252, 0x7f, RZ ;  /* 0x0000007ffc6c7824 */ /* 0x000fc400078e02ff */
[----:B------:R-:W-:Y:S01]  /*15760*/  STL.64 [R1+0x1b68], R172 ;  /* 0x001b68ac01007387 */ /* 0x000fe20000100a00 */
[----:B------:R-:W-:-:S03]  /*15770*/  IADD3 R109, R0, -0x91, RZ ;  /* 0xffffff6f006d7810 */ /* 0x000fc60007ffe0ff */
[----:B------:R4:W-:Y:S01]  /*15780*/  STL.64 [R1+0x1b60], R170 ;  /* 0x001b60aa01007387 */ /* 0x0009e20000100a00 */
[----:B------:R-:W-:-:S03]  /*15790*/  LOP3.LUT R106, R141, 0x40, RZ, 0xfc, !PT ;  /* 0x000000408d6a7812 */ /* 0x000fc600078efcff */
[----:B------:R1:W-:Y:S01]  /*157a0*/  STL.64 [R1+0x1b58], R120 ;  /* 0x001b587801007387 */ /* 0x0003e20000100a00 */
[----:B------:R-:W-:Y:S02]  /*157b0*/  ISETP.GE.AND P0, PT, R141, c[0x0][0x180], PT ;  /* 0x000060008d007a0c */ /* 0x000fe40003f06270 */
[----:B------:R-:W-:Y:S01]  /*157c0*/  SEL R0, RZ, 0x4, !P4 ;  /* 0x00000004ff007807 */ /* 0x000fe20006000000 */
[----:B------:R2:W-:Y:S01]  /*157d0*/  STL.64 [R1+0x1b50], R118 ;  /* 0x001b507601007387 */ /* 0x0005e20000100a00 */
[----:B----4-:R-:W-:-:S03]  /*157e0*/  IMAD.WIDE R170, R108, 0x4, R122 ;  /* 0x000000046caa7825 */ /* 0x010fc600078e027a */
[----:B------:R4:W-:Y:S01]  /*157f0*/  STL.64 [R1+0x1b48], R116 ;  /* 0x001b487401007387 */ /* 0x0009e20000100a00 */
[----:B-1----:R-:W-:-:S03]  /*15800*/  IMAD.WIDE R120, R108, 0x4, R124 ;  /* 0x000000046c787825 */ /* 0x002fc600078e027c */
[----:B------:R1:W-:Y:S01]  /*15810*/  STL.64 [R1+0x1b40], R114 ;  /* 0x001b407201007387 */ /* 0x0003e20000100a00 */
[----:B------:R-:W-:Y:S01]  /*15820*/  ISETP.GE.AND P4, PT, R106, c[0x0][0x180], PT ;  /* 0x000060006a007a0c */ /* 0x000fe20003f86270 */
[----:B--2---:R-:W-:Y:S02]  /*15830*/  IMAD.WIDE R118, R108, 0x4, R126 ;  /* 0x000000046c767825 */ /* 0x004fe400078e027e */
[----:B------:R2:W-:Y:S01]  /*15840*/  STL.64 [R1+0x1b38], R112 ;  /* 0x001b387001007387 */ /* 0x0005e20000100a00 */
[----:B------:R-:W-:Y:S01]  /*15850*/  SEL R106, R0, RZ, !P0 ;  /* 0x000000ff006a7207 */ /* 0x000fe20004000000 */
[C---:B----4-:R-:W-:Y:S02]  /*15860*/  IMAD.WIDE R116, R108.reuse, 0x4, R128 ;  /* 0x000000046c747825 */ /* 0x050fe400078e0280 */
[----:B------:R4:W-:Y:S01]  /*15870*/  STL.64 [R1+0x1b30], R110 ;  /* 0x001b306e01007387 */ /* 0x0009e20000100a00 */
[----:B------:R-:W-:Y:S01]  /*15880*/  ISETP.GE.U32.AND P0, PT, R109, 0x7ffffef0, PT ;  /* 0x7ffffef06d00780c */ /* 0x000fe20003f06070 */
[----:B-1----:R-:W-:-:S02]  /*15890*/  IMAD.WIDE R114, R108, 0x4, R130 ;  /* 0x000000046c727825 */ /* 0x002fc400078e0282 */
[----:B------:R1:W-:Y:S02]  /*158a0*/  STL.64 [R1+0x1b28], R170 ;  /* 0x001b28aa01007387 */ /* 0x0003e40000100a00 */
[C---:B--2---:R-:W-:Y:S02]  /*158b0*/  IMAD.WIDE R112, R108.reuse, 0x4, R132 ;  /* 0x000000046c707825 */ /* 0x044fe400078e0284 */
[----:B------:R-:W-:Y:S02]  /*158c0*/  STL.64 [R1+0x1b20], R120 ;  /* 0x001b207801007387 */ /* 0x000fe40000100a00 */
[C---:B----4-:R-:W-:Y:S02]  /*158d0*/  IMAD.WIDE R110, R108.reuse, 0x4, R134 ;  /* 0x000000046c6e7825 */ /* 0x050fe400078e0286 */
[----:B------:R-:W-:Y:S02]  /*158e0*/  STL.64 [R1+0x1b18], R118 ;  /* 0x001b187601007387 */ /* 0x000fe40000100a00 */
[----:B------:R-:W-:-:S02]  /*158f0*/  IMAD.WIDE R108, R108, 0x4, R136 ;  /* 0x000000046c6c7825 */ /* 0x000fc400078e0288 */
[----:B------:R-:W-:Y:S04]  /*15900*/  STL.64 [R1+0x1b10], R116 ;  /* 0x001b107401007387 */ /* 0x000fe80000100a00 */
[----:B------:R-:W-:Y:S04]  /*15910*/  STL.64 [R1+0x1b08], R114 ;  /* 0x001b087201007387 */ /* 0x000fe80000100a00 */
[----:B------:R-:W-:Y:S04]  /*15920*/  STL.64 [R1+0x1b00], R112 ;  /* 0x001b007001007387 */ /* 0x000fe80000100a00 */
[----:B------:R-:W-:Y:S04]  /*15930*/  STL.64 [R1+0x1af8], R110 ;  /* 0x001af86e01007387 */ /* 0x000fe80000100a00 */
[----:B------:R2:W-:Y:S04]  /*15940*/  STL.64 [R1+0x1af0], R108 ;  /* 0x001af06c01007387 */ /* 0x0005e80000100a00 */
[----:B------:R-:W4:Y:S04]  /*15950*/  LDL.LU R169, [R1+0x1e34] ;  /* 0x001e340001a97983 */ /* 0x000f280000300800 */
[----:B------:R1:W-:Y:S04]  /*15960*/  LDGSTS.E [R107+0x3f800], [R170.64], !P2 ;  /* 0x3f800000aa6b7fae */ /* 0x0003e8000d121844 */
[----:B------:R1:W-:Y:S04]  /*15970*/  LDGSTS.E [R107+0x3f900], [R120.64], !P2 ;  /* 0x3f900000786b7fae */ /* 0x0003e8000d121844 */
[----:B------:R1:W-:Y:S04]  /*15980*/  LDGSTS.E [R107+0x3fa00], [R118.64], !P2 ;  /* 0x3fa00000766b7fae */ /* 0x0003e8000d121844 */
[----:B------:R1:W-:Y:S04]  /*15990*/  LDGSTS.E [R107+0x3fb00], [R116.64], !P2 ;  /* 0x3fb00000746b7fae */ /* 0x0003e8000d121844 */
[----:B------:R1:W-:Y:S04]  /*159a0*/  LDGSTS.E [R107+0x3fc00], [R114.64], !P2 ;  /* 0x3fc00000726b7fae */ /* 0x0003e8000d121844 */
[----:B------:R1:W-:Y:S04]  /*159b0*/  LDGSTS.E [R107+0x3fd00], [R112.64], !P2 ;  /* 0x3fd00000706b7fae */ /* 0x0003e8000d121844 */
[----:B------:R1:W-:Y:S04]  /*159c0*/  LDGSTS.E [R107+0x3fe00], [R110.64], !P2 ;  /* 0x3fe000006e6b7fae */ /* 0x0003e8000d121844 */
[----:B------:R2:W-:Y:S01]  /*159d0*/  LDGSTS.E [R107+0x3ff00], [R108.64], !P2 ;  /* 0x3ff000006c6b7fae */ /* 0x0005e2000d121844 */
[----:B------:R-:W-:-:S02]  /*159e0*/  ISETP.NE.U32.AND P2, PT, R106, RZ, PT ;  /* 0x000000ff6a00720c */ /* 0x000fc40003f45070 */
[----:B------:R-:W-:Y:S01]  /*159f0*/  SEL R0, R0, RZ, !P4 ;  /* 0x000000ff00007207 */ /* 0x000fe20006000000 */
[----:B------:R-:W0:Y:S01]  /*15a00*/  LDGDEPBAR ;  /* 0x00000000000079af */ /* 0x000e220000000000 */
[----:B----4-:R-:W-:Y:S02]  /*15a10*/  IMAD R106, R169, c[0x0][0x190], RZ ;  /* 0x00006400a96a7a24 */ /* 0x010fe400078e02ff */
[----:B------:R-:W-:Y:S02]  /*15a20*/  IMAD.MOV.U32 R169, RZ, RZ, R168 ;  /* 0x000000ffffa97224 */ /* 0x000fe400078e00a8 */
[----:B------:R-:W-:Y:S01]  /*15a30*/  IMAD.MOV.U32 R168, RZ, RZ, R167 ;  /* 0x000000ffffa87224 */ /* 0x000fe200078e00a7 */
[----:B------:R-:W-:Y:S01]  /*15a40*/  MOV R167, R166 ;  /* 0x000000a600a77202 */ /* 0x000fe20000000f00 */
[----:B------:R-:W-:Y:S02]  /*15a50*/  IMAD.MOV.U32 R166, RZ, RZ, R165 ;  /* 0x000000ffffa67224 */ /* 0x000fe400078e00a5 */
[----:B------:R-:W-:Y:S01]  /*15a60*/  IMAD.MOV.U32 R165, RZ, RZ, R164 ;  /* 0x000000ffffa57224 */ /* 0x000fe200078e00a4 */
[----:B------:R-:W-:Y:S01]  /*15a70*/  MOV R164, R163 ;  /* 0x000000a300a47202 */ /* 0x000fe20000000f00 */
[----:B------:R-:W-:-:S02]  /*15a80*/  IMAD.MOV.U32 R163, RZ, RZ, R162 ;  /* 0x000000ffffa37224 */ /* 0x000fc400078e00a2 */
[----:B------:R-:W-:Y:S01]  /*15a90*/  IMAD.MOV.U32 R162, RZ, RZ, R161 ;  /* 0x000000ffffa27224 */ /* 0x000fe200078e00a1 */
[----:B------:R-:W-:Y:S01]  /*15aa0*/  MOV R161, R160 ;  /* 0x000000a000a17202 */ /* 0x000fe20000000f00 */
        /* <DEDUP_REMOVED lines=19> */
[----:B------:R-:W-:Y:S02]  /*15be0*/  IMAD.MOV.U32 R140, RZ, RZ, R138 ;  /* 0x000000ffff8c7224 */ /* 0x000fe400078e008a */
[----:B------:R-:W4:Y:S04]  /*15bf0*/  LDL.LU R138, [R1+0x1e38] ;  /* 0x001e3800018a7983 */ /* 0x000f280000300800 */
[----:B-1----:R-:W2:Y:S02]  /*15c00*/  LDL.LU R170, [R1+0x1e30] ;  /* 0x001e300001aa7983 */ /* 0x002ea40000300800 */
[----:B--2---:R-:W-:-:S02]  /*15c10*/  IMAD R108, R170, c[0x0][0x190], RZ ;  /* 0x00006400aa6c7a24 */ /* 0x004fc400078e02ff */
[----:B------:R-:W2:Y:S02]  /*15c20*/  LDL.LU R170, [R1+0x1e2c] ;  /* 0x001e2c0001aa7983 */ /* 0x000ea40000300800 */
[----:B--2---:R-:W-:Y:S02]  /*15c30*/  IMAD R109, R170, c[0x0][0x190], RZ ;  /* 0x00006400aa6d7a24 */ /* 0x004fe400078e02ff */
[----:B------:R-:W2:Y:S02]  /*15c40*/  LDL.LU R170, [R1+0x1e28] ;  /* 0x001e280001aa7983 */ /* 0x000ea40000300800 */
[----:B--2---:R-:W-:Y:S02]  /*15c50*/  IMAD R110, R170, c[0x0][0x190], RZ ;  /* 0x00006400aa6e7a24 */ /* 0x004fe400078e02ff */
[----:B------:R-:W2:Y:S02]  /*15c60*/  LDL.LU R170, [R1+0x1e24] ;  /* 0x001e240001aa7983 */ /* 0x000ea40000300800 */
        /* <DEDUP_REMOVED lines=137> */
[----:B------:R-:W2:Y:S01]  /*16500*/  LDL.LU R170, [R1+0x1d10] ;  /* 0x001d100001aa7983 */ /* 0x000ea20000300800 */
[----:B------:R-:W-:Y:S02]  /*16510*/  IMAD R179, R158, c[0x0][0x190], RZ ;  /* 0x000064009eb37a24 */ /* 0x000fe400078e02ff */
[----:B------:R-:W-:-:S02]  /*16520*/  IMAD R178, R159, c[0x0][0x190], RZ ;  /* 0x000064009fb27a24 */ /* 0x000fc400078e02ff */
[----:B------:R-:W-:Y:S02]  /*16530*/  IMAD R177, R156, c[0x0][0x190], RZ ;  /* 0x000064009cb17a24 */ /* 0x000fe400078e02ff */
[----:B--2---:R-:W-:Y:S02]  /*16540*/  IMAD R190, R170, c[0x0][0x190], RZ ;  /* 0x00006400aabe7a24 */ /* 0x004fe400078e02ff */
[----:B------:R-:W2:Y:S01]  /*16550*/  LDL.LU R170, [R1+0x1d0c] ;  /* 0x001d0c0001aa7983 */ /* 0x000ea20000300800 */
[----:B------:R-:W-:-:S03]  /*16560*/  IMAD R176, R157, c[0x0][0x190], RZ ;  /* 0x000064009db07a24 */ /* 0x000fc600078e02ff */
[----:B------:R-:W4:Y:S01]  /*16570*/  LDL.LU R158, [R1+0x1c90] ;  /* 0x001c9000019e7983 */ /* 0x000f220000300800 */
[----:B------:R-:W-:-:S03]  /*16580*/  IMAD R175, R154, c[0x0][0x190], RZ ;  /* 0x000064009aaf7a24 */ /* 0x000fc600078e02ff */
[----:B------:R-:W4:Y:S01]  /*16590*/  LDL.LU R159, [R1+0x1c8c] ;  /* 0x001c8c00019f7983 */ /* 0x000f220000300800 */
[----:B------:R-:W-:-:S03]  /*165a0*/  IMAD R174, R155, c[0x0][0x190], RZ ;  /* 0x000064009bae7a24 */ /* 0x000fc600078e02ff */
[----:B------:R-:W4:Y:S01]  /*165b0*/  LDL.LU R156, [R1+0x1c88] ;  /* 0x001c8800019c7983 */ /* 0x000f220000300800 */
[----:B---3--:R-:W-:-:S03]  /*165c0*/  IMAD R173, R152, c[0x0][0x190], RZ ;  /* 0x0000640098ad7a24 */ /* 0x008fc600078e02ff */
[----:B------:R-:W3:Y:S01]  /*165d0*/  LDL.LU R157, [R1+0x1c84] ;  /* 0x001c8400019d7983 */ /* 0x000ee20000300800 */
[----:B------:R-:W-:-:S03]  /*165e0*/  IMAD R172, R153, c[0x0][0x190], RZ ;  /* 0x0000640099ac7a24 */ /* 0x000fc600078e02ff */
[----:B------:R-:W3:Y:S01]  /*165f0*/  LDL.LU R154, [R1+0x1c80] ;  /* 0x001c8000019a7983 */ /* 0x000ee20000300800 */
[----:B------:R-:W-:-:S03]  /*16600*/  IMAD R171, R150, c[0x0][0x190], RZ ;  /* 0x0000640096ab7a24 */ /* 0x000fc600078e02ff */
[----:B------:R-:W3:Y:S01]  /*16610*/  LDL.LU R155, [R1+0x1c7c] ;  /* 0x001c7c00019b7983 */ /* 0x000ee20000300800 */
[----:B------:R-:W-:-:S03]  /*16620*/  IMAD R188, R169, c[0x0][0x190], RZ ;  /* 0x00006400a9bc7a24 */ /* 0x000fc600078e02ff */
[----:B------:R-:W3:Y:S01]  /*16630*/  LDL.LU R152, [R1+0x1c78] ;  /* 0x001c780001987983 */ /* 0x000ee20000300800 */
[----:B------:R-:W-:Y:S01]  /*16640*/  IMAD R189, R168, c[0x0][0x190], RZ ;  /* 0x00006400a8bd7a24 */ /* 0x000fe200078e02ff */
[----:B------:R-:W-:Y:S02]  /*16650*/  MOV R169, R148 ;  /* 0x0000009400a97202 */ /* 0x000fe40000000f00 */
[----:B------:R-:W3:Y:S01]  /*16660*/  LDL.LU R153, [R1+0x1c74] ;  /* 0x001c740001997983 */ /* 0x000ee20000300800 */
[----:B------:R-:W-:-:S03]  /*16670*/  IMAD R186, R167, c[0x0][0x190], RZ ;  /* 0x00006400a7ba7a24 */ /* 0x000fc600078e02ff */
[----:B------:R-:W3:Y:S01]  /*16680*/  LDL.LU R150, [R1+0x1c70] ;  /* 0x001c700001967983 */ /* 0x000ee20000300800 */
[----:B------:R-:W-:Y:S02]  /*16690*/  IMAD R168, R149, c[0x0][0x190], RZ ;  /* 0x0000640095a87a24 */ /* 0x000fe400078e02ff */
[----:B------:R-:W-:Y:S02]  /*166a0*/  IMAD R187, R166, c[0x0][0x190], RZ ;  /* 0x00006400a6bb7a24 */ /* 0x000fe400078e02ff */
[----:B------:R-:W-:Y:S02]  /*166b0*/  IMAD.MOV.U32 R167, RZ, RZ, R146 ;  /* 0x000000ffffa77224 */ /* 0x000fe400078e0092 */
[----:B------:R-:W-:Y:S02]  /*166c0*/  IMAD.MOV.U32 R166, RZ, RZ, R147 ;  /* 0x000000ffffa67224 */ /* 0x000fe400078e0093 */
[----:B------:R-:W-:Y:S02]  /*166d0*/  IMAD R184, R165, c[0x0][0x190], RZ ;  /* 0x00006400a5b87a24 */ /* 0x000fe400078e02ff */
[----:B------:R-:W-:Y:S01]  /*166e0*/  IMAD R185, R164, c[0x0][0x190], RZ ;  /* 0x00006400a4b97a24 */ /* 0x000fe200078e02ff */
[----:B------:R-:W-:Y:S01]  /*166f0*/  MOV R164, R145 ;  /* 0x0000009100a47202 */ /* 0x000fe20000000f00 */
[----:B------:R-:W-:-:S02]  /*16700*/  IMAD.MOV.U32 R165, RZ, RZ, R144 ;  /* 0x000000ffffa57224 */ /* 0x000fc400078e0090 */
[----:B------:R-:W-:Y:S01]  /*16710*/  IMAD R182, R163, c[0x0][0x190], RZ ;  /* 0x00006400a3b67a24 */ /* 0x000fe200078e02ff */
[----:B------:R-:W-:Y:S01]  /*16720*/  MOV R163, R142 ;  /* 0x0000008e00a37202 */ /* 0x000fe20000000f00 */
[----:B------:R-:W-:Y:S02]  /*16730*/  IMAD R183, R162, c[0x0][0x190], RZ ;  /* 0x00006400a2b77a24 */ /* 0x000fe400078e02ff */
[----:B------:R-:W-:Y:S02]  /*16740*/  IMAD.MOV.U32 R162, RZ, RZ, R143 ;  /* 0x000000ffffa27224 */ /* 0x000fe400078e008f */
[----:B--2---:R-:W-:Y:S02]  /*16750*/  IMAD R191, R170, c[0x0][0x190], RZ ;  /* 0x00006400aabf7a24 */ /* 0x004fe400078e02ff */
[----:B------:R-:W-:Y:S02]  /*16760*/  IMAD R170, R151, c[0x0][0x190], RZ ;  /* 0x0000640097aa7a24 */ /* 0x000fe400078e02ff */
[----:B------:R-:W2:Y:S04]  /*16770*/  LDL.LU R151, [R1+0x183c] ;  /* 0x00183c0001977983 */ /* 0x000ea80000300800 */
[----:B------:R-:W2:Y:S04]  /*16780*/  LDL.LU R148, [R1+0x1838] ;  /* 0x0018380001947983 */ /* 0x000ea80000300800 */
[----:B------:R-:W2:Y:S04]  /*16790*/  LDL.LU R149, [R1+0x1834] ;  /* 0x0018340001957983 */ /* 0x000ea80000300800 */
[----:B------:R-:W2:Y:S04]  /*167a0*/  LDL.LU R146, [R1+0x1830] ;  /* 0x0018300001927983 */ /* 0x000ea80000300800 */
[----:B------:R-:W2:Y:S04]  /*167b0*/  LDL.LU R147, [R1+0x182c] ;  /* 0x00182c0001937983 */ /* 0x000ea80000300800 */
[----:B------:R-:W2:Y:S04]  /*167c0*/  LDL.LU R250, [R1+0x1828] ;  /* 0x0018280001fa7983 */ /* 0x000ea80000300800 */
[----:B------:R-:W3:Y:S04]  /*167d0*/  LDL.LU R144, [R1+0x1824] ;  /* 0x0018240001907983 */ /* 0x000ee80000300800 */
[----:B------:R-:W3:Y:S04]  /*167e0*/  LDL.LU R145, [R1+0x1820] ;  /* 0x0018200001917983 */ /* 0x000ee80000300800 */
[----:B------:R-:W3:Y:S04]  /*167f0*/  LDL.LU R142, [R1+0x181c] ;  /* 0x00181c00018e7983 */ /* 0x000ee80000300800 */
[----:B------:R-:W3:Y:S04]  /*16800*/  LDL.LU R143, [R1+0x1818] ;  /* 0x00181800018f7983 */ /* 0x000ee80000300800 */
[----:B------:R-:W3:Y:S01]  /*16810*/  LDL.LU R251, [R1+0x1814] ;  /* 0x0018140001fb7983 */ /* 0x000ee20000300800 */
[----:B------:R-:W-:Y:S01]  /*16820*/  ISETP.NE.U32.AND P4, PT, R0, RZ, PT ;  /* 0x000000ff0000720c */ /* 0x000fe20003f85070 */
[----:B------:R-:W-:-:S02]  /*16830*/  IMAD R181, R160, c[0x0][0x190], RZ ;  /* 0x00006400a0b57a24 */ /* 0x000fc400078e02ff */
[----:B------:R-:W-:Y:S02]  /*16840*/  IMAD R180, R161, c[0x0][0x190], RZ ;  /* 0x00006400a1b47a24 */ /* 0x000fe400078e02ff */
[----:B------:R-:W-:Y:S02]  /*16850*/  IMAD.MOV.U32 R160, RZ, RZ, R140 ;  /* 0x000000ffffa07224 */ /* 0x000fe400078e008c */
[----:B------:R-:W-:Y:S01]  /*16860*/  IMAD.MOV.U32 R161, RZ, RZ, R139 ;  /* 0x000000ffffa17224 */ /* 0x000fe200078e008b */
[----:B------:R-:W4:Y:S04]  /*16870*/  LDL.LU R140, [R1+0x1810] ;  /* 0x00181000018c7983 */ /* 0x000f280000300800 */
[----:B------:R-:W4:Y:S01]  /*16880*/  LDL.LU R139, [R1+0x1758] ;  /* 0x00175800018b7983 */ /* 0x000f220000300800 */
[----:B--2---:R-:W-:-:S02]  /*16890*/  IMAD R0, R250, c[0x0][0x190], RZ ;  /* 0x00006400fa007a24 */ /* 0x004fc400078e02ff */
[----:B---3--:R-:W-:Y:S02]  /*168a0*/  IMAD R252, R251, c[0x0][0x190], RZ ;  /* 0x00006400fbfc7a24 */ /* 0x008fe400078e02ff */
[----:B------:R-:W-:-:S05]  /*168b0*/  IMAD.WIDE R250, R106, 0x4, R2 ;  /* 0x000000046afa7825 */ /* 0x000fca00078e0202 */
[----:B------:R1:W-:Y:S04]  /*168c0*/  STL.64 [R1+0x28e8], R250 ;  /* 0x0028e8fa01007387 */ /* 0x0003e80000100a00 */
[----:B-1----:R-:W2:Y:S02]  /*168d0*/  LDL.LU.64 R250, [R1+0x5348] ;  /* 0x0053480001fa7983 */ /* 0x002ea40000300a00 */
[----:B--2---:R-:W-:-:S05]  /*168e0*/  IMAD.WIDE R106, R106, 0x4, R250 ;  /* 0x000000046a6a7825 */ /* 0x004fca00078e02fa */
[----:B------:R1:W-:Y:S02]  /*168f0*/  STL.64 [R1+0x28e0], R106 ;  /* 0x0028e06a01007387 */ /* 0x0003e40000100a00 */
[----:B-1----:R-:W-:-:S05]  /*16900*/  IMAD.WIDE R106, R108, 0x4, R2 ;  /* 0x000000046c6a7825 */ /* 0x002fca00078e0202 */
        /* <DEDUP_REMOVED lines=184> */
[----:B------:R1:W-:Y:S01]  /*17490*/  STL.64 [R1+0x2d48], R106 ;  /* 0x002d486a01007387 */ /* 0x0003e20000100a00 */
[----:B------:R-:W-:Y:S02]  /*174a0*/  IMAD R169, R169, c[0x0][0x190], RZ ;  /* 0x00006400a9a97a24 */ /* 0x000fe400078e02ff */
        /* <DEDUP_REMOVED lines=26> */
[----:B----4-:R-:W-:Y:S02]  /*17650*/  IMAD R158, R158, c[0x0][0x190], RZ ;  /* 0x000064009e9e7a24 */ /* 0x010fe400078e02ff */
        /* <DEDUP_REMOVED lines=65> */
[----:B------:R1:W-:Y:S02]  /*17a70*/  STL.64 [R1+0x2f88], R106 ;  /* 0x002f886a01007387 */ /* 0x0003e40000100a00 */
[----:B-1----:R-:W-:-:S04]  /*17a80*/  IMAD.WIDE R106, R138, 0x4, R2 ;  /* 0x000000048a6a7825 */ /* 0x002fc800078e0202 */
[----:B------:R-:W-:Y:S01]  /*17a90*/  IMAD.WIDE R2, R0, 0x4, R2 ;  /* 0x0000000400027825 */ /* 0x000fe200078e0202 */
[----:B------:R1:W-:Y:S04]  /*17aa0*/  STL.64 [R1+0x30c8], R106 ;  /* 0x0030c86a01007387 */ /* 0x0003e80000100a00 */
[----:B-1----:R-:W2:Y:S04]  /*17ab0*/  LDL.LU.64 R106, [R1+0x5340] ;  /* 0x00534000016a7983 */ /* 0x002ea80000300a00 */
[----:B------:R1:W-:Y:S02]  /*17ac0*/  STL.64 [R1+0x2e28], R2 ;  /* 0x002e280201007387 */ /* 0x0003e40000100a00 */
[----:B-1----:R-:W-:-:S02]  /*17ad0*/  IMAD.WIDE R2, R108, 0x4, R250 ;  /* 0x000000046c027825 */ /* 0x002fc400078e02fa */
[----:B------:R-:W3:Y:S04]  /*17ae0*/  LDL.LU R108, [R1+0x533c] ;  /* 0x00533c00016c7983 */ /* 0x000ee80000300800 */
[----:B------:R1:W-:Y:S02]  /*17af0*/  STL.64 [R1+0x2918], R2 ;  /* 0x0029180201007387 */ /* 0x0003e40000100a00 */
[--C-:B-1----:R-:W-:Y:S02]  /*17b00*/  IMAD.WIDE R2, R109, 0x4, R250.reuse ;  /* 0x000000046d027825 */ /* 0x102fe400078e02fa */
[----:B------:R-:W3:Y:S04]  /*17b10*/  LDL.LU R109, [R1+0x5338] ;  /* 0x00533800016d7983 */ /* 0x000ee80000300800 */
        /* <DEDUP_REMOVED lines=8> */
[----:B------:R-:W2:Y:S04]  /*17ba0*/  LDL.LU R112, [R1+0x532c] ;  /* 0x00532c0001707983 */ /* 0x000ea80000300800 */
[----:B------:R1:W-:Y:S02]  /*17bb0*/  STL.64 [R1+0x2d00], R2 ;  /* 0x002d000201007387 */ /* 0x0003e40000100a00 */
[--C-:B-1----:R-:W-:Y:S02]  /*17bc0*/  IMAD.WIDE R2, R113, 0x4, R250.reuse ;  /* 0x0000000471027825 */ /* 0x102fe400078e02fa */
[----:B------:R-:W2:Y:S04]  /*17bd0*/  LDL.LU R113, [R1+0x5328] ;  /* 0x0053280001717983 */ /* 0x000ea80000300800 */
        /* <DEDUP_REMOVED lines=349> */
[----:B-1----:R-:W-:-:S05]  /*191b0*/  IMAD.WIDE R2, R252, 0x4, R250 ;  /* 0x00000004fc027825 */ /* 0x002fca00078e02fa */
[----:B------:R1:W-:Y:S02]  /*191c0*/  STL.64 [R1+0x2c10], R2 ;  /* 0x002c100201007387 */ /* 0x0003e40000100a00 */
[----:B-1----:R-:W-:-:S05]  /*191d0*/  IMAD.WIDE R2, R140, 0x4, R250 ;  /* 0x000000048c027825 */ /* 0x002fca00078e02fa */
[----:B------:R1:W-:Y:S02]  /*191e0*/  STL.64 [R1+0x2e18], R2 ;  /* 0x002e180201007387 */ /* 0x0003e40000100a00 */
[----:B-1----:R-:W-:Y:S02]  /*191f0*/  IMAD.SHL.U32 R3, R141, 0x4, RZ ;  /* 0x000000048d037824 */ /* 0x002fe400078e00ff */
[----:B------:R-:W-:-:S04]  /*19200*/  IMAD.WIDE R140, R139, 0x4, R250 ;  /* 0x000000048b8c7825 */ /* 0x000fc800078e02fa */
[--C-:B------:R-:W-:Y:S01]  /*19210*/  IMAD.WIDE R138, R138, 0x4, R250.reuse ;  /* 0x000000048a8a7825 */ /* 0x100fe200078e02fa */
[----:B------:R1:W-:Y:S03]  /*19220*/  STL.64 [R1+0x2e10], R140 ;  /* 0x002e108c01007387 */ /* 0x0003e60000100a00 */
[----:B------:R-:W-:Y:S01]  /*19230*/  IMAD.WIDE R250, R0, 0x4, R250 ;  /* 0x0000000400fa7825 */ /* 0x000fe200078e02fa */
[----:B-1----:R-:W2:Y:S04]  /*19240*/  LDL.LU.64 R140, [R1+0x5150] ;  /* 0x00515000018c7983 */ /* 0x002ea80000300a00 */
[----:B------:R1:W-:Y:S04]  /*19250*/  STL.64 [R1+0x30c0], R138 ;  /* 0x0030c08a01007387 */ /* 0x0003e80000100a00 */
[----:B-1----:R-:W2:Y:S04]  /*19260*/  LDL.LU.64 R138, [R1+0x5148] ;  /* 0x00514800018a7983 */ /* 0x002ea80000300a00 */
[----:B------:R-:W-:Y:S04]  /*19270*/  STL.64 [R1+0x2f90], R250 ;  /* 0x002f90fa01007387 */ /* 0x000fe80000100a00 */
[----:B------:R-:W-:Y:S04]  /*19280*/  STL.64 [R1+0x5260], R34 ;  /* 0x0052602201007387 */ /* 0x000fe80000100a00 */
[----:B------:R-:W-:Y:S04]  /*19290*/  STL.64 [R1+0x5258], R32 ;  /* 0x0052582001007387 */ /* 0x000fe80000100a00 */
[----:B------:R1:W-:Y:S04]  /*192a0*/  STL.64 [R1+0x5250], R30 ;  /* 0x0052501e01007387 */ /* 0x0003e80000100a00 */
[----:B-1----:R-:W2:Y:S04]  /*192b0*/  LDL.64 R30, [R1+0x29d0] ;  /* 0x0029d000011e7983 */ /* 0x002ea80000100a00 */
        /* <DEDUP_REMOVED lines=10> */
[----:B------:R1:W-:Y:S01]  /*19360*/  STL.64 [R1+0x5220], R18 ;  /* 0x0052201201007387 */ /* 0x0003e20000100a00 */
[----:B------:R-:W-:-:S02]  /*19370*/  IADD3 R250, R3, 0x100000, RZ ;  /* 0x0010000003fa7810 */ /* 0x000fc40007ffe0ff */
[----:B------:R-:W-:Y:S01]  /*19380*/  IADD3 R3, R3, 0x100000, RZ ;  /* 0x0010000003037810 */ /* 0x000fe20007ffe0ff */
[----:B-1----:R-:W3:Y:S04]  /*19390*/  LDL.64 R18, [R1+0x2910] ;  /* 0x0029100001127983 */ /* 0x002ee80000100a00 */
[----:B------:R1:W-:Y:S04]  /*193a0*/  STL.64 [R1+0x5218], R16 ;  /* 0x0052181001007387 */ /* 0x0003e80000100a00 */
[----:B-1----:R-:W3:Y:S04]  /*193b0*/  LDL.64 R16, [R1+0x28d8] ;  /* 0x0028d80001107983 */ /* 0x002ee80000100a00 */
[----:B------:R1:W-:Y:S04]  /*193c0*/  STL.64 [R1+0x5210], R4 ;  /* 0x0052100401007387 */ /* 0x0003e80000100a00 */
[----:B-1----:R-:W3:Y:S04]  /*193d0*/  LDL.64 R4, [R1+0x29c0] ;  /* 0x0029c00001047983 */ /* 0x002ee80000100a00 */
[----:B------:R1:W-:Y:S04]  /*193e0*/  STL.64 [R1+0x5208], R14 ;  /* 0x0052080e01007387 */ /* 0x0003e80000100a00 */
[----:B-1----:R-:W3:Y:S04]  /*193f0*/  LDL.64 R14, [R1+0x28c8] ;  /* 0x0028c800010e7983 */ /* 0x002ee80000100a00 */
[----:B------:R1:W-:Y:S04]  /*19400*/  STL.64 [R1+0x5200], R12 ;  /* 0x0052000c01007387 */ /* 0x0003e80000100a00 */
[----:B-1----:R-:W3:Y:S04]  /*19410*/  LDL.64 R12, [R1+0x28f0] ;  /* 0x0028f000010c7983 */ /* 0x002ee80000100a00 */
[----:B------:R-:W-:Y:S04]  /*19420*/  STL.64 [R1+0x51f8], R10 ;  /* 0x0051f80a01007387 */ /* 0x000fe80000100a00 */
[----:B------:R1:W-:Y:S04]  /*19430*/  STL.64 [R1+0x51f0], R8 ;  /* 0x0051f00801007387 */ /* 0x0003e80000100a00 */
[----:B------:R2:W-:Y:S04]  /*19440*/  STL.64 [R1+0x51e8], R6 ;  /* 0x0051e80601007387 */ /* 0x0005e80000100a00 */
[----:B------:R-:W2:Y:S04]  /*19450*/  S2R R35, SR_TID.X ;  /* 0x0000000000237919 */ /* 0x000ea80000002100 */
[----:B-1----:R-:W3:Y:S04]  /*19460*/  LDL.64 R8, [R1+0x2878] ;  /* 0x0028780001087983 */ /* 0x002ee80000100a00 */
[----:B------:R-:W3:Y:S04]  /*19470*/  LDL.64 R10, [R1+0x2970] ;  /* 0x00297000010a7983 */ /* 0x000ee80000100a00 */
[----:B--2---:R1:W-:Y:S04]  /*19480*/  LDGSTS.E [R250+-0x80000], [R20.64], P2 ;  /* 0x8000000014fa7fae */ /* 0x0043e80009121844 */
[----:B------:R2:W-:Y:S04]  /*19490*/  LDGSTS.E [R3+-0x7ff00], [R28.64], P4 ;  /* 0x801000001c037fae */ /* 0x0005e8000a121844 */
[----:B-1----:R-:W4:Y:S04]  /*194a0*/  LDL.64 R20, [R1+0x28b8] ;  /* 0x0028b80001147983 */ /* 0x002f280000100a00 */
[----:B--2---:R-:W2:Y:S01]  /*194b0*/  LDL.64 R28, [R1+0x29b0] ;  /* 0x0029b000011c7983 */ /* 0x004ea20000100a00 */
[----:B------:R-:W-:-:S04]  /*194c0*/  LOP3.LUT R33, R35, 0x3f, RZ, 0xc0, !PT ;  /* 0x0000003f23217812 */ /* 0x000fc800078ec0ff */
[----:B------:R-:W-:-:S04]  /*194d0*/  SHF.L.U32 R32, R33, 0x2, RZ ;  /* 0x0000000221207819 */ /* 0x000fc800000006ff */
[C---:B------:R-:W-:Y:S02]  /*194e0*/  IADD3 R2, R32.reuse, 0x100000, RZ ;  /* 0x0010000020027810 */ /* 0x040fe40007ffe0ff */
[C---:B------:R-:W-:Y:S02]  /*194f0*/  IADD3 R251, R32.reuse, 0x100000, RZ ;  /* 0x0010000020fb7810 */ /* 0x040fe40007ffe0ff */
[C---:B------:R-:W-:Y:S02]  /*19500*/  IADD3 R250, R32.reuse, 0x100000, RZ ;  /* 0x0010000020fa7810 */ /* 0x040fe40007ffe0ff */
[C---:B------:R-:W-:Y:S01]  /*19510*/  IADD3 R3, R32.reuse, 0x100000, RZ ;  /* 0x0010000020037810 */ /* 0x040fe20007ffe0ff */
[----:B---3--:R1:W-:Y:S04]  /*19520*/  LDGSTS.E [R2+-0x7f000], [R16.64], P2 ;  /* 0x8100000010027fae */ /* 0x0083e80009121844 */
[----:B------:R3:W-:Y:S04]  /*19530*/  LDGSTS.E [R251+-0x7ef00], [R18.64], P4 ;  /* 0x8110000012fb7fae */ /* 0x0007e8000a121844 */
[----:B------:R3:W-:Y:S04]  /*19540*/  LDGSTS.E [R250+-0x7e000], [R22.64], P2 ;  /* 0x8200000016fa7fae */ /* 0x0007e80009121844 */
[----:B-1----:R-:W2:Y:S04]  /*19550*/  LDL.64 R16, [R1+0x28a8] ;  /* 0x0028a80001107983 */ /* 0x002ea80000100a00 */
[----:B---3--:R-:W3:Y:S04]  /*19560*/  LDL.64 R18, [R1+0x29a0] ;  /* 0x0029a00001127983 */ /* 0x008ee80000100a00 */
[----:B------:R-:W3:Y:S04]  /*19570*/  LDL.64 R22, [R1+0x2898] ;  /* 0x0028980001167983 */ /* 0x000ee80000100a00 */
[----:B------:R1:W-:Y:S04]  /*19580*/  LDGSTS.E [R3+-0x7df00], [R24.64], P4 ;  /* 0x8210000018037fae */ /* 0x0003e8000a121844 */
[----:B------:R1:W-:Y:S04]  /*19590*/  LDGSTS.E [R2+-0x7d000], [R26.64], P2 ;  /* 0x830000001a027fae */ /* 0x0003e80009121844 */
[----:B-1----:R-:W3:Y:S04]  /*195a0*/  LDL.64 R24, [R1+0x2990] ;  /* 0x0029900001187983 */ /* 0x002ee80000100a00 */
[----:B------:R-:W3:Y:S04]  /*195b0*/  LDL.64 R26, [R1+0x2888] ;  /* 0x00288800011a7983 */ /* 0x000ee80000100a00 */
[----:B------:R1:W-:Y:S04]  /*195c0*/  LDGSTS.E [R251+-0x7cf00], [R12.64], P4 ;  /* 0x831000000cfb7fae */ /* 0x0003e8000a121844 */
[----:B------:R1:W-:Y:S04]  /*195d0*/  LDGSTS.E [R2+-0x7c000], [R30.64], P2 ;  /* 0x840000001e027fae */ /* 0x0003e80009121844 */
[----:B------:R1:W-:Y:S04]  /*195e0*/  LDGSTS.E [R251+-0x7bf00], [R14.64], P4 ;  /* 0x841000000efb7fae */ /* 0x0003e8000a121844 */
[----:B------:R1:W-:Y:S04]  /*195f0*/  LDGSTS.E [R250+-0x7b000], [R4.64], P2 ;  /* 0x8500000004fa7fae */ /* 0x0003e80009121844 */
[----:B-1----:R-:W3:Y:S04]  /*19600*/  LDL.64 R30, [R1+0x2980] ;  /* 0x00298000011e7983 */ /* 0x002ee80000100a00 */
[----:B------:R-:W3:Y:S04]  /*19610*/  LDL.64 R12, [R1+0x2868] ;  /* 0x00286800010c7983 */ /* 0x000ee80000100a00 */
[----:B------:R-:W3:Y:S04]  /*19620*/  LDL.64 R4, [R1+0x2960] ;  /* 0x0029600001047983 */ /* 0x000ee80000100a00 */
[----:B------:R-:W3:Y:S04]  /*19630*/  LDL.64 R14, [R1+0x2848] ;  /* 0x00284800010e7983 */ /* 0x000ee80000100a00 */
[----:B----4-:R1:W-:Y:S04]  /*19640*/  LDGSTS.E [R3+-0x7af00], [R20.64], P4 ;  /* 0x8510000014037fae */ /* 0x0103e8000a121844 */
[----:B--2---:R2:W-:Y:S04]  /*19650*/  LDGSTS.E [R2+-0x7a000], [R28.64], P2 ;  /* 0x860000001c027fae */ /* 0x0045e80009121844 */
[----:B-1----:R-:W4:Y:S04]  /*19660*/  LDL.64 R20, [R1+0x2950] ;  /* 0x0029500001147983 */ /* 0x002f280000100a00 */
[----:B--2---:R-:W2:Y:S04]  /*19670*/  LDL.64 R28, [R1+0x2858] ;  /* 0x00285800011c7983 */ /* 0x004ea80000100a00 */
[----:B------:R1:W-:Y:S04]  /*19680*/  LDGSTS.E [R251+-0x79f00], [R16.64], P4 ;  /* 0x8610000010fb7fae */ /* 0x0003e8000a121844 */
[----:B---3--:R3:W-:Y:S04]  /*19690*/  LDGSTS.E [R250+-0x79000], [R18.64], P2 ;  /* 0x8700000012fa7fae */ /* 0x0087e80009121844 */
[----:B------:R3:W-:Y:S04]  /*196a0*/  LDGSTS.E [R3+-0x78f00], [R22.64], P4 ;  /* 0x8710000016037fae */ /* 0x0007e8000a121844 */
[----:B-1----:R-:W4:Y:S04]  /*196b0*/  LDL.64 R16, [R1+0x2838] ;  /* 0x0028380001107983 */ /* 0x002f280000100a00 */
[----:B---3--:R-:W4:Y:S04]  /*196c0*/  LDL.64 R18, [R1+0x2940] ;  /* 0x0029400001127983 */ /* 0x008f280000100a00 */
[----:B------:R-:W4:Y:S04]  /*196d0*/  LDL.64 R22, [R1+0x2930] ;  /* 0x0029300001167983 */ /* 0x000f280000100a00 */
[----:B------:R1:W-:Y:S04]  /*196e0*/  LDGSTS.E [R2+-0x78000], [R24.64], P2 ;  /* 0x8800000018027fae */ /* 0x0003e80009121844 */
[----:B------:R1:W-:Y:S04]  /*196f0*/  LDGSTS.E [R251+-0x77f00], [R26.64], P4 ;  /* 0x881000001afb7fae */ /* 0x0003e8000a121844 */
[----:B-1----:R-:W4:Y:S04]  /*19700*/  LDL.64 R24, [R1+0x2828] ;  /* 0x0028280001187983 */ /* 0x002f280000100a00 */
[----:B------:R-:W4:Y:S04]  /*19710*/  LDL.64 R26, [R1+0x2920] ;  /* 0x00292000011a7983 */ /* 0x000f280000100a00 */
[----:B------:R1:W-:Y:S04]  /*19720*/  LDGSTS.E [R2+-0x77000], [R30.64], P2 ;  /* 0x890000001e027fae */ /* 0x0003e80009121844 */
[----:B------:R1:W-:Y:S04]  /*19730*/  LDGSTS.E [R251+-0x76f00], [R8.64], P4 ;  /* 0x8910000008fb7fae */ /* 0x0003e8000a121844 */
[----:B------:R1:W-:Y:S04]  /*19740*/  LDGSTS.E [R250+-0x76000], [R10.64], P2 ;  /* 0x8a0000000afa7fae */ /* 0x0003e80009121844 */
[----:B-1----:R-:W4:Y:S04]  /*19750*/  LDL.64 R30, [R1+0x2820] ;  /* 0x00282000011e7983 */ /* 0x002f280000100a00 */
[----:B------:R1:W-:Y:S04]  /*19760*/  LDGSTS.E [R3+-0x75f00], [R12.64], P4 ;  /* 0x8a1000000c037fae */ /* 0x0003e8000a121844 */
[----:B------:R1:W-:Y:S01]  /*19770*/  LDGSTS.E [R2+-0x75000], [R4.64], P2 ;  /* 0x8b00000004027fae */ /* 0x0003e20009121844 */
[----:B------:R-:W-:-:S03]  /*19780*/  LOP3.LUT R6, R32, 0x10, RZ, 0x3c, !PT ;  /* 0x0000001020067812 */ /* 0x000fc600078e3cff */
[----:B------:R-:W4:Y:S04]  /*19790*/  LDL.64 R8, [R1+0x29d8] ;  /* 0x0029d80001087983 */ /* 0x000f280000100a00 */
[----:B-1----:R-:W4:Y:S04]  /*197a0*/  LDL.64 R12, [R1+0x2918] ;  /* 0x00291800010c7983 */ /* 0x002f280000100a00 */
[----:B------:R-:W4:Y:S04]  /*197b0*/  LDL.64 R4, [R1+0x29f8] ;  /* 0x0029f80001047983 */ /* 0x000f280000100a00 */
[----:B------:R-:W4:Y:S04]  /*197c0*/  LDL.64 R10, [R1+0x28a0] ;  /* 0x0028a000010a7983 */ /* 0x000f280000100a00 */
[----:B--2---:R1:W-:Y:S04]  /*197d0*/  LDGSTS.E [R251+-0x74f00], [R28.64], P4 ;  /* 0x8b1000001cfb7fae */ /* 0x0043e8000a121844 */
[----:B----4-:R2:W-:Y:S04]  /*197e0*/  LDGSTS.E [R250+-0x74000], [R20.64], P2 ;  /* 0x8c00000014fa7fae */ /* 0x0105e80009121844 */
[----:B------:R4:W-:Y:S04]  /*197f0*/  LDGSTS.E [R3+-0x73f00], [R14.64], P4 ;  /* 0x8c1000000e037fae */ /* 0x0009e8000a121844 */
[----:B-1----:R-:W3:Y:S04]  /*19800*/  LDL.64 R28, [R1+0x2a00] ;  /* 0x002a0000011c7983 */ /* 0x002ee80000100a00 */
[----:B--2---:R-:W2:Y:S01]  /*19810*/  LDL.64 R20, [R1+0x2908] ;  /* 0x0029080001147983 */ /* 0x004ea20000100a00 */
[----:B------:R-:W-:-:S03]  /*19820*/  IADD3 R7, R6, 0x100000, RZ ;  /* 0x0010000006077810 */ /* 0x000fc60007ffe0ff */
[----:B----4-:R-:W3:Y:S04]  /*19830*/  LDL.64 R14, [R1+0x29c8] ;  /* 0x0029c800010e7983 */ /* 0x010ee80000100a00 */
[----:B------:R1:W-:Y:S04]  /*19840*/  LDGSTS.E [R2+-0x73000], [R18.64], P2 ;  /* 0x8d00000012027fae */ /* 0x0003e80009121844 */
[----:B------:R1:W-:Y:S04]  /*19850*/  LDGSTS.E [R251+-0x72f00], [R16.64], P4 ;  /* 0x8d10000010fb7fae */ /* 0x0003e8000a121844 */
[----:B------:R1:W-:Y:S04]  /*19860*/  LDGSTS.E [R2+-0x72000], [R22.64], P2 ;  /* 0x8e00000016027fae */ /* 0x0003e80009121844 */
[----:B-1----:R-:W3:Y:S04]  /*19870*/  LDL.64 R18, [R1+0x29e8] ;  /* 0x0029e80001127983 */ /* 0x002ee80000100a00 */
[----:B------:R-:W3:Y:S04]  /*19880*/  LDL.64 R16, [R1+0x28b0] ;  /* 0x0028b00001107983 */ /* 0x000ee80000100a00 */
[----:B------:R-:W3:Y:S04]  /*19890*/  LDL.64 R22, [R1+0x28f8] ;  /* 0x0028f80001167983 */ /* 0x000ee80000100a00 */
[----:B------:R1:W-:Y:S04]  /*198a0*/  LDGSTS.E [R251+-0x71f00], [R24.64], P4 ;  /* 0x8e10000018fb7fae */ /* 0x0003e8000a121844 */
[----:B------:R1:W-:Y:S02]  /*198b0*/  LDGSTS.E [R250+-0x71000], [R26.64], P2 ;  /* 0x8f0000001afa7fae */ /* 0x0003e40009121844 */
[----:B-1----:R-:W-:-:S02]  /*198c0*/  IADD3 R251, R6, 0x100000, RZ ;  /* 0x0010000006fb7810 */ /* 0x002fc40007ffe0ff */
[----:B------:R-:W3:Y:S01]  /*198d0*/  LDL.64 R24, [R1+0x28d0] ;  /* 0x0028d00001187983 */ /* 0x000ee20000100a00 */
[----:B------:R-:W-:-:S03]  /*198e0*/  IADD3 R250, R6, 0x100000, RZ ;  /* 0x0010000006fa7810 */ /* 0x000fc60007ffe0ff */
[----:B------:R-:W3:Y:S04]  /*198f0*/  LDL.64 R26, [R1+0x29b8] ;  /* 0x0029b800011a7983 */ /* 0x000ee80000100a00 */
[----:B------:R1:W-:Y:S02]  /*19900*/  LDGSTS.E [R3+-0x70f00], [R30.64], P4 ;  /* 0x8f1000001e037fae */ /* 0x0003e4000a121844 */
[C---:B-1----:R-:W-:Y:S02]  /*19910*/  IADD3 R3, R6.reuse, 0x100000, RZ ;  /* 0x0010000006037810 */ /* 0x042fe40007ffe0ff */
[----:B------:R-:W3:Y:S04]  /*19920*/  LDL.64 R30, [R1+0x28c0] ;  /* 0x0028c000011e7983 */ /* 0x000ee80000100a00 */
[----:B---3--:R1:W-:Y:S04]  /*19930*/  LDGSTS.E [R7+-0x7fe00], [R28.64], P2 ;  /* 0x802000001c077fae */ /* 0x0083e80009121844 */
[----:B------:R3:W-:Y:S04]  /*19940*/  LDGSTS.E [R251+-0x7fd00], [R12.64], P4 ;  /* 0x803000000cfb7fae */ /* 0x0007e8000a121844 */
[----:B------:R3:W-:Y:S04]  /*19950*/  LDGSTS.E [R250+-0x7ee00], [R4.64], P2 ;  /* 0x8120000004fa7fae */ /* 0x0007e80009121844 */
[----:B-1----:R-:W4:Y:S04]  /*19960*/  LDL.64 R28, [R1+0x29a8] ;  /* 0x0029a800011c7983 */ /* 0x002f280000100a00 */
[----:B--2---:R1:W-:Y:S01]  /*19970*/  LDGSTS.E [R3+-0x7ed00], [R20.64], P4 ;  /* 0x8130000014037fae */ /* 0x0043e2000a121844 */
[----:B------:R-:W-:-:S03]  /*19980*/  IADD3 R2, R6, 0x100000, RZ ;  /* 0x0010000006027810 */ /* 0x000fc60007ffe0ff */
[----:B---3--:R-:W4:Y:S04]  /*19990*/  LDL.64 R12, [R1+0x2890] ;  /* 0x00289000010c7983 */ /* 0x008f280000100a00 */
[----:B-1----:R-:W3:Y:S01]  /*199a0*/  LDL.64 R20, [R1+0x2998] ;  /* 0x0029980001147983 */ /* 0x002ee20000100a00 */
[----:B------:R-:W-:-:S03]  /*199b0*/  IADD3 R4, R6, 0x100000, RZ ;  /* 0x0010000006047810 */ /* 0x000fc60007ffe0ff */
[----:B------:R1:W-:Y:S04]  /*199c0*/  LDGSTS.E [R2+-0x7de00], [R18.64], P2 ;  /* 0x8220000012027fae */ /* 0x0003e80009121844 */
[----:B------:R1:W-:Y:S04]  /*199d0*/  LDGSTS.E [R4+-0x7dd00], [R22.64], P4 ;  /* 0x8230000016047fae */ /* 0x0003e8000a121844 */
[----:B-1----:R-:W4:Y:S04]  /*199e0*/  LDL.64 R18, [R1+0x2988] ;  /* 0x0029880001127983 */ /* 0x002f280000100a00 */
[----:B------:R1:W-:Y:S04]  /*199f0*/  LDGSTS.E [R251+-0x7ce00], [R8.64], P2 ;  /* 0x8320000008fb7fae */ /* 0x0003e80009121844 */
[----:B------:R-:W4:Y:S04]  /*19a00*/  LDL.64 R4, [R1+0x2880] ;  /* 0x0028800001047983 */ /* 0x000f280000100a00 */
[----:B------:R-:W4:Y:S04]  /*19a10*/  LDL.64 R22, [R1+0x2978] ;  /* 0x0029780001167983 */ /* 0x000f280000100a00 */
[----:B------:R1:W-:Y:S04]  /*19a20*/  LDGSTS.E [R250+-0x7cd00], [R24.64], P4 ;  /* 0x8330000018fa7fae */ /* 0x0003e8000a121844 */
[----:B------:R1:W-:Y:S04]  /*19a30*/  LDGSTS.E [R3+-0x7be00], [R14.64], P2 ;  /* 0x842000000e037fae */ /* 0x0003e80009121844 */
[----:B-1----:R-:W4:Y:S04]  /*19a40*/  LDL.64 R8, [R1+0x2a98] ;  /* 0x002a980001087983 */ /* 0x002f280000100a00 */
[----:B------:R-:W4:Y:S04]  /*19a50*/  LDL.64 R24, [R1+0x2870] ;  /* 0x0028700001187983 */ /* 0x000f280000100a00 */
[----:B------:R-:W4:Y:S04]  /*19a60*/  LDL.64 R14, [R1+0x2958] ;  /* 0x00295800010e7983 */ /* 0x000f280000100a00 */
[----:B------:R1:W-:Y:S04]  /*19a70*/  LDGSTS.E [R2+-0x7bd00], [R30.64], P4 ;  /* 0x843000001e027fae */ /* 0x0003e8000a121844 */
[----:B------:R1:W-:Y:S04]  /*19a80*/  LDGSTS.E [R7+-0x7ae00], [R26.64], P2 ;  /* 0x852000001a077fae */ /* 0x0003e80009121844 */
[----:B------:R1:W-:Y:S04]  /*19a90*/  LDGSTS.E [R251+-0x7ad00], [R16.64], P4 ;  /* 0x8530000010fb7fae */ /* 0x0003e8000a121844 */
[----:B-1----:R-:W4:Y:S04]  /*19aa0*/  LDL.64 R30, [R1+0x2968] ;  /* 0x00296800011e7983 */ /* 0x002f280000100a00 */
[----:B------:R-:W4:Y:S04]  /*19ab0*/  LDL.64 R26, [R1+0x2860] ;  /* 0x00286000011a7983 */ /* 0x000f280000100a00 */
[----:B------:R-:W4:Y:S04]  /*19ac0*/  LDL.64 R16, [R1+0x2850] ;  /* 0x0028500001107983 */ /* 0x000f280000100a00 */
[----:B----4-:R1:W-:Y:S04]  /*19ad0*/  LDGSTS.E [R250+-0x79e00], [R28.64], P2 ;  /* 0x862000001cfa7fae */ /* 0x0103e80009121844 */
[----:B------:R4:W-:Y:S04]  /*19ae0*/  LDGSTS.E [R3+-0x79d00], [R10.64], P4 ;  /* 0x863000000a037fae */ /* 0x0009e8000a121844 */
[----:B-1----:R-:W2:Y:S04]  /*19af0*/  LDL.64 R28, [R1+0x2948] ;  /* 0x00294800011c7983 */ /* 0x002ea80000100a00 */
[----:B---3--:R1:W-:Y:S04]  /*19b00*/  LDGSTS.E [R2+-0x78e00], [R20.64], P2 ;  /* 0x8720000014027fae */ /* 0x0083e80009121844 */
[----:B----4-:R3:W-:Y:S04]  /*19b10*/  LDGSTS.E [R7+-0x78d00], [R12.64], P4 ;  /* 0x873000000c077fae */ /* 0x0107e8000a121844 */
[----:B------:R-:W4:Y:S04]  /*19b20*/  LDL.64 R10, [R1+0x2830] ;  /* 0x00283000010a7983 */ /* 0x000f280000100a00 */
[----:B-1----:R-:W4:Y:S04]  /*19b30*/  LDL.64 R20, [R1+0x2840] ;  /* 0x0028400001147983 */ /* 0x002f280000100a00 */
[----:B------:R1:W-:Y:S04]  /*19b40*/  LDGSTS.E [R251+-0x77e00], [R18.64], P2 ;  /* 0x8820000012fb7fae */ /* 0x0003e80009121844 */
[----:B---3--:R-:W3:Y:S04]  /*19b50*/  LDL.64 R12, [R1+0x2a20] ;  /* 0x002a2000010c7983 */ /* 0x008ee80000100a00 */
[----:B------:R1:W-:Y:S04]  /*19b60*/  LDGSTS.E [R250+-0x77d00], [R4.64], P4 ;  /* 0x8830000004fa7fae */ /* 0x0003e8000a121844 */
[----:B-1----:R-:W3:Y:S04]  /*19b70*/  LDL.64 R18, [R1+0x2938] ;  /* 0x0029380001127983 */ /* 0x002ee80000100a00 */
[----:B------:R1:W-:Y:S04]  /*19b80*/  LDGSTS.E [R3+-0x76e00], [R22.64], P2 ;  /* 0x8920000016037fae */ /* 0x0003e80009121844 */
[----:B------:R-:W3:Y:S04]  /*19b90*/  LDL.64 R4, [R1+0x2928] ;  /* 0x0029280001047983 */ /* 0x000ee80000100a00 */
[----:B------:R1:W-:Y:S04]  /*19ba0*/  LDGSTS.E [R2+-0x76d00], [R24.64], P4 ;  /* 0x8930000018027fae */ /* 0x0003e8000a121844 */
[----:B-1----:R-:W3:Y:S04]  /*19bb0*/  LDL.64 R22, [R1+0x2a08] ;  /* 0x002a080001167983 */ /* 0x002ee80000100a00 */
[----:B------:R-:W3:Y:S04]  /*19bc0*/  LDL.64 R24, [R1+0x2c00] ;  /* 0x002c000001187983 */ /* 0x000ee80000100a00 */
[----:B------:R1:W-:Y:S04]  /*19bd0*/  LDGSTS.E [R7+-0x75e00], [R30.64], P2 ;  /* 0x8a2000001e077fae */ /* 0x0003e80009121844 */
[----:B------:R1:W-:Y:S04]  /*19be0*/  LDGSTS.E [R251+-0x75d00], [R26.64], P4 ;  /* 0x8a3000001afb7fae */ /* 0x0003e8000a121844 */
[----:B------:R1:W-:Y:S04]  /*19bf0*/  LDGSTS.E [R250+-0x74e00], [R14.64], P2 ;  /* 0x8b2000000efa7fae */ /* 0x0003e80009121844 */
[----:B-1----:R-:W3:Y:S04]  /*19c00*/  LDL.64 R30, [R1+0x2a18] ;  /* 0x002a1800011e7983 */ /* 0x002ee80000100a00 */
[----:B------:R1:W-:Y:S04]  /*19c10*/  LDGSTS.E [R3+-0x74d00], [R16.64], P4 ;  /* 0x8b30000010037fae */ /* 0x0003e8000a121844 */
[----:B------:R-:W3:Y:S04]  /*19c20*/  LDL.64 R26, [R1+0x2b08] ;  /* 0x002b0800011a7983 */ /* 0x000ee80000100a00 */
[----:B------:R-:W3:Y:S04]  /*19c30*/  LDL.64 R14, [R1+0x2af8] ;  /* 0x002af800010e7983 */ /* 0x000ee80000100a00 */
[----:B-1----:R-:W3:Y:S04]  /*19c40*/  LDL.64 R16, [R1+0x2ae8] ;  /* 0x002ae80001107983 */ /* 0x002ee80000100a00 */
[----:B--2---:R1:W-:Y:S04]  /*19c50*/  LDGSTS.E [R2+-0x73e00], [R28.64], P2 ;  /* 0x8c2000001c027fae */ /* 0x0043e80009121844 */
[----:B-1----:R-:W2:Y:S04]  /*19c60*/  LDL.64 R28, [R1+0x2bf0] ;  /* 0x002bf000011c7983 */ /* 0x002ea80000100a00 */
[----:B----4-:R1:W-:Y:S02]  /*19c70*/  LDGSTS.E [R7+-0x73d00], [R20.64], P4 ;  /* 0x8c30000014077fae */ /* 0x0103e4000a121844 */
[----:B-1----:R-:W-:-:S02]  /*19c80*/  LOP3.LUT R21, R35, 0x3f, RZ, 0xc0, !PT ;  /* 0x0000003f23157812 */ /* 0x002fc400078ec0ff */
[----:B------:R-:W4:Y:S03]  /*19c90*/  LDL.64 R34, [R1+0x2be0] ;  /* 0x002be00001227983 */ /* 0x000f260000100a00 */
[----:B------:R-:W-:Y:S01]  /*19ca0*/  IMAD.SHL.U32 R21, R21, 0x4, RZ ;  /* 0x0000000415157824 */ /* 0x000fe200078e00ff */
[----:B---3--:R1:W-:Y:S04]  /*19cb0*/  LDGSTS.E [R251+-0x72e00], [R18.64], P2 ;  /* 0x8d20000012fb7fae */ /* 0x0083e80009121844 */
[----:B------:R3:W-:Y:S04]  /*19cc0*/  LDGSTS.E [R250+-0x72d00], [R10.64], P4 ;  /* 0x8d3000000afa7fae */ /* 0x0007e8000a121844 */
[----:B------:R3:W-:Y:S04]  /*19cd0*/  LDGSTS.E [R3+-0x71e00], [R4.64], P2 ;  /* 0x8e20000004037fae */ /* 0x0007e80009121844 */
[----:B-1----:R-:W4:Y:S04]  /*19ce0*/  LDL.64 R18, [R1+0x2bd0] ;  /* 0x002bd00001127983 */ /* 0x002f280000100a00 */
[----:B---3--:R-:W4:Y:S01]  /*19cf0*/  LDL.64 R10, [R1+0x2b70] ;  /* 0x002b7000010a7983 */ /* 0x008f220000100a00 */
[----:B------:R-:W-:-:S03]  /*19d00*/  LOP3.LUT R5, R21, 0x20, RZ, 0x3c, !PT ;  /* 0x0000002015057812 */ /* 0x000fc600078e3cff */
[----:B------:R1:W-:Y:S01]  /*19d10*/  LDGSTS.E [R2+-0x71d00], [R22.64], P4 ;  /* 0x8e30000016027fae */ /* 0x0003e2000a121844 */
[----:B------:R-:W-:-:S03]  /*19d20*/  IADD3 R4, R6, 0x100000, RZ ;  /* 0x0010000006047810 */ /* 0x000fc60007ffe0ff */
[----:B------:R-:W4:Y:S01]  /*19d30*/  LDL.64 R20, [R1+0x2ad8] ;  /* 0x002ad80001147983 */ /* 0x000f220000100a00 */
[C---:B------:R-:W-:Y:S02]  /*19d40*/  IADD3 R250, R5.reuse, 0x100000, RZ ;  /* 0x0010000005fa7810 */ /* 0x040fe40007ffe0ff */
[C---:B------:R-:W-:Y:S01]  /*19d50*/  IADD3 R3, R5.reuse, 0x100000, RZ ;  /* 0x0010000005037810 */ /* 0x040fe20007ffe0ff */
[----:B------:R1:W-:Y:S02]  /*19d60*/  LDGSTS.E [R4+-0x70e00], [R12.64], P2 ;  /* 0x8f2000000c047fae */ /* 0x0003e40009121844 */
[C---:B-1----:R-:W-:Y:S02]  /*19d70*/  IADD3 R2, R5.reuse, 0x100000, RZ ;  /* 0x0010000005027810 */ /* 0x042fe40007ffe0ff */
[----:B------:R-:W4:Y:S01]  /*19d80*/  LDL.64 R22, [R1+0x2bc0] ;  /* 0x002bc00001167983 */ /* 0x000f220000100a00 */
[----:B------:R-:W-:-:S03]  /*19d90*/  IADD3 R4, R5, 0x100000, RZ ;  /* 0x0010000005047810 */ /* 0x000fc60007ffe0ff */
[----:B------:R-:W4:Y:S04]  /*19da0*/  LDL.64 R12, [R1+0x2bb0] ;  /* 0x002bb000010c7983 */ /* 0x000f280000100a00 */
[----:B------:R1:W-:Y:S04]  /*19db0*/  LDGSTS.E [R251+-0x70d00], [R30.64], P4 ;  /* 0x8f3000001efb7fae */ /* 0x0003e8000a121844 */
[----:B------:R1:W-:Y:S04]  /*19dc0*/  LDGSTS.E [R250+-0x7fc00], [R24.64], P2 ;  /* 0x8040000018fa7fae */ /* 0x0003e80009121844 */
[----:B------:R1:W-:Y:S04]  /*19dd0*/  LDGSTS.E [R3+-0x7fb00], [R26.64], P4 ;  /* 0x805000001a037fae */ /* 0x0003e8000a121844 */
[----:B-1----:R-:W4:Y:S01]  /*19de0*/  LDL.64 R30, [R1+0x2ac8] ;  /* 0x002ac800011e7983 */ /* 0x002f220000100a00 */
[----:B------:R-:W-:-:S03]  /*19df0*/  IADD3 R251, R5, 0x100000, RZ ;  /* 0x0010000005fb7810 */ /* 0x000fc60007ffe0ff */
[----:B------:R-:W4:Y:S04]  /*19e00*/  LDL.64 R24, [R1+0x2ab8] ;  /* 0x002ab80001187983 */ /* 0x000f280000100a00 */
[----:B------:R-:W4:Y:S04]  /*19e10*/  LDL.64 R26, [R1+0x2ba0] ;  /* 0x002ba000011a7983 */ /* 0x000f280000100a00 */
[----:B--2---:R1:W-:Y:S04]  /*19e20*/  LDGSTS.E [R2+-0x7ec00], [R28.64], P2 ;  /* 0x814000001c027fae */ /* 0x0043e80009121844 */
[----:B------:R2:W-:Y:S04]  /*19e30*/  LDGSTS.E [R4+-0x7eb00], [R14.64], P4 ;  /* 0x815000000e047fae */ /* 0x0005e8000a121844 */
[----:B-1----:R-:W3:Y:S04]  /*19e40*/  LDL.64 R28, [R1+0x2aa8] ;  /* 0x002aa800011c7983 */ /* 0x002ee80000100a00 */
[----:B--2---:R-:W2:Y:S04]  /*19e50*/  LDL.64 R14, [R1+0x2b80] ;  /* 0x002b8000010e7983 */ /* 0x004ea80000100a00 */
[----:B----4-:R1:W-:Y:S04]  /*19e60*/  LDGSTS.E [R251+-0x7dc00], [R34.64], P2 ;  /* 0x8240000022fb7fae */ /* 0x0103e80009121844 */
[----:B------:R4:W-:Y:S04]  /*19e70*/  LDGSTS.E [R250+-0x7db00], [R16.64], P4 ;  /* 0x8250000010fa7fae */ /* 0x0009e8000a121844 */
[----:B-1----:R-:W2:Y:S04]  /*19e80*/  LDL.64 R34, [R1+0x2b90] ;  /* 0x002b900001227983 */ /* 0x002ea80000100a00 */
[----:B----4-:R-:W4:Y:S04]  /*19e90*/  LDL.64 R16, [R1+0x2a88] ;  /* 0x002a880001107983 */ /* 0x010f280000100a00 */
[----:B------:R1:W-:Y:S04]  /*19ea0*/  LDGSTS.E [R3+-0x7cc00], [R18.64], P2 ;  /* 0x8340000012037fae */ /* 0x0003e80009121844 */
[----:B------:R1:W-:Y:S04]  /*19eb0*/  LDGSTS.E [R2+-0x7cb00], [R20.64], P4 ;  /* 0x8350000014027fae */ /* 0x0003e8000a121844 */
[----:B-1----:R-:W4:Y:S04]  /*19ec0*/  LDL.64 R18, [R1+0x2a78] ;  /* 0x002a780001127983 */ /* 0x002f280000100a00 */
[----:B------:R1:W-:Y:S04]  /*19ed0*/  LDGSTS.E [R4+-0x7bc00], [R22.64], P2 ;  /* 0x8440000016047fae */ /* 0x0003e80009121844 */
[----:B------:R-:W4:Y:S04]  /*19ee0*/  LDL.64 R20, [R1+0x2b60] ;  /* 0x002b600001147983 */ /* 0x000f280000100a00 */
[----:B-1----:R-:W4:Y:S04]  /*19ef0*/  LDL.64 R22, [R1+0x2a68] ;  /* 0x002a680001167983 */ /* 0x002f280000100a00 */
[----:B------:R1:W-:Y:S04]  /*19f00*/  LDGSTS.E [R251+-0x7bb00], [R30.64], P4 ;  /* 0x845000001efb7fae */ /* 0x0003e8000a121844 */
[----:B------:R1:W-:Y:S04]  /*19f10*/  LDGSTS.E [R250+-0x7ac00], [R12.64], P2 ;  /* 0x854000000cfa7fae */ /* 0x0003e80009121844 */
[----:B------:R1:W-:Y:S04]  /*19f20*/  LDGSTS.E [R3+-0x7ab00], [R24.64], P4 ;  /* 0x8550000018037fae */ /* 0x0003e8000a121844 */
[----:B-1----:R-:W4:Y:S04]  /*19f30*/  LDL.64 R30, [R1+0x2b50] ;  /* 0x002b5000011e7983 */ /* 0x002f280000100a00 */
[----:B------:R1:W-:Y:S04]  /*19f40*/  LDGSTS.E [R2+-0x79c00], [R26.64], P2 ;  /* 0x864000001a027fae */ /* 0x0003e80009121844 */
[----:B------:R-:W4:Y:S04]  /*19f50*/  LDL.64 R24, [R1+0x2a58] ;  /* 0x002a580001187983 */ /* 0x000f280000100a00 */
[----:B------:R-:W4:Y:S04]  /*19f60*/  LDL.64 R12, [R1+0x2b40] ;  /* 0x002b4000010c7983 */ /* 0x000f280000100a00 */
[----:B-1----:R-:W4:Y:S04]  /*19f70*/  LDL.64 R26, [R1+0x2a48] ;  /* 0x002a4800011a7983 */ /* 0x002f280000100a00 */
[----:B---3--:R1:W-:Y:S04]  /*19f80*/  LDGSTS.E [R4+-0x79b00], [R28.64], P4 ;  /* 0x865000001c047fae */ /* 0x0083e8000a121844 */
[----:B-1----:R-:W3:Y:S04]  /*19f90*/  LDL.64 R28, [R1+0x2b30] ;  /* 0x002b3000011c7983 */ /* 0x002ee80000100a00 */
[----:B--2---:R1:W-:Y:S04]  /*19fa0*/  LDGSTS.E [R251+-0x78c00], [R34.64], P2 ;  /* 0x8740000022fb7fae */ /* 0x0043e80009121844 */
[----:B------:R2:W-:Y:S04]  /*19fb0*/  LDGSTS.E [R250+-0x78b00], [R8.64], P4 ;  /* 0x8750000008fa7fae */ /* 0x0005e8000a121844 */
[----:B------:R2:W-:Y:S04]  /*19fc0*/  LDGSTS.E [R3+-0x77c00], [R14.64], P2 ;  /* 0x884000000e037fae */ /* 0x0005e80009121844 */
[----:B-1----:R-:W3:Y:S04]  /*19fd0*/  LDL.64 R34, [R1+0x2a38] ;  /* 0x002a380001227983 */ /* 0x002ee80000100a00 */
[----:B----4-:R1:W-:Y:S04]  /*19fe0*/  LDGSTS.E [R2+-0x77b00], [R16.64], P4 ;  /* 0x8850000010027fae */ /* 0x0103e8000a121844 */
[----:B--2---:R-:W2:Y:S04]  /*19ff0*/  LDL.64 R14, [R1+0x2b20] ;  /* 0x002b2000010e7983 */ /* 0x004ea80000100a00 */
[----:B------:R4:W-:Y:S04]  /*1a000*/  LDGSTS.E [R4+-0x76c00], [R10.64], P2 ;  /* 0x894000000a047fae */ /* 0x0009e80009121844 */
[----:B-1----:R-:W2:Y:S04]  /*1a010*/  LDL.64 R16, [R1+0x2a28] ;  /* 0x002a280001107983 */ /* 0x002ea80000100a00 */
[----:B------:R1:W-:Y:S04]  /*1a020*/  LDGSTS.E [R251+-0x76b00], [R18.64], P4 ;  /* 0x8950000012fb7fae */ /* 0x0003e8000a121844 */
[----:B------:R1:W-:Y:S04]  /*1a030*/  LDGSTS.E [R250+-0x75c00], [R20.64], P2 ;  /* 0x8a40000014fa7fae */ /* 0x0003e80009121844 */
[----:B------:R1:W-:Y:S04]  /*1a040*/  LDGSTS.E [R3+-0x75b00], [R22.64], P4 ;  /* 0x8a50000016037fae */ /* 0x0003e8000a121844 */
[----:B-1----:R-:W2:Y:S04]  /*1a050*/  LDL.64 R18, [R1+0x2b10] ;  /* 0x002b100001127983 */ /* 0x002ea80000100a00 */
[----:B------:R-:W2:Y:S04]  /*1a060*/  LDL.64 R20, [R1+0x2a10] ;  /* 0x002a100001147983 */ /* 0x000ea80000100a00 */
[----:B------:R-:W2:Y:S04]  /*1a070*/  LDL.64 R22, [R1+0x2bf8] ;  /* 0x002bf80001167983 */ /* 0x000ea80000100a00 */
[----:B----4-:R-:W4:Y:S01]  /*1a080*/  LDL.64 R10, [R1+0x2b98] ;  /* 0x002b9800010a7983 */ /* 0x010f220000100a00 */
[----:B------:R-:W-:-:S03]  /*1a090*/  IMAD.SHL.U32 R33, R33, 0x4, RZ ;  /* 0x0000000421217824 */ /* 0x000fc600078e00ff */
[----:B------:R-:W4:Y:S04]  /*1a0a0*/  LDL.64 R8, [R1+0x2df8] ;  /* 0x002df80001087983 */ /* 0x000f280000100a00 */
[----:B------:R1:W-:Y:S04]  /*1a0b0*/  LDGSTS.E [R2+-0x74c00], [R30.64], P2 ;  /* 0x8b4000001e027fae */ /* 0x0003e80009121844 */
[----:B------:R1:W-:Y:S04]  /*1a0c0*/  LDGSTS.E [R4+-0x74b00], [R24.64], P4 ;  /* 0x8b50000018047fae */ /* 0x0003e8000a121844 */
[----:B------:R1:W-:Y:S04]  /*1a0d0*/  LDGSTS.E [R251+-0x73c00], [R12.64], P2 ;  /* 0x8c4000000cfb7fae */ /* 0x0003e80009121844 */
[----:B-1----:R-:W4:Y:S04]  /*1a0e0*/  LDL.64 R30, [R1+0x2b00] ;  /* 0x002b0000011e7983 */ /* 0x002f280000100a00 */
[----:B------:R-:W4:Y:S04]  /*1a0f0*/  LDL.64 R24, [R1+0x2be8] ;  /* 0x002be80001187983 */ /* 0x000f280000100a00 */
[----:B------:R1:W-:Y:S01]  /*1a100*/  LDGSTS.E [R250+-0x73b00], [R26.64], P4 ;  /* 0x8c5000001afa7fae */ /* 0x0003e2000a121844 */
[----:B------:R-:W-:-:S03]  /*1a110*/  LOP3.LUT R4, R32, 0x30, RZ, 0x3c, !PT ;  /* 0x0000003020047812 */ /* 0x000fc600078e3cff */
[----:B------:R-:W4:Y:S04]  /*1a120*/  LDL.64 R12, [R1+0x2bc8] ;  /* 0x002bc800010c7983 */ /* 0x000f280000100a00 */
[----:B-1----:R-:W4:Y:S04]  /*1a130*/  LDL.64 R26, [R1+0x2af0] ;  /* 0x002af000011a7983 */ /* 0x002f280000100a00 */
[----:B---3--:R1:W-:Y:S04]  /*1a140*/  LDGSTS.E [R3+-0x72c00], [R28.64], P2 ;  /* 0x8d4000001c037fae */ /* 0x0083e80009121844 */
[----:B-1----:R-:W3:Y:S04]  /*1a150*/  LDL.64 R28, [R1+0x2bd8] ;  /* 0x002bd800011c7983 */ /* 0x002ee80000100a00 */
[----:B------:R1:W-:Y:S04]  /*1a160*/  LDGSTS.E [R2+-0x72b00], [R34.64], P4 ;  /* 0x8d50000022027fae */ /* 0x0003e8000a121844 */
[----:B--2---:R2:W-:Y:S04]  /*1a170*/  LDGSTS.E [R250+-0x71c00], [R14.64], P2 ;  /* 0x8e4000000efa7fae */ /* 0x0045e80009121844 */
[----:B-1----:R-:W3:Y:S04]  /*1a180*/  LDL.64 R34, [R1+0x2ae0] ;  /* 0x002ae00001227983 */ /* 0x002ee80000100a00 */
[----:B------:R1:W-:Y:S04]  /*1a190*/  LDGSTS.E [R3+-0x71b00], [R16.64], P4 ;  /* 0x8e50000010037fae */ /* 0x0003e8000a121844 */
[----:B--2---:R-:W2:Y:S01]  /*1a1a0*/  LDL.64 R14, [R1+0x2ad0] ;  /* 0x002ad000010e7983 */ /* 0x004ea20000100a00 */
[----:B------:R-:W-:-:S03]  /*1a1b0*/  IADD3 R250, R4, 0x100000, RZ ;  /* 0x0010000004fa7810 */ /* 0x000fc60007ffe0ff */
[----:B-1----:R-:W2:Y:S04]  /*1a1c0*/  LDL.64 R16, [R1+0x2bb8] ;  /* 0x002bb80001107983 */ /* 0x002ea80000100a00 */
[----:B------:R1:W-:Y:S04]  /*1a1d0*/  LDGSTS.E [R2+-0x70c00], [R18.64], P2 ;  /* 0x8f40000012027fae */ /* 0x0003e80009121844 */
[----:B------:R1:W-:Y:S01]  /*1a1e0*/  LDGSTS.E [R251+-0x70b00], [R20.64], P4 ;  /* 0x8f50000014fb7fae */ /* 0x0003e2000a121844 */
[C---:B------:R-:W-:Y:S02]  /*1a1f0*/  IADD3 R3, R4.reuse, 0x100000, RZ ;  /* 0x0010000004037810 */ /* 0x040fe40007ffe0ff */
[C---:B-1----:R-:W-:Y:S01]  /*1a200*/  IADD3 R2, R4.reuse, 0x100000, RZ ;  /* 0x0010000004027810 */ /* 0x042fe20007ffe0ff */
[----:B------:R-:W2:Y:S01]  /*1a210*/  LDL.64 R18, [R1+0x2ac0] ;  /* 0x002ac00001127983 */ /* 0x000ea20000100a00 */
[----:B------:R-:W-:-:S03]  /*1a220*/  IADD3 R251, R4, 0x100000, RZ ;  /* 0x0010000004fb7810 */ /* 0x000fc60007ffe0ff */
[----:B------:R1:W-:Y:S04]  /*1a230*/  LDGSTS.E [R2+-0x7fa00], [R22.64], P2 ;  /* 0x8060000016027fae */ /* 0x0003e80009121844 */
[----:B------:R-:W2:Y:S01]  /*1a240*/  LDL.64 R20, [R1+0x2ba8] ;  /* 0x002ba80001147983 */ /* 0x000ea20000100a00 */
[----:B------:R-:W-:-:S03]  /*1a250*/  LOP3.LUT R33, R33, 0x40, RZ, 0x3c, !PT ;  /* 0x0000004021217812 */ /* 0x000fc600078e3cff */
[----:B------:R-:W2:Y:S04]  /*1a260*/  LDL.64 R4, [R1+0x2cc8] ;  /* 0x002cc80001047983 */ /* 0x000ea80000100a00 */
[----:B-1----:R-:W2:Y:S04]  /*1a270*/  LDL.64 R22, [R1+0x2aa0] ;  /* 0x002aa00001167983 */ /* 0x002ea80000100a00 */
[----:B----4-:R1:W-:Y:S04]  /*1a280*/  LDGSTS.E [R251+-0x7f900], [R30.64], P4 ;  /* 0x807000001efb7fae */ /* 0x0103e8000a121844 */
[----:B------:R4:W-:Y:S04]  /*1a290*/  LDGSTS.E [R250+-0x7ea00], [R24.64], P2 ;  /* 0x8160000018fa7fae */ /* 0x0009e80009121844 */
[----:B-1----:R-:W2:Y:S04]  /*1a2a0*/  LDL.64 R30, [R1+0x2ab0] ;  /* 0x002ab000011e7983 */ /* 0x002ea80000100a00 */
[----:B----4-:R-:W4:Y:S04]  /*1a2b0*/  LDL.64 R24, [R1+0x2b88] ;  /* 0x002b880001187983 */ /* 0x010f280000100a00 */
[----:B------:R1:W-:Y:S04]  /*1a2c0*/  LDGSTS.E [R3+-0x7e900], [R26.64], P4 ;  /* 0x817000001a037fae */ /* 0x0003e8000a121844 */
[----:B-1----:R-:W4:Y:S04]  /*1a2d0*/  LDL.64 R26, [R1+0x2a90] ;  /* 0x002a9000011a7983 */ /* 0x002f280000100a00 */
[----:B---3--:R1:W-:Y:S04]  /*1a2e0*/  LDGSTS.E [R2+-0x7da00], [R28.64], P2 ;  /* 0x826000001c027fae */ /* 0x0083e80009121844 */
[----:B-1----:R-:W3:Y:S04]  /*1a2f0*/  LDL.64 R28, [R1+0x2b78] ;  /* 0x002b7800011c7983 */ /* 0x002ee80000100a00 */
[----:B------:R1:W-:Y:S04]  /*1a300*/  LDGSTS.E [R251+-0x7d900], [R34.64], P4 ;  /* 0x8270000022fb7fae */ /* 0x0003e8000a121844 */
[----:B------:R2:W-:Y:S04]  /*1a310*/  LDGSTS.E [R250+-0x7ca00], [R12.64], P2 ;  /* 0x836000000cfa7fae */ /* 0x0005e80009121844 */
[----:B--2---:R2:W-:Y:S04]  /*1a320*/  LDGSTS.E [R3+-0x7c900], [R14.64], P4 ;  /* 0x837000000e037fae */ /* 0x0045e8000a121844 */
[----:B-1----:R-:W3:Y:S04]  /*1a330*/  LDL.64 R34, [R1+0x2a80] ;  /* 0x002a800001227983 */ /* 0x002ee80000100a00 */
[----:B------:R-:W3:Y:S04]  /*1a340*/  LDL.64 R12, [R1+0x2b68] ;  /* 0x002b6800010c7983 */ /* 0x000ee80000100a00 */
[----:B------:R1:W-:Y:S04]  /*1a350*/  LDGSTS.E [R2+-0x7ba00], [R16.64], P2 ;  /* 0x8460000010027fae */ /* 0x0003e80009121844 */
[----:B--2---:R-:W2:Y:S04]  /*1a360*/  LDL.64 R14, [R1+0x2a70] ;  /* 0x002a7000010e7983 */ /* 0x004ea80000100a00 */
[----:B-1----:R-:W2:Y:S04]  /*1a370*/  LDL.64 R16, [R1+0x2b58] ;  /* 0x002b580001107983 */ /* 0x002ea80000100a00 */
[----:B------:R1:W-:Y:S04]  /*1a380*/  LDGSTS.E [R251+-0x7b900], [R18.64], P4 ;  /* 0x8470000012fb7fae */ /* 0x0003e8000a121844 */
[----:B------:R1:W-:Y:S04]  /*1a390*/  LDGSTS.E [R2+-0x7aa00], [R20.64], P2 ;  /* 0x8560000014027fae */ /* 0x0003e80009121844 */
[----:B-1----:R-:W2:Y:S04]  /*1a3a0*/  LDL.64 R18, [R1+0x2a60] ;  /* 0x002a600001127983 */ /* 0x002ea80000100a00 */
[----:B------:R-:W2:Y:S04]  /*1a3b0*/  LDL.64 R20, [R1+0x2b48] ;  /* 0x002b480001147983 */ /* 0x000ea80000100a00 */
[----:B------:R1:W-:Y:S04]  /*1a3c0*/  LDGSTS.E [R251+-0x7a900], [R30.64], P4 ;  /* 0x857000001efb7fae */ /* 0x0003e8000a121844 */
[----:B------:R4:W-:Y:S04]  /*1a3d0*/  LDGSTS.E [R250+-0x79a00], [R10.64], P2 ;  /* 0x866000000afa7fae */ /* 0x0009e80009121844 */
[----:B------:R4:W-:Y:S04]  /*1a3e0*/  LDGSTS.E [R3+-0x79900], [R22.64], P4 ;  /* 0x8670000016037fae */ /* 0x0009e8000a121844 */
[----:B-1----:R-:W2:Y:S04]  /*1a3f0*/  LDL.64 R30, [R1+0x2a50] ;  /* 0x002a5000011e7983 */ /* 0x002ea80000100a00 */
[----:B----4-:R1:W-:Y:S04]  /*1a400*/  LDGSTS.E [R2+-0x78a00], [R24.64], P2 ;  /* 0x8760000018027fae */ /* 0x0103e80009121844 */
[----:B------:R-:W4:Y:S04]  /*1a410*/  LDL.64 R22, [R1+0x2b38] ;  /* 0x002b380001167983 */ /* 0x000f280000100a00 */
[----:B------:R1:W-:Y:S04]  /*1a420*/  LDGSTS.E [R251+-0x78900], [R26.64], P4 ;  /* 0x877000001afb7fae */ /* 0x0003e8000a121844 */
[----:B-1----:R-:W4:Y:S04]  /*1a430*/  LDL.64 R24, [R1+0x2a40] ;  /* 0x002a400001187983 */ /* 0x002f280000100a00 */
[----:B------:R-:W4:Y:S04]  /*1a440*/  LDL.64 R10, [R1+0x2c78] ;  /* 0x002c7800010a7983 */ /* 0x000f280000100a00 */
[----:B------:R-:W4:Y:S04]  /*1a450*/  LDL.64 R26, [R1+0x2b28] ;  /* 0x002b2800011a7983 */ /* 0x000f280000100a00 */
[----:B---3--:R1:W-:Y:S04]  /*1a460*/  LDGSTS.E [R250+-0x77a00], [R28.64], P2 ;  /* 0x886000001cfa7fae */ /* 0x0083e80009121844 */
[----:B-1----:R-:W3:Y:S04]  /*1a470*/  LDL.64 R28, [R1+0x2a30] ;  /* 0x002a3000011c7983 */ /* 0x002ee80000100a00 */
[----:B------:R1:W-:Y:S04]  /*1a480*/  LDGSTS.E [R3+-0x77900], [R34.64], P4 ;  /* 0x8870000022037fae */ /* 0x0003e8000a121844 */
[----:B------:R2:W-:Y:S04]  /*1a490*/  LDGSTS.E [R2+-0x76a00], [R12.64], P2 ;  /* 0x896000000c027fae */ /* 0x0005e80009121844 */
[----:B-1----:R-:W3:Y:S04]  /*1a4a0*/  LDL.64 R34, [R1+0x2b18] ;  /* 0x002b180001227983 */ /* 0x002ee80000100a00 */
[----:B--2---:R1:W-:Y:S04]  /*1a4b0*/  LDGSTS.E [R251+-0x76900], [R14.64], P4 ;  /* 0x897000000efb7fae */ /* 0x0043e8000a121844 */
[----:B------:R2:W-:Y:S04]  /*1a4c0*/  LDGSTS.E [R2+-0x75a00], [R16.64], P2 ;  /* 0x8a60000010027fae */ /* 0x0005e80009121844 */
[----:B------:R-:W3:Y:S04]  /*1a4d0*/  LDL.64 R12, [R1+0x2c18] ;  /* 0x002c1800010c7983 */ /* 0x000ee80000100a00 */
[----:B-1----:R-:W3:Y:S04]  /*1a4e0*/  LDL.64 R14, [R1+0x2c08] ;  /* 0x002c0800010e7983 */ /* 0x002ee80000100a00 */
[----:B--2---:R-:W2:Y:S04]  /*1a4f0*/  LDL.64 R16, [R1+0x2c20] ;  /* 0x002c200001107983 */ /* 0x004ea80000100a00 */
[----:B------:R1:W-:Y:S04]  /*1a500*/  LDGSTS.E [R251+-0x75900], [R18.64], P4 ;  /* 0x8a70000012fb7fae */ /* 0x0003e8000a121844 */
[----:B------:R1:W-:Y:S04]  /*1a510*/  LDGSTS.E [R250+-0x74a00], [R20.64], P2 ;  /* 0x8b60000014fa7fae */ /* 0x0003e80009121844 */
[----:B-1----:R-:W2:Y:S04]  /*1a520*/  LDL.64 R18, [R1+0x2e00] ;  /* 0x002e000001127983 */ /* 0x002ea80000100a00 */
[----:B------:R-:W2:Y:S04]  /*1a530*/  LDL.64 R20, [R1+0x2df0] ;  /* 0x002df00001147983 */ /* 0x000ea80000100a00 */
[----:B------:R1:W-:Y:S04]  /*1a540*/  LDGSTS.E [R3+-0x74900], [R30.64], P4 ;  /* 0x8b7000001e037fae */ /* 0x0003e8000a121844 */
[----:B----4-:R4:W-:Y:S04]  /*1a550*/  LDGSTS.E [R2+-0x73a00], [R22.64], P2 ;  /* 0x8c60000016027fae */ /* 0x0109e80009121844 */
[----:B-1----:R-:W2:Y:S04]  /*1a560*/  LDL.64 R30, [R1+0x2d08] ;  /* 0x002d0800011e7983 */ /* 0x002ea80000100a00 */
[----:B------:R1:W-:Y:S04]  /*1a570*/  LDGSTS.E [R251+-0x73900], [R24.64], P4 ;  /* 0x8c70000018fb7fae */ /* 0x0003e8000a121844 */
[----:B----4-:R-:W4:Y:S04]  /*1a580*/  LDL.64 R22, [R1+0x2cf8] ;  /* 0x002cf80001167983 */ /* 0x010f280000100a00 */
[----:B------:R1:W-:Y:S04]  /*1a590*/  LDGSTS.E [R250+-0x72a00], [R26.64], P2 ;  /* 0x8d6000001afa7fae */ /* 0x0003e80009121844 */
[----:B-1----:R-:W4:Y:S04]  /*1a5a0*/  LDL.64 R24, [R1+0x2de0] ;  /* 0x002de00001187983 */ /* 0x002f280000100a00 */
[----:B------:R-:W4:Y:S04]  /*1a5b0*/  LDL.64 R26, [R1+0x2ce8] ;  /* 0x002ce800011a7983 */ /* 0x000f280000100a00 */
[----:B---3--:R1:W-:Y:S04]  /*1a5c0*/  LDGSTS.E [R3+-0x72900], [R28.64], P4 ;  /* 0x8d7000001c037fae */ /* 0x0083e8000a121844 */
[----:B-1----:R-:W3:Y:S04]  /*1a5d0*/  LDL.64 R28, [R1+0x2cd8] ;  /* 0x002cd800011c7983 */ /* 0x002ee80000100a00 */
[----:B------:R1:W-:Y:S04]  /*1a5e0*/  LDGSTS.E [R2+-0x71a00], [R34.64], P2 ;  /* 0x8e60000022027fae */ /* 0x0003e80009121844 */
[----:B-1----:R-:W3:Y:S01]  /*1a5f0*/  LDL.64 R34, [R1+0x2dd0] ;  /* 0x002dd00001227983 */ /* 0x002ee20000100a00 */
[----:B------:R-:W-:-:S02]  /*1a600*/  IADD3 R250, R33, 0x100000, RZ ;  /* 0x0010000021fa7810 */ /* 0x000fc40007ffe0ff */
[C---:B------:R-:W-:Y:S01]  /*1a610*/  IADD3 R3, R33.reuse, 0x100000, RZ ;  /* 0x0010000021037810 */ /* 0x040fe20007ffe0ff */
[----:B------:R1:W-:Y:S04]  /*1a620*/  LDGSTS.E [R251+-0x71900], [R14.64], P4 ;  /* 0x8e7000000efb7fae */ /* 0x0003e8000a121844 */
[----:B--2---:R2:W-:Y:S04]  /*1a630*/  LDGSTS.E [R2+-0x70a00], [R16.64], P2 ;  /* 0x8f60000010027fae */ /* 0x0045e80009121844 */
[----:B------:R2:W-:Y:S04]  /*1a640*/  LDGSTS.E [R251+-0x70900], [R12.64], P4 ;  /* 0x8f7000000cfb7fae */ /* 0x0005e8000a121844 */
[----:B-1----:R-:W3:Y:S01]  /*1a650*/  LDL.64 R14, [R1+0x2dc0] ;  /* 0x002dc000010e7983 */ /* 0x002ee20000100a00 */
[----:B--2---:R-:W-:-:S03]  /*1a660*/  IADD3 R2, R33, 0x100000, RZ ;  /* 0x0010000021027810 */ /* 0x004fc60007ffe0ff */
[----:B------:R-:W2:Y:S01]  /*1a670*/  LDL.64 R16, [R1+0x2db0] ;  /* 0x002db00001107983 */ /* 0x000ea20000100a00 */
[----:B------:R-:W-:-:S03]  /*1a680*/  IADD3 R251, R33, 0x100000, RZ ;  /* 0x0010000021fb7810 */ /* 0x000fc60007ffe0ff */
[----:B------:R1:W-:Y:S04]  /*1a690*/  LDGSTS.E [R250+-0x7f800], [R18.64], P2 ;  /* 0x8080000012fa7fae */ /* 0x0003e80009121844 */
[----:B------:R-:W2:Y:S04]  /*1a6a0*/  LDL.64 R12, [R1+0x2d60] ;  /* 0x002d6000010c7983 */ /* 0x000ea80000100a00 */
[----:B-1----:R-:W2:Y:S04]  /*1a6b0*/  LDL.64 R18, [R1+0x2cb8] ;  /* 0x002cb80001127983 */ /* 0x002ea80000100a00 */
[----:B------:R1:W-:Y:S04]  /*1a6c0*/  LDGSTS.E [R3+-0x7f700], [R30.64], P4 ;  /* 0x809000001e037fae */ /* 0x0003e8000a121844 */
[----:B------:R4:W-:Y:S04]  /*1a6d0*/  LDGSTS.E [R2+-0x7e800], [R20.64], P2 ;  /* 0x8180000014027fae */ /* 0x0009e80009121844 */
[----:B----4-:R4:W-:Y:S04]  /*1a6e0*/  LDGSTS.E [R251+-0x7e700], [R22.64], P4 ;  /* 0x8190000016fb7fae */ /* 0x0109e8000a121844 */
[----:B-1----:R-:W2:Y:S04]  /*1a6f0*/  LDL.64 R30, [R1+0x2da0] ;  /* 0x002da000011e7983 */ /* 0x002ea80000100a00 */
[----:B------:R-:W2:Y:S04]  /*1a700*/  LDL.64 R20, [R1+0x2ca8] ;  /* 0x002ca80001147983 */ /* 0x000ea80000100a00 */
[----:B----4-:R-:W2:Y:S04]  /*1a710*/  LDL.64 R22, [R1+0x2d90] ;  /* 0x002d900001167983 */ /* 0x010ea80000100a00 */
[----:B------:R1:W-:Y:S04]  /*1a720*/  LDGSTS.E [R250+-0x7d800], [R24.64], P2 ;  /* 0x8280000018fa7fae */ /* 0x0003e80009121844 */
[----:B------:R1:W-:Y:S04]  /*1a730*/  LDGSTS.E [R3+-0x7d700], [R26.64], P4 ;  /* 0x829000001a037fae */ /* 0x0003e8000a121844 */
[----:B-1----:R-:W2:Y:S04]  /*1a740*/  LDL.64 R24, [R1+0x2c98] ;  /* 0x002c980001187983 */ /* 0x002ea80000100a00 */
[----:B------:R-:W2:Y:S04]  /*1a750*/  LDL.64 R26, [R1+0x2d80] ;  /* 0x002d8000011a7983 */ /* 0x000ea80000100a00 */
[----:B---3--:R1:W-:Y:S04]  /*1a760*/  LDGSTS.E [R2+-0x7c800], [R34.64], P2 ;  /* 0x8380000022027fae */ /* 0x0083e80009121844 */
[----:B------:R3:W-:Y:S04]  /*1a770*/  LDGSTS.E [R251+-0x7c700], [R28.64], P4 ;  /* 0x839000001cfb7fae */ /* 0x0007e8000a121844 */
[----:B-1----:R-:W4:Y:S04]  /*1a780*/  LDL.64 R34, [R1+0x2c88] ;  /* 0x002c880001227983 */ /* 0x002f280000100a00 */
[----:B---3--:R-:W3:Y:S04]  /*1a790*/  LDL.64 R28, [R1+0x2d70] ;  /* 0x002d7000011c7983 */ /* 0x008ee80000100a00 */
[----:B------:R1:W-:Y:S04]  /*1a7a0*/  LDGSTS.E [R2+-0x7b800], [R14.64], P2 ;  /* 0x848000000e027fae */ /* 0x0003e80009121844 */
[----:B------:R2:W-:Y:S04]  /*1a7b0*/  LDGSTS.E [R251+-0x7b700], [R4.64], P4 ;  /* 0x8490000004fb7fae */ /* 0x0005e8000a121844 */
[----:B--2---:R2:W-:Y:S04]  /*1a7c0*/  LDGSTS.E [R250+-0x7a800], [R16.64], P2 ;  /* 0x8580000010fa7fae */ /* 0x0045e80009121844 */
[----:B-1----:R-:W3:Y:S04]  /*1a7d0*/  LDL.64 R14, [R1+0x2c68] ;  /* 0x002c6800010e7983 */ /* 0x002ee80000100a00 */
[----:B------:R-:W3:Y:S04]  /*1a7e0*/  LDL.64 R4, [R1+0x2d50] ;  /* 0x002d500001047983 */ /* 0x000ee80000100a00 */
[----:B------:R1:W-:Y:S04]  /*1a7f0*/  LDGSTS.E [R3+-0x7a700], [R18.64], P4 ;  /* 0x8590000012037fae */ /* 0x0003e8000a121844 */
[----:B--2---:R-:W4:Y:S04]  /*1a800*/  LDL.64 R16, [R1+0x2c58] ;  /* 0x002c580001107983 */ /* 0x004f280000100a00 */
[----:B-1----:R-:W4:Y:S04]  /*1a810*/  LDL.64 R18, [R1+0x2c48] ;  /* 0x002c480001127983 */ /* 0x002f280000100a00 */
[----:B------:R1:W-:Y:S04]  /*1a820*/  LDGSTS.E [R2+-0x79800], [R30.64], P2 ;  /* 0x868000001e027fae */ /* 0x0003e80009121844 */
[----:B------:R1:W-:Y:S04]  /*1a830*/  LDGSTS.E [R251+-0x79700], [R20.64], P4 ;  /* 0x8690000014fb7fae */ /* 0x0003e8000a121844 */
[----:B------:R1:W-:Y:S04]  /*1a840*/  LDGSTS.E [R250+-0x78800], [R22.64], P2 ;  /* 0x8780000016fa7fae */ /* 0x0003e80009121844 */
[----:B-1----:R-:W4:Y:S04]  /*1a850*/  LDL.64 R30, [R1+0x2d40] ;  /* 0x002d4000011e7983 */ /* 0x002f280000100a00 */
[----:B------:R-:W4:Y:S04]  /*1a860*/  LDL.64 R20, [R1+0x2d30] ;  /* 0x002d300001147983 */ /* 0x000f280000100a00 */
[----:B------:R-:W4:Y:S04]  /*1a870*/  LDL.64 R22, [R1+0x2c38] ;  /* 0x002c380001167983 */ /* 0x000f280000100a00 */
[----:B------:R1:W-:Y:S04]  /*1a880*/  LDGSTS.E [R3+-0x78700], [R24.64], P4 ;  /* 0x8790000018037fae */ /* 0x0003e8000a121844 */
[----:B------:R1:W-:Y:S04]  /*1a890*/  LDGSTS.E [R2+-0x77800], [R26.64], P2 ;  /* 0x888000001a027fae */ /* 0x0003e80009121844 */
[----:B-1----:R-:W4:Y:S04]  /*1a8a0*/  LDL.64 R24, [R1+0x2d10] ;  /* 0x002d100001187983 */ /* 0x002f280000100a00 */
[----:B------:R-:W4:Y:S04]  /*1a8b0*/  LDL.64 R26, [R1+0x2c10] ;  /* 0x002c1000011a7983 */ /* 0x000f280000100a00 */
[----:B----4-:R1:W-:Y:S04]  /*1a8c0*/  LDGSTS.E [R251+-0x77700], [R34.64], P4 ;  /* 0x8890000022fb7fae */ /* 0x0103e8000a121844 */
[----:B---3--:R3:W-:Y:S04]  /*1a8d0*/  LDGSTS.E [R2+-0x76800], [R28.64], P2 ;  /* 0x898000001c027fae */ /* 0x0087e80009121844 */
[----:B------:R4:W-:Y:S04]  /*1a8e0*/  LDGSTS.E [R251+-0x76700], [R10.64], P4 ;  /* 0x899000000afb7fae */ /* 0x0009e8000a121844 */
[----:B-1----:R-:W2:Y:S04]  /*1a8f0*/  LDL.64 R34, [R1+0x2d20] ;  /* 0x002d200001227983 */ /* 0x002ea80000100a00 */
[----:B---3--:R-:W3:Y:S04]  /*1a900*/  LDL.64 R28, [R1+0x2c28] ;  /* 0x002c2800011c7983 */ /* 0x008ee80000100a00 */
[----:B------:R1:W-:Y:S04]  /*1a910*/  LDGSTS.E [R250+-0x75800], [R12.64], P2 ;  /* 0x8a8000000cfa7fae */ /* 0x0003e80009121844 */
[----:B------:R1:W-:Y:S04]  /*1a920*/  LDGSTS.E [R3+-0x75700], [R14.64], P4 ;  /* 0x8a9000000e037fae */ /* 0x0003e8000a121844 */
[----:B------:R2:W-:Y:S04]  /*1a930*/  LDGSTS.E [R2+-0x74800], [R4.64], P2 ;  /* 0x8b80000004027fae */ /* 0x0005e80009121844 */
[----:B----4-:R4:W-:Y:S04]  /*1a940*/  LDGSTS.E [R251+-0x74700], [R16.64], P4 ;  /* 0x8b90000010fb7fae */ /* 0x0109e8000a121844 */
[----:B-1----:R-:W3:Y:S04]  /*1a950*/  LDL.64 R14, [R1+0x2d00] ;  /* 0x002d0000010e7983 */ /* 0x002ee80000100a00 */
[----:B------:R-:W3:Y:S04]  /*1a960*/  LDL.64 R10, [R1+0x2db8] ;  /* 0x002db800010a7983 */ /* 0x000ee80000100a00 */
[----:B----4-:R-:W3:Y:S04]  /*1a970*/  LDL.64 R16, [R1+0x2de8] ;  /* 0x002de80001107983 */ /* 0x010ee80000100a00 */
[----:B------:R-:W3:Y:S04]  /*1a980*/  LDL.64 R12, [R1+0x2cc0] ;  /* 0x002cc000010c7983 */ /* 0x000ee80000100a00 */
[----:B------:R1:W-:Y:S04]  /*1a990*/  LDGSTS.E [R250+-0x73800], [R30.64], P2 ;  /* 0x8c8000001efa7fae */ /* 0x0003e80009121844 */
[----:B------:R1:W-:Y:S04]  /*1a9a0*/  LDGSTS.E [R3+-0x73700], [R18.64], P4 ;  /* 0x8c90000012037fae */ /* 0x0003e8000a121844 */
[----:B------:R1:W-:Y:S04]  /*1a9b0*/  LDGSTS.E [R2+-0x72800], [R20.64], P2 ;  /* 0x8d80000014027fae */ /* 0x0003e80009121844 */
[----:B-1----:R-:W3:Y:S04]  /*1a9c0*/  LDL.64 R30, [R1+0x2cf0] ;  /* 0x002cf000011e7983 */ /* 0x002ee80000100a00 */
[----:B------:R-:W3:Y:S04]  /*1a9d0*/  LDL.64 R18, [R1+0x2dd8] ;  /* 0x002dd80001127983 */ /* 0x000ee80000100a00 */
[----:B------:R1:W-:Y:S04]  /*1a9e0*/  LDGSTS.E [R251+-0x72700], [R22.64], P4 ;  /* 0x8d90000016fb7fae */ /* 0x0003e8000a121844 */
[----:B------:R-:W3:Y:S04]  /*1a9f0*/  LDL.64 R20, [R1+0x2ce0] ;  /* 0x002ce00001147983 */ /* 0x000ee80000100a00 */
[----:B-1----:R-:W3:Y:S04]  /*1aa00*/  LDL.64 R22, [R1+0x2da8] ;  /* 0x002da80001167983 */ /* 0x002ee80000100a00 */
[----:B--2---:R1:W-:Y:S04]  /*1aa10*/  LDGSTS.E [R2+-0x71800], [R34.64], P2 ;  /* 0x8e80000022027fae */ /* 0x0043e80009121844 */
[----:B---3--:R2:W-:Y:S01]  /*1aa20*/  LDGSTS.E [R251+-0x71700], [R28.64], P4 ;  /* 0x8e9000001cfb7fae */ /* 0x0085e2000a121844 */
[----:B------:R-:W-:-:S03]  /*1aa30*/  LOP3.LUT R5, R32, 0x50, RZ, 0x3c, !PT ;  /* 0x0000005020057812 */ /* 0x000fc600078e3cff */
[----:B------:R3:W-:Y:S04]  /*1aa40*/  LDGSTS.E [R250+-0x70800], [R24.64], P2 ;  /* 0x8f80000018fa7fae */ /* 0x0007e80009121844 */
[----:B-1----:R-:W4:Y:S04]  /*1aa50*/  LDL.64 R34, [R1+0x2dc8] ;  /* 0x002dc80001227983 */ /* 0x002f280000100a00 */
[----:B--2---:R-:W2:Y:S01]  /*1aa60*/  LDL.64 R28, [R1+0x2cd0] ;  /* 0x002cd000011c7983 */ /* 0x004ea20000100a00 */
[C---:B------:R-:W-:Y:S02]  /*1aa70*/  IADD3 R4, R5.reuse, 0x100000, RZ ;  /* 0x0010000005047810 */ /* 0x040fe40007ffe0ff */
[C---:B------:R-:W-:Y:S01]  /*1aa80*/  IADD3 R251, R5.reuse, 0x100000, RZ ;  /* 0x0010000005fb7810 */ /* 0x040fe20007ffe0ff */
[----:B------:R1:W-:Y:S01]  /*1aa90*/  LDGSTS.E [R3+-0x70700], [R26.64], P4 ;  /* 0x8f9000001a037fae */ /* 0x0003e2000a121844 */
[----:B---3--:R-:W-:-:S02]  /*1aaa0*/  IADD3 R250, R5, 0x100000, RZ ;  /* 0x0010000005fa7810 */ /* 0x008fc40007ffe0ff */
[C---:B------:R-:W-:Y:S01]  /*1aab0*/  IADD3 R2, R5.reuse, 0x100000, RZ ;  /* 0x0010000005027810 */ /* 0x040fe20007ffe0ff */
[----:B------:R3:W-:Y:S04]  /*1aac0*/  LDGSTS.E [R4+-0x7f600], [R8.64], P2 ;  /* 0x80a0000008047fae */ /* 0x0007e80009121844 */
[----:B------:R-:W2:Y:S01]  /*1aad0*/  LDL.64 R24, [R1+0x2cb0] ;  /* 0x002cb00001187983 */ /* 0x000ea20000100a00 */
[----:B-1----:R-:W-:-:S03]  /*1aae0*/  IADD3 R3, R5, 0x100000, RZ ;  /* 0x0010000005037810 */ /* 0x002fc60007ffe0ff */
[----:B------:R1:W-:Y:S04]  /*1aaf0*/  LDGSTS.E [R251+-0x7f500], [R14.64], P4 ;  /* 0x80b000000efb7fae */ /* 0x0003e8000a121844 */
[----:B------:R-:W2:Y:S04]  /*1ab00*/  LDL.64 R26, [R1+0x2d98] ;  /* 0x002d9800011a7983 */ /* 0x000ea80000100a00 */
[----:B------:R3:W-:Y:S04]  /*1ab10*/  LDGSTS.E [R250+-0x7e600], [R16.64], P2 ;  /* 0x81a0000010fa7fae */ /* 0x0007e80009121844 */
[----:B-1----:R-:W2:Y:S04]  /*1ab20*/  LDL.64 R14, [R1+0x2d78] ;  /* 0x002d7800010e7983 */ /* 0x002ea80000100a00 */
[----:B---3--:R-:W4:Y:S04]  /*1ab30*/  LDL.64 R8, [R1+0x2c60] ;  /* 0x002c600001087983 */ /* 0x008f280000100a00 */
[----:B------:R-:W4:Y:S04]  /*1ab40*/  LDL.64 R16, [R1+0x2ca0] ;  /* 0x002ca00001107983 */ /* 0x000f280000100a00 */
[----:B------:R1:W-:Y:S04]  /*1ab50*/  LDGSTS.E [R3+-0x7e500], [R30.64], P4 ;  /* 0x81b000001e037fae */ /* 0x0003e8000a121844 */
[----:B------:R1:W-:Y:S04]  /*1ab60*/  LDGSTS.E [R2+-0x7d600], [R18.64], P2 ;  /* 0x82a0000012027fae */ /* 0x0003e80009121844 */
[----:B-1----:R-:W4:Y:S04]  /*1ab70*/  LDL.64 R30, [R1+0x2d88] ;  /* 0x002d8800011e7983 */ /* 0x002f280000100a00 */
[----:B------:R-:W4:Y:S04]  /*1ab80*/  LDL.64 R18, [R1+0x2c90] ;  /* 0x002c900001127983 */ /* 0x000f280000100a00 */
[----:B------:R1:W-:Y:S04]  /*1ab90*/  LDGSTS.E [R4+-0x7d500], [R20.64], P4 ;  /* 0x82b0000014047fae */ /* 0x0003e8000a121844 */
[----:B-1----:R-:W4:Y:S04]  /*1aba0*/  LDL.64 R20, [R1+0x2d68] ;  /* 0x002d680001147983 */ /* 0x002f280000100a00 */
[----:B----4-:R1:W-:Y:S04]  /*1abb0*/  LDGSTS.E [R251+-0x7c600], [R34.64], P2 ;  /* 0x83a0000022fb7fae */ /* 0x0103e80009121844 */
[----:B--2---:R2:W-:Y:S04]  /*1abc0*/  LDGSTS.E [R250+-0x7c500], [R28.64], P4 ;  /* 0x83b000001cfa7fae */ /* 0x0045e8000a121844 */
[----:B------:R4:W-:Y:S04]  /*1abd0*/  LDGSTS.E [R3+-0x7b600], [R10.64], P2 ;  /* 0x84a000000a037fae */ /* 0x0009e80009121844 */
[----:B-1----:R-:W3:Y:S04]  /*1abe0*/  LDL.64 R34, [R1+0x2c80] ;  /* 0x002c800001227983 */ /* 0x002ee80000100a00 */
[----:B--2---:R-:W2:Y:S04]  /*1abf0*/  LDL.64 R28, [R1+0x2c70] ;  /* 0x002c7000011c7983 */ /* 0x004ea80000100a00 */
[----:B------:R1:W-:Y:S04]  /*1ac00*/  LDGSTS.E [R2+-0x7b500], [R12.64], P4 ;  /* 0x84b000000c027fae */ /* 0x0003e8000a121844 */
[----:B------:R1:W-:Y:S04]  /*1ac10*/  LDGSTS.E [R4+-0x7a600], [R22.64], P2 ;  /* 0x85a0000016047fae */ /* 0x0003e80009121844 */
[----:B------:R4:W-:Y:S04]  /*1ac20*/  LDGSTS.E [R251+-0x7a500], [R24.64], P4 ;  /* 0x85b0000018fb7fae */ /* 0x0009e8000a121844 */
[----:B------:R4:W-:Y:S04]  /*1ac30*/  LDGSTS.E [R250+-0x79600], [R26.64], P2 ;  /* 0x86a000001afa7fae */ /* 0x0009e80009121844 */
[----:B-1----:R-:W2:Y:S04]  /*1ac40*/  LDL.64 R22, [R1+0x2d58] ;  /* 0x002d580001167983 */ /* 0x002ea80000100a00 */
[----:B----4-:R-:W2:Y:S04]  /*1ac50*/  LDL.64 R10, [R1+0x2d48] ;  /* 0x002d4800010a7983 */ /* 0x010ea80000100a00 */
[----:B------:R-:W2:Y:S04]  /*1ac60*/  LDL.64 R24, [R1+0x2c50] ;  /* 0x002c500001187983 */ /* 0x000ea80000100a00 */
[----:B------:R1:W-:Y:S04]  /*1ac70*/  LDGSTS.E [R3+-0x79500], [R16.64], P4 ;  /* 0x86b0000010037fae */ /* 0x0003e8000a121844 */
[----:B------:R-:W2:Y:S04]  /*1ac80*/  LDL.64 R26, [R1+0x2d38] ;  /* 0x002d3800011a7983 */ /* 0x000ea80000100a00 */
[----:B------:R-:W2:Y:S04]  /*1ac90*/  LDL.64 R12, [R1+0x2e08] ;  /* 0x002e0800010c7983 */ /* 0x000ea80000100a00 */
[----:B-1----:R-:W2:Y:S04]  /*1aca0*/  LDL.64 R16, [R1+0x2d28] ;  /* 0x002d280001107983 */ /* 0x002ea80000100a00 */
[----:B------:R1:W-:Y:S04]  /*1acb0*/  LDGSTS.E [R2+-0x78600], [R30.64], P2 ;  /* 0x87a000001e027fae */ /* 0x0003e80009121844 */
[----:B------:R1:W-:Y:S04]  /*1acc0*/  LDGSTS.E [R4+-0x78500], [R18.64], P4 ;  /* 0x87b0000012047fae */ /* 0x0003e8000a121844 */
[----:B------:R1:W-:Y:S04]  /*1acd0*/  LDGSTS.E [R251+-0x77600], [R14.64], P2 ;  /* 0x88a000000efb7fae */ /* 0x0003e80009121844 */
[----:B-1----:R-:W2:Y:S04]  /*1ace0*/  LDL.64 R30, [R1+0x2c40] ;  /* 0x002c4000011e7983 */ /* 0x002ea80000100a00 */
[----:B------:R-:W2:Y:S04]  /*1acf0*/  LDL.64 R18, [R1+0x2c30] ;  /* 0x002c300001127983 */ /* 0x000ea80000100a00 */
[----:B------:R-:W2:Y:S04]  /*1ad00*/  LDL.64 R14, [R1+0x2e20] ;  /* 0x002e2000010e7983 */ /* 0x000ea80000100a00 */
[----:B---3--:R1:W-:Y:S04]  /*1ad10*/  LDGSTS.E [R250+-0x77500], [R34.64], P4 ;  /* 0x88b0000022fa7fae */ /* 0x0083e8000a121844 */
[----:B------:R3:W-:Y:S04]  /*1ad20*/  LDGSTS.E [R3+-0x76600], [R20.64], P2 ;  /* 0x89a0000014037fae */ /* 0x0007e80009121844 */
[----:B--2---:R2:W-:Y:S04]  /*1ad30*/  LDGSTS.E [R2+-0x76500], [R28.64], P4 ;  /* 0x89b000001c027fae */ /* 0x0045e8000a121844 */
[----:B-1----:R-:W4:Y:S04]  /*1ad40*/  LDL.64 R34, [R1+0x2d18] ;  /* 0x002d180001227983 */ /* 0x002f280000100a00 */
[----:B---3--:R-:W3:Y:S04]  /*1ad50*/  LDL.64 R20, [R1+0x2e18] ;  /* 0x002e180001147983 */ /* 0x008ee80000100a00 */
[----:B--2---:R-:W4:Y:S04]  /*1ad60*/  LDL.64 R28, [R1+0x30b8] ;  /* 0x0030b800011c7983 */ /* 0x004f280000100a00 */
[----:B------:R1:W-:Y:S01]  /*1ad70*/  LDGSTS.E [R4+-0x75600], [R22.64], P2 ;  /* 0x8aa0000016047fae */ /* 0x0003e20009121844 */
[----:B------:R-:W-:-:S03]  /*1ad80*/  LOP3.LUT R33, R32, 0x60, RZ, 0x3c, !PT ;  /* 0x0000006020217812 */ /* 0x000fc600078e3cff */
[----:B------:R1:W-:Y:S04]  /*1ad90*/  LDGSTS.E [R251+-0x75500], [R8.64], P4 ;  /* 0x8ab0000008fb7fae */ /* 0x0003e8000a121844 */
[----:B------:R1:W-:Y:S04]  /*1ada0*/  LDGSTS.E [R250+-0x74600], [R10.64], P2 ;  /* 0x8ba000000afa7fae */ /* 0x0003e80009121844 */
[----:B-1----:R-:W4:Y:S04]  /*1adb0*/  LDL.64 R22, [R1+0x2f80] ;  /* 0x002f800001167983 */ /* 0x002f280000100a00 */
[----:B------:R1:W-:Y:S04]  /*1adc0*/  LDGSTS.E [R3+-0x74500], [R24.64], P4 ;  /* 0x8bb0000018037fae */ /* 0x0003e8000a121844 */
[----:B------:R1:W-:Y:S04]  /*1add0*/  LDGSTS.E [R2+-0x73600], [R26.64], P2 ;  /* 0x8ca000001a027fae */ /* 0x0003e80009121844 */
[----:B------:R-:W4:Y:S04]  /*1ade0*/  LDL.64 R8, [R1+0x2f00] ;  /* 0x002f000001087983 */ /* 0x000f280000100a00 */
[----:B-1----:R-:W4:Y:S04]  /*1adf0*/  LDL.64 R24, [R1+0x30a8] ;  /* 0x0030a80001187983 */ /* 0x002f280000100a00 */
[----:B------:R-:W4:Y:S04]  /*1ae00*/  LDL.64 R26, [R1+0x2f70] ;  /* 0x002f7000011a7983 */ /* 0x000f280000100a00 */
[----:B------:R-:W4:Y:S04]  /*1ae10*/  LDL.64 R10, [R1+0x3068] ;  /* 0x00306800010a7983 */ /* 0x000f280000100a00 */
[----:B------:R1:W-:Y:S04]  /*1ae20*/  LDGSTS.E [R4+-0x73500], [R30.64], P4 ;  /* 0x8cb000001e047fae */ /* 0x0003e8000a121844 */
[----:B------:R1:W-:Y:S04]  /*1ae30*/  LDGSTS.E [R251+-0x72600], [R16.64], P2 ;  /* 0x8da0000010fb7fae */ /* 0x0003e80009121844 */
[----:B------:R1:W-:Y:S04]  /*1ae40*/  LDGSTS.E [R250+-0x72500], [R18.64], P4 ;  /* 0x8db0000012fa7fae */ /* 0x0003e8000a121844 */
[----:B-1----:R-:W4:Y:S04]  /*1ae50*/  LDL.64 R30, [R1+0x3098] ;  /* 0x00309800011e7983 */ /* 0x002f280000100a00 */
[----:B------:R-:W4:Y:S01]  /*1ae60*/  LDL.64 R16, [R1+0x2f20] ;  /* 0x002f200001107983 */ /* 0x000f220000100a00 */
[----:B------:R-:W-:-:S03]  /*1ae70*/  IADD3 R250, R33, 0x100000, RZ ;  /* 0x0010000021fa7810 */ /* 0x000fc60007ffe0ff */
[----:B------:R-:W4:Y:S04]  /*1ae80*/  LDL.64 R18, [R1+0x3088] ;  /* 0x0030880001127983 */ /* 0x000f280000100a00 */
[----:B----4-:R1:W-:Y:S04]  /*1ae90*/  LDGSTS.E [R3+-0x71600], [R34.64], P2 ;  /* 0x8ea0000022037fae */ /* 0x0103e80009121844 */
[----:B------:R4:W-:Y:S04]  /*1aea0*/  LDGSTS.E [R2+-0x71500], [R12.64], P4 ;  /* 0x8eb000000c027fae */ /* 0x0009e8000a121844 */
[----:B------:R4:W-:Y:S04]  /*1aeb0*/  LDGSTS.E [R4+-0x70600], [R14.64], P2 ;  /* 0x8fa000000e047fae */ /* 0x0009e80009121844 */
[----:B-1----:R-:W2:Y:S04]  /*1aec0*/  LDL.64 R34, [R1+0x2f10] ;  /* 0x002f100001227983 */ /* 0x002ea80000100a00 */
[----:B---3--:R1:W-:Y:S04]  /*1aed0*/  LDGSTS.E [R251+-0x70500], [R20.64], P4 ;  /* 0x8fb0000014fb7fae */ /* 0x0083e8000a121844 */
[----:B----4-:R3:W-:Y:S01]  /*1aee0*/  LDGSTS.E [R250+-0x7f400], [R28.64], P2 ;  /* 0x80c000001cfa7fae */ /* 0x0107e20009121844 */
[----:B------:R-:W-:-:S02]  /*1aef0*/  IADD3 R3, R33, 0x100000, RZ ;  /* 0x0010000021037810 */ /* 0x000fc40007ffe0ff */
[C---:B------:R-:W-:Y:S01]  /*1af00*/  IADD3 R2, R33.reuse, 0x100000, RZ ;  /* 0x0010000021027810 */ /* 0x040fe20007ffe0ff */
[----:B------:R-:W4:Y:S04]  /*1af10*/  LDL.64 R12, [R1+0x2ff8] ;  /* 0x002ff800010c7983 */ /* 0x000f280000100a00 */
[----:B-1----:R-:W4:Y:S04]  /*1af20*/  LDL.64 R20, [R1+0x2ef0] ;  /* 0x002ef00001147983 */ /* 0x002f280000100a00 */
[----:B---3--:R-:W3:Y:S04]  /*1af30*/  LDL.64 R28, [R1+0x3078] ;  /* 0x00307800011c7983 */ /* 0x008ee80000100a00 */
[----:B------:R1:W-:Y:S01]  /*1af40*/  LDGSTS.E [R3+-0x7f300], [R22.64], P4 ;  /* 0x80d0000016037fae */ /* 0x0003e2000a121844 */
[----:B------:R-:W-:-:S02]  /*1af50*/  IADD3 R4, R33, 0x100000, RZ ;  /* 0x0010000021047810 */ /* 0x000fc40007ffe0ff */
[C---:B------:R-:W-:Y:S01]  /*1af60*/  IADD3 R251, R33.reuse, 0x100000, RZ ;  /* 0x0010000021fb7810 */ /* 0x040fe20007ffe0ff */
[----:B------:R1:W-:Y:S01]  /*1af70*/  LDGSTS.E [R2+-0x7e400], [R24.64], P2 ;  /* 0x81c0000018027fae */ /* 0x0003e20009121844 */
[----:B------:R-:W-:-:S03]  /*1af80*/  IADD3 R6, R33, 0x100000, RZ ;  /* 0x0010000021067810 */ /* 0x000fc60007ffe0ff */
[----:B------:R1:W-:Y:S04]  /*1af90*/  LDGSTS.E [R4+-0x7e300], [R26.64], P4 ;  /* 0x81d000001a047fae */ /* 0x0003e8000a121844 */
[----:B-1----:R-:W4:Y:S04]  /*1afa0*/  LDL.64 R22, [R1+0x3018] ;  /* 0x0030180001167983 */ /* 0x002f280000100a00 */
[----:B------:R-:W4:Y:S04]  /*1afb0*/  LDL.64 R24, [R1+0x2ee0] ;  /* 0x002ee00001187983 */ /* 0x000f280000100a00 */
[----:B------:R-:W4:Y:S04]  /*1afc0*/  LDL.64 R26, [R1+0x3008] ;  /* 0x00300800011a7983 */ /* 0x000f280000100a00 */
        /* <DEDUP_REMOVED lines=8> */
[----:B--2---:R1:W-:Y:S04]  /*1b050*/  LDGSTS.E [R2+-0x7c300], [R34.64], P4 ;  /* 0x83d0000022027fae */ /* 0x0043e8000a121844 */
[----:B-1----:R-:W2:Y:S04]  /*1b060*/  LDL.64 R34, [R1+0x2fe8] ;  /* 0x002fe80001227983 */ /* 0x002ea80000100a00 */
[----:B---3--:R1:W-:Y:S04]  /*1b070*/  LDGSTS.E [R6+-0x7b400], [R28.64], P2 ;  /* 0x84c000001c067fae */ /* 0x0083e80009121844 */
[----:B------:R3:W-:Y:S04]  /*1b080*/  LDGSTS.E [R251+-0x7b300], [R8.64], P4 ;  /* 0x84d0000008fb7fae */ /* 0x0007e8000a121844 */
[----:B------:R3:W-:Y:S04]  /*1b090*/  LDGSTS.E [R250+-0x7a400], [R10.64], P2 ;  /* 0x85c000000afa7fae */ /* 0x0007e80009121844 */
[----:B-1----:R-:W2:Y:S04]  /*1b0a0*/  LDL.64 R28, [R1+0x2fc8] ;  /* 0x002fc800011c7983 */ /* 0x002ea80000100a00 */
[----:B----4-:R1:W-:Y:S04]  /*1b0b0*/  LDGSTS.E [R3+-0x7a300], [R20.64], P4 ;  /* 0x85d0000014037fae */ /* 0x0103e8000a121844 */
[----:B------:R4:W-:Y:S04]  /*1b0c0*/  LDGSTS.E [R2+-0x79400], [R22.64], P2 ;  /* 0x86c0000016027fae */ /* 0x0009e80009121844 */
[----:B------:R3:W-:Y:S04]  /*1b0d0*/  LDGSTS.E [R6+-0x79300], [R24.64], P4 ;  /* 0x86d0000018067fae */ /* 0x0007e8000a121844 */
[----:B-1----:R-:W2:Y:S04]  /*1b0e0*/  LDL.64 R20, [R1+0x2e90] ;  /* 0x002e900001147983 */ /* 0x002ea80000100a00 */
[----:B----4-:R-:W4:Y:S04]  /*1b0f0*/  LDL.64 R22, [R1+0x2fb8] ;  /* 0x002fb80001167983 */ /* 0x010f280000100a00 */
[----:B------:R1:W-:Y:S04]  /*1b100*/  LDGSTS.E [R251+-0x78400], [R26.64], P2 ;  /* 0x87c000001afb7fae */ /* 0x0003e80009121844 */
[----:B---3--:R-:W4:Y:S04]  /*1b110*/  LDL.64 R24, [R1+0x2e80] ;  /* 0x002e800001187983 */ /* 0x008f280000100a00 */
[----:B------:R-:W4:Y:S04]  /*1b120*/  LDL.64 R10, [R1+0x2e30] ;  /* 0x002e3000010a7983 */ /* 0x000f280000100a00 */
[----:B------:R1:W-:Y:S04]  /*1b130*/  LDGSTS.E [R250+-0x78300], [R30.64], P4 ;  /* 0x87d000001efa7fae */ /* 0x0003e8000a121844 */
[----:B------:R1:W-:Y:S04]  /*1b140*/  LDGSTS.E [R3+-0x77400], [R12.64], P2 ;  /* 0x88c000000c037fae */ /* 0x0003e80009121844 */
[----:B-1----:R-:W4:Y:S04]  /*1b150*/  LDL.64 R26, [R1+0x2fa8] ;  /* 0x002fa800011a7983 */ /* 0x002f280000100a00 */
[----:B------:R1:W-:Y:S04]  /*1b160*/  LDGSTS.E [R2+-0x77300], [R14.64], P4 ;  /* 0x88d000000e027fae */ /* 0x0003e8000a121844 */
[----:B------:R-:W4:Y:S04]  /*1b170*/  LDL.64 R30, [R1+0x2e70] ;  /* 0x002e7000011e7983 */ /* 0x000f280000100a00 */
[----:B------:R-:W4:Y:S04]  /*1b180*/  LDL.64 R12, [R1+0x2f88] ;  /* 0x002f8800010c7983 */ /* 0x000f280000100a00 */
[----:B-1----:R-:W4:Y:S04]  /*1b190*/  LDL.64 R14, [R1+0x30b0] ;  /* 0x0030b000010e7983 */ /* 0x002f280000100a00 */
[----:B------:R-:W4:Y:S04]  /*1b1a0*/  LDL.64 R8, [R1+0x2fb0] ;  /* 0x002fb00001087983 */ /* 0x000f280000100a00 */
[----:B--2---:R1:W-:Y:S04]  /*1b1b0*/  LDGSTS.E [R6+-0x76400], [R34.64], P2 ;  /* 0x89c0000022067fae */ /* 0x0043e80009121844 */
[----:B------:R2:W-:Y:S04]  /*1b1c0*/  LDGSTS.E [R251+-0x76300], [R4.64], P4 ;  /* 0x89d0000004fb7fae */ /* 0x0005e8000a121844 */
[----:B------:R2:W-:Y:S04]  /*1b1d0*/  LDGSTS.E [R250+-0x75400], [R16.64], P2 ;  /* 0x8ac0000010fa7fae */ /* 0x0005e80009121844 */
[----:B-1----:R-:W3:Y:S04]  /*1b1e0*/  LDL.64 R34, [R1+0x2f98] ;  /* 0x002f980001227983 */ /* 0x002ee80000100a00 */
[----:B------:R1:W-:Y:S04]  /*1b1f0*/  LDGSTS.E [R3+-0x75300], [R18.64], P4 ;  /* 0x8ad0000012037fae */ /* 0x0003e8000a121844 */
[----:B------:R2:W-:Y:S02]  /*1b200*/  LDGSTS.E [R2+-0x74400], [R28.64], P2 ;  /* 0x8bc000001c027fae */ /* 0x0005e40009121844 */
[----:B--2---:R-:W-:-:S02]  /*1b210*/  IADD3 R4, R33, 0x100000, RZ ;  /* 0x0010000021047810 */ /* 0x004fc40007ffe0ff */
[----:B------:R-:W2:Y:S04]  /*1b220*/  LDL.64 R16, [R1+0x2f78] ;  /* 0x002f780001107983 */ /* 0x000ea80000100a00 */
[----:B-1----:R-:W2:Y:S04]  /*1b230*/  LDL.64 R18, [R1+0x30a0] ;  /* 0x0030a00001127983 */ /* 0x002ea80000100a00 */
[----:B------:R-:W2:Y:S04]  /*1b240*/  LDL.64 R28, [R1+0x2e10] ;  /* 0x002e1000011c7983 */ /* 0x000ea80000100a00 */
[----:B------:R1:W-:Y:S04]  /*1b250*/  LDGSTS.E [R4+-0x74300], [R20.64], P4 ;  /* 0x8bd0000014047fae */ /* 0x0003e8000a121844 */
[----:B----4-:R4:W-:Y:S04]  /*1b260*/  LDGSTS.E [R251+-0x73400], [R22.64], P2 ;  /* 0x8cc0000016fb7fae */ /* 0x0109e80009121844 */
[----:B------:R-:W2:Y:S04]  /*1b270*/  LDL.64 R6, [R1+0x2e88] ;  /* 0x002e880001067983 */ /* 0x000ea80000100a00 */
[----:B-1----:R-:W2:Y:S04]  /*1b280*/  LDL.64 R20, [R1+0x2f68] ;  /* 0x002f680001147983 */ /* 0x002ea80000100a00 */
[----:B----4-:R-:W2:Y:S01]  /*1b290*/  LDL.64 R22, [R1+0x3090] ;  /* 0x0030900001167983 */ /* 0x010ea20000100a00 */
[----:B------:R-:W-:-:S03]  /*1b2a0*/  LOP3.LUT R4, R32, 0x70, RZ, 0x3c, !PT ;  /* 0x0000007020047812 */ /* 0x000fc600078e3cff */
[----:B------:R1:W-:Y:S04]  /*1b2b0*/  LDGSTS.E [R250+-0x73300], [R24.64], P4 ;  /* 0x8cd0000018fa7fae */ /* 0x0003e8000a121844 */
[----:B------:R-:W2:Y:S04]  /*1b2c0*/  LDL.64 R32, [R1+0x3070] ;  /* 0x0030700001207983 */ /* 0x000ea80000100a00 */
[----:B------:R1:W-:Y:S04]  /*1b2d0*/  LDGSTS.E [R3+-0x72400], [R26.64], P2 ;  /* 0x8dc000001a037fae */ /* 0x0003e80009121844 */
[----:B-1----:R-:W2:Y:S04]  /*1b2e0*/  LDL.64 R24, [R1+0x2f18] ;  /* 0x002f180001187983 */ /* 0x002ea80000100a00 */
[----:B------:R1:W-:Y:S04]  /*1b2f0*/  LDGSTS.E [R2+-0x72300], [R30.64], P4 ;  /* 0x8dd000001e027fae */ /* 0x0003e8000a121844 */
[----:B------:R-:W2:Y:S04]  /*1b300*/  LDL.64 R26, [R1+0x3080] ;  /* 0x00308000011a7983 */ /* 0x000ea80000100a00 */
[----:B-1----:R-:W2:Y:S04]  /*1b310*/  LDL.64 R30, [R1+0x2f08] ;  /* 0x002f0800011e7983 */ /* 0x002ea80000100a00 */
[----:B---3--:R1:W-:Y:S04]  /*1b320*/  LDGSTS.E [R3+-0x71400], [R34.64], P2 ;  /* 0x8ec0000022037fae */ /* 0x0083e80009121844 */
[----:B------:R3:W-:Y:S04]  /*1b330*/  LDGSTS.E [R2+-0x71300], [R10.64], P4 ;  /* 0x8ed000000a027fae */ /* 0x0007e8000a121844 */
[----:B------:R2:W-:Y:S04]  /*1b340*/  LDGSTS.E [R251+-0x70400], [R12.64], P2 ;  /* 0x8fc000000cfb7fae */ /* 0x0005e80009121844 */
[----:B-1----:R-:W4:Y:S01]  /*1b350*/  LDL.64 R34, [R1+0x2ef8] ;  /* 0x002ef80001227983 */ /* 0x002f220000100a00 */
[----:B------:R-:W-:-:S02]  /*1b360*/  IADD3 R3, R4, 0x100000, RZ ;  /* 0x0010000004037810 */ /* 0x000fc40007ffe0ff */
[C---:B---3--:R-:W-:Y:S01]  /*1b370*/  IADD3 R2, R4.reuse, 0x100000, RZ ;  /* 0x0010000004027810 */ /* 0x048fe20007ffe0ff */
[----:B------:R-:W3:Y:S04]  /*1b380*/  LDL.64 R10, [R1+0x2e78] ;  /* 0x002e7800010a7983 */ /* 0x000ee80000100a00 */
[----:B--2---:R1:W-:Y:S01]  /*1b390*/  LDGSTS.E [R250+-0x70300], [R28.64], P4 ;  /* 0x8fd000001cfa7fae */ /* 0x0043e2000a121844 */
[----:B------:R-:W-:-:S03]  /*1b3a0*/  IADD3 R251, R4, 0x100000, RZ ;  /* 0x0010000004fb7810 */ /* 0x000fc60007ffe0ff */
[----:B------:R2:W-:Y:S04]  /*1b3b0*/  LDGSTS.E [R2+-0x7f200], [R14.64], P2 ;  /* 0x80e000000e027fae */ /* 0x0005e80009121844 */
[----:B------:R-:W3:Y:S04]  /*1b3c0*/  LDL.64 R12, [R1+0x2ee8] ;  /* 0x002ee800010c7983 */ /* 0x000ee80000100a00 */
[----:B-1----:R-:W3:Y:S01]  /*1b3d0*/  LDL.64 R28, [R1+0x3020] ;  /* 0x00302000011c7983 */ /* 0x002ee20000100a00 */
[----:B------:R-:W-:-:S03]  /*1b3e0*/  IADD3 R250, R4, 0x100000, RZ ;  /* 0x0010000004fa7810 */ /* 0x000fc60007ffe0ff */
[----:B------:R1:W-:Y:S04]  /*1b3f0*/  LDGSTS.E [R251+-0x7f100], [R16.64], P4 ;  /* 0x80f0000010fb7fae */ /* 0x0003e8000a121844 */
[----:B--2---:R-:W2:Y:S04]  /*1b400*/  LDL.64 R14, [R1+0x3010] ;  /* 0x00301000010e7983 */ /* 0x004ea80000100a00 */
[----:B------:R1:W-:Y:S04]  /*1b410*/  LDGSTS.E [R250+-0x7e200], [R18.64], P2 ;  /* 0x81e0000012fa7fae */ /* 0x0003e80009121844 */
[----:B-1----:R-:W2:Y:S04]  /*1b420*/  LDL.64 R16, [R1+0x2ed8] ;  /* 0x002ed80001107983 */ /* 0x002ea80000100a00 */
[----:B------:R1:W-:Y:S04]  /*1b430*/  LDGSTS.E [R3+-0x7e100], [R20.64], P4 ;  /* 0x81f0000014037fae */ /* 0x0003e8000a121844 */
[----:B------:R-:W2:Y:S04]  /*1b440*/  LDL.64 R18, [R1+0x3000] ;  /* 0x0030000001127983 */ /* 0x000ea80000100a00 */
[----:B------:R1:W-:Y:S04]  /*1b450*/  LDGSTS.E [R2+-0x7d200], [R22.64], P2 ;  /* 0x82e0000016027fae */ /* 0x0003e80009121844 */
[----:B-1----:R-:W2:Y:S04]  /*1b460*/  LDL.64 R20, [R1+0x2ec8] ;  /* 0x002ec80001147983 */ /* 0x002ea80000100a00 */
[----:B------:R1:W-:Y:S04]  /*1b470*/  LDGSTS.E [R250+-0x7d100], [R24.64], P4 ;  /* 0x82f0000018fa7fae */ /* 0x0003e8000a121844 */
[----:B------:R-:W2:Y:S04]  /*1b480*/  LDL.64 R22, [R1+0x2ff0] ;  /* 0x002ff00001167983 */ /* 0x000ea80000100a00 */
[----:B------:R1:W-:Y:S04]  /*1b490*/  LDGSTS.E [R3+-0x7c200], [R26.64], P2 ;  /* 0x83e000001a037fae */ /* 0x0003e80009121844 */
[----:B------:R1:W-:Y:S04]  /*1b4a0*/  LDGSTS.E [R2+-0x7c100], [R30.64], P4 ;  /* 0x83f000001e027fae */ /* 0x0003e8000a121844 */
[----:B------:R1:W-:Y:S04]  /*1b4b0*/  LDGSTS.E [R251+-0x7b200], [R32.64], P2 ;  /* 0x84e0000020fb7fae */ /* 0x0003e80009121844 */
[----:B-1----:R-:W2:Y:S04]  /*1b4c0*/  LDL.64 R26, [R1+0x2e98] ;  /* 0x002e9800011a7983 */ /* 0x002ea80000100a00 */
[----:B------:R-:W2:Y:S04]  /*1b4d0*/  LDL.64 R30, [R1+0x2ea8] ;  /* 0x002ea800011e7983 */ /* 0x000ea80000100a00 */
[----:B------:R-:W2:Y:S04]  /*1b4e0*/  LDL.64 R32, [R1+0x2fe0] ;  /* 0x002fe00001207983 */ /* 0x000ea80000100a00 */
[----:B------:R-:W2:Y:S04]  /*1b4f0*/  LDL.64 R24, [R1+0x2fc0] ;  /* 0x002fc00001187983 */ /* 0x000ea80000100a00 */
[----:B----4-:R1:W-:Y:S04]  /*1b500*/  LDGSTS.E [R250+-0x7b100], [R34.64], P4 ;  /* 0x84f0000022fa7fae */ /* 0x0103e8000a121844 */
[----:B-1----:R-:W4:Y:S04]  /*1b510*/  LDL.64 R34, [R1+0x2eb8] ;  /* 0x002eb80001227983 */ /* 0x002f280000100a00 */
[----:B---3--:R1:W-:Y:S04]  /*1b520*/  LDGSTS.E [R2+-0x7a200], [R28.64], P2 ;  /* 0x85e000001c027fae */ /* 0x0083e80009121844 */
[----:B------:R3:W-:Y:S04]  /*1b530*/  LDGSTS.E [R251+-0x7a100], [R12.64], P4 ;  /* 0x85f000000cfb7fae */ /* 0x0007e8000a121844 */
[----:B--2---:R2:W-:Y:S04]  /*1b540*/  LDGSTS.E [R250+-0x79200], [R14.64], P2 ;  /* 0x86e000000efa7fae */ /* 0x0045e80009121844 */
[----:B-1----:R-:W4:Y:S04]  /*1b550*/  LDL.64 R28, [R1+0x2fd0] ;  /* 0x002fd000011c7983 */ /* 0x002f280000100a00 */
[----:B---3--:R-:W3:Y:S04]  /*1b560*/  LDL.64 R12, [R1+0x2fa0] ;  /* 0x002fa000010c7983 */ /* 0x008ee80000100a00 */
[----:B------:R1:W-:Y:S04]  /*1b570*/  LDGSTS.E [R3+-0x79100], [R16.64], P4 ;  /* 0x86f0000010037fae */ /* 0x0003e8000a121844 */
[----:B--2---:R-:W3:Y:S04]  /*1b580*/  LDL.64 R14, [R1+0x2e68] ;  /* 0x002e6800010e7983 */ /* 0x004ee80000100a00 */
[----:B------:R1:W-:Y:S04]  /*1b590*/  LDGSTS.E [R2+-0x78200], [R18.64], P2 ;  /* 0x87e0000012027fae */ /* 0x0003e80009121844 */
[----:B-1----:R-:W3:Y:S04]  /*1b5a0*/  LDL.64 R16, [R1+0x2e28] ;  /* 0x002e280001107983 */ /* 0x002ee80000100a00 */
[----:B------:R1:W-:Y:S04]  /*1b5b0*/  LDGSTS.E [R250+-0x78100], [R20.64], P4 ;  /* 0x87f0000014fa7fae */ /* 0x0003e8000a121844 */
[----:B------:R-:W3:Y:S04]  /*1b5c0*/  LDL.64 R18, [R1+0x2f90] ;  /* 0x002f900001127983 */ /* 0x000ee80000100a00 */
[----:B------:R1:W-:Y:S04]  /*1b5d0*/  LDGSTS.E [R3+-0x77200], [R22.64], P2 ;  /* 0x88e0000016037fae */ /* 0x0003e80009121844 */
[----:B-1----:R-:W3:Y:S04]  /*1b5e0*/  LDL.64 R20, [R1+0x30c8] ;  /* 0x0030c80001147983 */ /* 0x002ee80000100a00 */
[----:B------:R-:W3:Y:S01]  /*1b5f0*/  LDL.64 R22, [R1+0x30c0] ;  /* 0x0030c00001167983 */ /* 0x000ee20000100a00 */
[----:B------:R-:W-:Y:S01]  /*1b600*/  MOV R252, c[0x0][0x188] ;  /* 0x0000620000fc7a02 */ /* 0x000fe20000000f00 */
[----:B------:R-:W-:-:S02]  /*1b610*/  IMAD.MOV.U32 R0, RZ, RZ, c[0x0][0x180] ;  /* 0x00006000ff007624 */ /* 0x000fc400078e00ff */
[----:B----4-:R1:W-:Y:S04]  /*1b620*/  LDGSTS.E [R2+-0x77100], [R34.64], P4 ;  /* 0x88f0000022027fae */ /* 0x0103e8000a121844 */
[----:B------:R4:W-:Y:S04]  /*1b630*/  LDGSTS.E [R251+-0x76200], [R32.64], P2 ;  /* 0x89e0000020fb7fae */ /* 0x0009e80009121844 */
[----:B------:R4:W-:Y:S04]  /*1b640*/  LDGSTS.E [R250+-0x76100], [R30.64], P4 ;  /* 0x89f000001efa7fae */ /* 0x0009e8000a121844 */
[----:B-1----:R-:W2:Y:S04]  /*1b650*/  LDL.LU.64 R34, [R1+0x5260] ;  /* 0x0052600001227983 */ /* 0x002ea80000300a00 */
[----:B----4-:R-:W4:Y:S04]  /*1b660*/  LDL.LU.64 R32, [R1+0x5258] ;  /* 0x0052580001207983 */ /* 0x010f280000300a00 */
[----:B------:R-:W2:Y:S04]  /*1b670*/  LDL.LU.64 R30, [R1+0x5250] ;  /* 0x00525000011e7983 */ /* 0x000ea80000300a00 */
[----:B------:R1:W-:Y:S04]  /*1b680*/  LDGSTS.E [R2+-0x75200], [R28.64], P2 ;  /* 0x8ae000001c027fae */ /* 0x0003e80009121844 */
[----:B------:R1:W-:Y:S04]  /*1b690*/  LDGSTS.E [R251+-0x75100], [R26.64], P4 ;  /* 0x8af000001afb7fae */ /* 0x0003e8000a121844 */
[----:B------:R1:W-:Y:S04]  /*1b6a0*/  LDGSTS.E [R250+-0x74200], [R24.64], P2 ;  /* 0x8be0000018fa7fae */ /* 0x0003e80009121844 */
[----:B------:R1:W-:Y:S04]  /*1b6b0*/  LDGSTS.E [R3+-0x74100], [R6.64], P4 ;  /* 0x8bf0000006037fae */ /* 0x0003e8000a121844 */
[----:B------:R1:W-:Y:S04]  /*1b6c0*/  LDGSTS.E [R2+-0x73200], [R8.64], P2 ;  /* 0x8ce0000008027fae */ /* 0x0003e80009121844 */
[----:B------:R1:W-:Y:S04]  /*1b6d0*/  LDGSTS.E [R250+-0x73100], [R10.64], P4 ;  /* 0x8cf000000afa7fae */ /* 0x0003e8000a121844 */
[----:B---3--:R3:W-:Y:S04]  /*1b6e0*/  LDGSTS.E [R3+-0x72200], [R12.64], P2 ;  /* 0x8de000000c037fae */ /* 0x0087e80009121844 */
[----:B------:R1:W-:Y:S04]  /*1b6f0*/  LDGSTS.E [R2+-0x72100], [R14.64], P4 ;  /* 0x8df000000e027fae */ /* 0x0003e8000a121844 */
[----:B------:R1:W-:Y:S04]  /*1b700*/  LDGSTS.E [R251+-0x71200], [R16.64], P2 ;  /* 0x8ee0000010fb7fae */ /* 0x0003e80009121844 */
[----:B------:R3:W-:Y:S04]  /*1b710*/  LDGSTS.E [R250+-0x71100], [R18.64], P4 ;  /* 0x8ef0000012fa7fae */ /* 0x0007e8000a121844 */
[----:B------:R3:W-:Y:S04]  /*1b720*/  LDGSTS.E [R2+-0x70200], [R20.64], P2 ;  /* 0x8fe0000014027fae */ /* 0x0007e80009121844 */
[----:B-1----:R-:W2:Y:S04]  /*1b730*/  LDL.LU.64 R28, [R1+0x5248] ;  /* 0x00524800011c7983 */ /* 0x002ea80000300a00 */
[----:B------:R-:W2:Y:S01]  /*1b740*/  LDL.LU.64 R26, [R1+0x5240] ;  /* 0x00524000011a7983 */ /* 0x000ea20000300a00 */
[----:B---3--:R-:W-:-:S03]  /*1b750*/  SHF.L.U32 R2, R252, 0x7, RZ ;  /* 0x00000007fc027819 */ /* 0x008fc600000006ff */
[----:B------:R-:W3:Y:S01]  /*1b760*/  LDL.LU.64 R24, [R1+0x5238] ;  /* 0x0052380001187983 */ /* 0x000ee20000300a00 */
[----:B------:R-:W-:-:S03]  /*1b770*/  IADD3 R251, R0, -0x95, RZ ;  /* 0xffffff6b00fb7810 */ /* 0x000fc60007ffe0ff */
[----:B------:R-:W2:Y:S01]  /*1b780*/  LDL.LU.64 R18, [R1+0xc10] ;  /* 0x000c100001127983 */ /* 0x000ea20000300a00 */
[----:B------:R-:W-:-:S03]  /*1b790*/  IADD3 R250, R0, -0x99, RZ ;  /* 0xffffff6700fa7810 */ /* 0x000fc60007ffe0ff */
[----:B------:R1:W-:Y:S04]  /*1b7a0*/  LDGSTS.E [R3+-0x70100], [R22.64], P4 ;  /* 0x8ff0000016037fae */ /* 0x0003e8000a121844 */
[----:B------:R-:W3:Y:S04]  /*1b7b0*/  LDL.LU.64 R10, [R1+0xc00] ;  /* 0x000c0000010a7983 */ /* 0x000ee80000300a00 */
[----:B------:R-:W4:Y:S01]  /*1b7c0*/  LDL.LU.64 R4, [R1+0xbf8] ;  /* 0x000bf80001047983 */ /* 0x000f220000300a00 */
[----:B-1----:R-:W-:-:S03]  /*1b7d0*/  IMAD.WIDE R22, R2, 0x4, R122 ;  /* 0x0000000402167825 */ /* 0x002fc600078e027a */
[----:B------:R-:W4:Y:S01]  /*1b7e0*/  LDL.LU.64 R16, [R1+0xbf0] ;  /* 0x000bf00001107983 */ /* 0x000f220000300a00 */
[----:B------:R-:W-:-:S03]  /*1b7f0*/  ISETP.GE.U32.AND P2, PT, R251, 0x7ffffeec, PT ;  /* 0x7ffffeecfb00780c */ /* 0x000fc60003f46070 */
[----:B------:R-:W4:Y:S01]  /*1b800*/  LDL.LU.64 R14, [R1+0xbe8] ;  /* 0x000be800010e7983 */ /* 0x000f220000300a00 */
[----:B------:R-:W-:Y:S01]  /*1b810*/  ISETP.GE.U32.AND P4, PT, R250, 0x7ffffee8, PT ;  /* 0x7ffffee8fa00780c */ /* 0x000fe20003f86070 */
[C---:B------:R-:W-:Y:S02]  /*1b820*/  IMAD.WIDE R250, R2.reuse, 0x4, R126 ;  /* 0x0000000402fa7825 */ /* 0x040fe400078e027e */
[----:B------:R-:W4:Y:S04]  /*1b830*/  LDL.LU.64 R12, [R1+0xbe0] ;  /* 0x000be000010c7983 */ /* 0x000f280000300a00 */
[----:B------:R-:W4:Y:S04]  /*1b840*/  LDL.LU.64 R122, [R1+0xc08] ;  /* 0x000c0800017a7983 */ /* 0x000f280000300a00 */
[----:B------:R1:W-:Y:S04]  /*1b850*/  STL.64 [R1+0x23b0], R22 ;  /* 0x0023b01601007387 */ /* 0x0003e80000100a00 */
[----:B------:R-:W4:Y:S01]  /*1b860*/  LDL.LU.64 R126, [R1+0xc18] ;  /* 0x000c1800017e7983 */ /* 0x000f220000300a00 */
[----:B------:R-:W-:-:S03]  /*1b870*/  IMAD.WIDE R20, R2, 0x4, R124 ;  /* 0x0000000402147825 */ /* 0x000fc600078e027c */
[----:B------:R-:W1:Y:S04]  /*1b880*/  S2R R124, SR_TID.X ;  /* 0x00000000007c7919 */ /* 0x000e680000002100 */
[----:B------:R-:W0:Y:S01]  /*1b890*/  LDGDEPBAR ;  /* 0x00000000000079af */ /* 0x000e220000000000 */
[----:B------:R-:W-:-:S04]  /*1b8a0*/  IMAD.WIDE R128, R2, 0x4, R128 ;  /* 0x0000000402807825 */ /* 0x000fc800078e0280 */
[C---:B------:R-:W-:Y:S01]  /*1b8b0*/  IMAD.WIDE R130, R2.reuse, 0x4, R130 ;  /* 0x0000000402827825 */ /* 0x040fe200078e0282 */
[----:B------:R1:W-:Y:S03]  /*1b8c0*/  STL.64 [R1+0x23b8], R20 ;  /* 0x0023b81401007387 */ /* 0x0003e60000100a00 */
[C---:B------:R-:W-:Y:S01]  /*1b8d0*/  IMAD.WIDE R132, R2.reuse, 0x4, R132 ;  /* 0x0000000402847825 */ /* 0x040fe200078e0284 */
[----:B------:R1:W-:Y:S03]  /*1b8e0*/  STL.64 [R1+0x23d0], R250 ;  /* 0x0023d0fa01007387 */ /* 0x0003e60000100a00 */
[----:B------:R-:W-:Y:S01]  /*1b8f0*/  IMAD.WIDE R8, R2, 0x4, R134 ;  /* 0x0000000402087825 */ /* 0x000fe200078e0286 */
[----:B-1----:R-:W-:Y:S01]  /*1b900*/  LOP3.LUT R252, R124, 0x3f, RZ, 0xc0, !PT ;  /* 0x0000003f7cfc7812 */ /* 0x002fe200078ec0ff */
[----:B------:R-:W-:Y:S04]  /*1b910*/  STL.64 [R1+0x23e8], R128 ;  /* 0x0023e88001007387 */ /* 0x000fe80000100a00 */
[----:B------:R-:W-:Y:S01]  /*1b920*/  IMAD.SHL.U32 R125, R252, 0x4, RZ ;  /* 0x00000004fc7d7824 */ /* 0x000fe200078e00ff */
[----:B------:R-:W-:Y:S01]  /*1b930*/  BAR.SYNC.DEFER_BLOCKING 0x0 ;  /* 0x0000000000007b1d */ /* 0x000fe20000010000 */
[----:B------:R-:W-:-:S05]  /*1b940*/  IMAD.WIDE R6, R2, 0x4, R136 ;  /* 0x0000000402067825 */ /* 0x000fca00078e0288 */
[----:B------:R-:W-:Y:S04]  /*1b950*/  STL.64 [R1+0x2400], R130 ;  /* 0x0024008201007387 */ /* 0x000fe80000100a00 */
[----:B------:R-:W-:Y:S04]  /*1b960*/  STL.64 [R1+0x2418], R132 ;  /* 0x0024188401007387 */ /* 0x000fe80000100a00 */
[----:B------:R-:W-:Y:S04]  /*1b970*/  STL.64 [R1+0x2420], R8 ;  /* 0x0024200801007387 */ /* 0x000fe80000100a00 */
[----:B------:R-:W-:Y:S01]  /*1b980*/  @!PT LDS RZ, [RZ] ;  /* 0x00000000fffff984 */ /* 0x000fe20000000800 */
[----:B------:R-:W-:Y:S01]  /*1b990*/  @!PT LDS RZ, [RZ] ;  /* 0x00000000fffff984 */ /* 0x000fe20000000800 */
[----:B------:R-:W-:Y:S01]  /*1b9a0*/  @!PT LDS RZ, [RZ] ;  /* 0x00000000fffff984 */ /* 0x000fe20000000800 */
[----:B------:R1:W-:Y:S04]  /*1b9b0*/  LDGSTS.E [R125+0x40000], [R22.64], !P6 ;  /* 0x40000000167d7fae */ /* 0x0003e8000f121844 */
[----:B------:R1:W-:Y:S04]  /*1b9c0*/  LDGSTS.E [R125+0x40100], [R20.64], !P6 ;  /* 0x40100000147d7fae */ /* 0x0003e8000f121844 */
[----:B------:R1:W-:Y:S04]  /*1b9d0*/  LDGSTS.E [R125+0x40200], [R250.64], !P6 ;  /* 0x40200000fa7d7fae */ /* 0x0003e8000f121844 */
[----:B-1----:R-:W4:Y:S04]  /*1b9e0*/  LDL.LU.64 R22, [R1+0x5230] ;  /* 0x0052300001167983 */ /* 0x002f280000300a00 */
[----:B------:R4:W-:Y:S04]  /*1b9f0*/  LDGSTS.E [R125+0x40300], [R128.64], !P6 ;  /* 0x40300000807d7fae */ /* 0x0009e8000f121844 */
[----:B------:R1:W-:Y:S04]  /*1ba00*/  STL.64 [R1+0x2428], R6 ;  /* 0x0024280601007387 */ /* 0x0003e80000100a00 */
[----:B------:R3:W-:Y:S04]  /*1ba10*/  LDGSTS.E [R125+0x40400], [R130.64], !P6 ;  /* 0x40400000827d7fae */ /* 0x0007e8000f121844 */
[----:B------:R-:W4:Y:S04]  /*1ba20*/  LDL.LU.64 R20, [R1+0x5228] ;  /* 0x0052280001147983 */ /* 0x000f280000300a00 */
[----:B------:R1:W-:Y:S04]  /*1ba30*/  LDGSTS.E [R125+0x40500], [R132.64], !P6 ;  /* 0x40500000847d7fae */ /* 0x0003e8000f121844 */
[----:B------:R1:W-:Y:S04]  /*1ba40*/  LDGSTS.E [R125+0x40600], [R8.64], !P6 ;  /* 0x40600000087d7fae */ /* 0x0003e8000f121844 */
[----:B------:R-:W4:Y:S04]  /*1ba50*/  LDL.LU.64 R250, [R1+0xb60] ;  /* 0x000b600001fa7983 */ /* 0x000f280000300a00 */
[----:B------:R1:W-:Y:S04]  /*1ba60*/  LDGSTS.E [R125+0x40700], [R6.64], !P6 ;  /* 0x40700000067d7fae */ /* 0x0003e8000f121844 */
[----:B-1----:R-:W4:Y:S04]  /*1ba70*/  LDL.LU.64 R6, [R1+0xb58] ;  /* 0x000b580001067983 */ /* 0x002f280000300a00 */
[----:B------:R-:W4:Y:S01]  /*1ba80*/  LDL.LU.64 R8, [R1+0xb50] ;  /* 0x000b500001087983 */ /* 0x000f220000300a00 */
[----:B--2---:R-:W-:-:S03]  /*1ba90*/  IMAD.WIDE R134, R2, 0x4, R18 ;  /* 0x0000000402867825 */ /* 0x004fc600078e0212 */
[----:B------:R-:W2:Y:S01]  /*1baa0*/  LDL.LU.64 R18, [R1+0xb48] ;  /* 0x000b480001127983 */ /* 0x000ea20000300a00 */
[----:B---3--:R-:W-:-:S04]  /*1bab0*/  IMAD.WIDE R130, R2, 0x4, R10 ;  /* 0x0000000402827825 */ /* 0x008fc800078e020a */
[----:B----4-:R-:W-:-:S04]  /*1bac0*/  IMAD.WIDE R128, R2, 0x4, R4 ;  /* 0x0000000402807825 */ /* 0x010fc800078e0204 */
[----:B------:R-:W-:-:S04]  /*1bad0*/  IMAD.WIDE R132, R2, 0x4, R122 ;  /* 0x0000000402847825 */ /* 0x000fc800078e027a */
[----:B------:R-:W-:-:S05]  /*1bae0*/  IMAD.WIDE R136, R2, 0x4, R126 ;  /* 0x0000000402887825 */ /* 0x000fca00078e027e */
[----:B------:R-:W-:Y:S04]  /*1baf0*/  STL.64 [R1+0x1ca8], R136 ;  /* 0x001ca88801007387 */ /* 0x000fe80000100a00 */
[----:B------:R-:W-:Y:S04]  /*1bb00*/  STL.64 [R1+0x1ca0], R134 ;  /* 0x001ca08601007387 */ /* 0x000fe80000100a00 */
[----:B------:R-:W3:Y:S04]  /*1bb10*/  LDL.LU.64 R122, [R1+0xb40] ;  /* 0x000b4000017a7983 */ /* 0x000ee80000300a00 */
[----:B------:R-:W-:Y:S04]  /*1bb20*/  STL.64 [R1+0x1c98], R132 ;  /* 0x001c988401007387 */ /* 0x000fe80000100a00 */
[----:B------:R-:W-:Y:S04]  /*1bb30*/  STL.64 [R1+0x1c90], R130 ;  /* 0x001c908201007387 */ /* 0x000fe80000100a00 */
[----:B------:R-:W4:Y:S01]  /*1bb40*/  LDL.LU.64 R4, [R1+0xb38] ;  /* 0x000b380001047983 */ /* 0x000f220000300a00 */
[----:B------:R-:W-:-:S03]  /*1bb50*/  IMAD.WIDE R126, R2, 0x4, R16 ;  /* 0x00000004027e7825 */ /* 0x000fc600078e0210 */
[----:B------:R-:W-:Y:S04]  /*1bb60*/  STL.64 [R1+0x1c88], R128 ;  /* 0x001c888001007387 */ /* 0x000fe80000100a00 */
[----:B------:R-:W4:Y:S04]  /*1bb70*/  LDL.LU.64 R16, [R1+0xb30] ;  /* 0x000b300001107983 */ /* 0x000f280000300a00 */
[----:B------:R-:W-:Y:S04]  /*1bb80*/  STL.64 [R1+0x1c80], R126 ;  /* 0x001c807e01007387 */ /* 0x000fe80000100a00 */
[----:B------:R-:W4:Y:S01]  /*1bb90*/  LDL.LU.64 R10, [R1+0xb28] ;  /* 0x000b2800010a7983 */ /* 0x000f220000300a00 */
[----:B------:R-:W-:-:S03]  /*1bba0*/  IMAD.WIDE R14, R2, 0x4, R14 ;  /* 0x00000004020e7825 */ /* 0x000fc600078e020e */
[----:B------:R1:W-:Y:S01]  /*1bbb0*/  LDGSTS.E [R125+0x42000], [R136.64], !P5 ;  /* 0x42000000887d7fae */ /* 0x0003e2000e921844 */
[----:B------:R-:W-:-:S03]  /*1bbc0*/  IMAD.WIDE R12, R2, 0x4, R12 ;  /* 0x00000004020c7825 */ /* 0x000fc600078e020c */
[----:B------:R1:W-:Y:S04]  /*1bbd0*/  LDGSTS.E [R125+0x42100], [R134.64], !P5 ;  /* 0x42100000867d7fae */ /* 0x0003e8000e921844 */
[----:B------:R2:W-:Y:S04]  /*1bbe0*/  LDGSTS.E [R125+0x42200], [R132.64], !P5 ;  /* 0x42200000847d7fae */ /* 0x0005e8000e921844 */
[----:B------:R1:W-:Y:S04]  /*1bbf0*/  LDGSTS.E [R125+0x42300], [R130.64], !P5 ;  /* 0x42300000827d7fae */ /* 0x0003e8000e921844 */
[----:B------:R1:W-:Y:S04]  /*1bc00*/  LDGSTS.E [R125+0x42400], [R128.64], !P5 ;  /* 0x42400000807d7fae */ /* 0x0003e8000e921844 */
[----:B------:R3:W-:Y:S04]  /*1bc10*/  LDGSTS.E [R125+0x42500], [R126.64], !P5 ;  /* 0x425000007e7d7fae */ /* 0x0007e8000e921844 */
[----:B------:R-:W-:Y:S04]  /*1bc20*/  STL.64 [R1+0x1c78], R14 ;  /* 0x001c780e01007387 */ /* 0x000fe80000100a00 */
[----:B------:R1:W-:Y:S04]  /*1bc30*/  LDGSTS.E [R125+0x42600], [R14.64], !P5 ;  /* 0x426000000e7d7fae */ /* 0x0003e8000e921844 */
[----:B------:R1:W-:Y:S04]  /*1bc40*/  STL.64 [R1+0x1c70], R12 ;  /* 0x001c700c01007387 */ /* 0x0003e80000100a00 */
[----:B------:R1:W-:Y:S04]  /*1bc50*/  LDGSTS.E [R125+0x42700], [R12.64], !P5 ;  /* 0x427000000c7d7fae */ /* 0x0003e8000e921844 */
[----:B-1----:R-:W4:Y:S04]  /*1bc60*/  LDL.LU.64 R12, [R1+0xae0] ;  /* 0x000ae000010c7983 */ /* 0x002f280000300a00 */
[----:B------:R-:W4:Y:S01]  /*1bc70*/  LDL.LU.64 R130, [R1+0xad8] ;  /* 0x000ad80001827983 */ /* 0x000f220000300a00 */
[----:B------:R-:W-:-:S03]  /*1bc80*/  IMAD.WIDE R250, R2, 0x4, R250 ;  /* 0x0000000402fa7825 */ /* 0x000fc600078e02fa */
[----:B------:R-:W4:Y:S04]  /*1bc90*/  LDL.LU.64 R14, [R1+0xad0] ;  /* 0x000ad000010e7983 */ /* 0x000f280000300a00 */
[----:B------:R-:W4:Y:S04]  /*1bca0*/  LDL.LU.64 R128, [R1+0xac8] ;  /* 0x000ac80001807983 */ /* 0x000f280000300a00 */
[----:B------:R-:W-:Y:S04]  /*1bcb0*/  STL.64 [R1+0x1cb0], R250 ;  /* 0x001cb0fa01007387 */ /* 0x000fe80000100a00 */
[----:B------:R1:W-:Y:S01]  /*1bcc0*/  LDGSTS.E [R125+0x44000], [R250.64], !P3 ;  /* 0x44000000fa7d7fae */ /* 0x0003e2000d921844 */
[----:B------:R-:W-:-:S03]  /*1bcd0*/  IMAD.WIDE R136, R2, 0x4, R6 ;  /* 0x0000000402887825 */ /* 0x000fc600078e0206 */
[----:B------:R-:W4:Y:S01]  /*1bce0*/  LDL.LU.64 R6, [R1+0xac0] ;  /* 0x000ac00001067983 */ /* 0x000f220000300a00 */
[----:B------:R-:W-:-:S03]  /*1bcf0*/  IMAD.WIDE R134, R2, 0x4, R8 ;  /* 0x0000000402867825 */ /* 0x000fc600078e0208 */
[----:B------:R-:W-:Y:S04]  /*1bd00*/  STL.64 [R1+0x1cb8], R136 ;  /* 0x001cb88801007387 */ /* 0x000fe80000100a00 */
[----:B------:R-:W4:Y:S04]  /*1bd10*/  LDL.LU.64 R8, [R1+0xab8] ;  /* 0x000ab80001087983 */ /* 0x000f280000300a00 */
[----:B------:R-:W-:Y:S04]  /*1bd20*/  STL.64 [R1+0x1cc0], R134 ;  /* 0x001cc08601007387 */ /* 0x000fe80000100a00 */
[----:B------:R1:W-:Y:S04]  /*1bd30*/  LDGSTS.E [R125+0x44100], [R136.64], !P3 ;  /* 0x44100000887d7fae */ /* 0x0003e8000d921844 */
[----:B------:R1:W-:Y:S01]  /*1bd40*/  LDGSTS.E [R125+0x44200], [R134.64], !P3 ;  /* 0x44200000867d7fae */ /* 0x0003e2000d921844 */
[----:B--2---:R-:W-:-:S03]  /*1bd50*/  IMAD.WIDE R132, R2, 0x4, R18 ;  /* 0x0000000402847825 */ /* 0x004fc600078e0212 */
[----:B------:R-:W2:Y:S04]  /*1bd60*/  LDL.LU.64 R18, [R1+0xab0] ;  /* 0x000ab00001127983 */ /* 0x000ea80000300a00 */
[----:B------:R-:W-:Y:S04]  /*1bd70*/  STL.64 [R1+0x1cc8], R132 ;  /* 0x001cc88401007387 */ /* 0x000fe80000100a00 */
[----:B------:R1:W-:Y:S01]  /*1bd80*/  LDGSTS.E [R125+0x44300], [R132.64], !P3 ;  /* 0x44300000847d7fae */ /* 0x0003e2000d921844 */
[----:B---3--:R-:W-:-:S05]  /*1bd90*/  IMAD.WIDE R126, R2, 0x4, R122 ;  /* 0x00000004027e7825 */ /* 0x008fca00078e027a */
[----:B------:R3:W-:Y:S01]  /*1bda0*/  LDGSTS.E [R125+0x44400], [R126.64], !P3 ;  /* 0x444000007e7d7fae */ /* 0x0007e2000d921844 */
[----:B----4-:R-:W-:-:S03]  /*1bdb0*/  IMAD.WIDE R122, R2, 0x4, R4 ;  /* 0x00000004027a7825 */ /* 0x010fc600078e0204 */
[----:B------:R-:W4:Y:S01]  /*1bdc0*/  LDL.LU.64 R4, [R1+0xaa8] ;  /* 0x000aa80001047983 */ /* 0x000f220000300a00 */
[----:B------:R-:W-:-:S03]  /*1bdd0*/  IMAD.WIDE R16, R2, 0x4, R16 ;  /* 0x0000000402107825 */ /* 0x000fc600078e0210 */
[----:B------:R3:W-:Y:S04]  /*1bde0*/  STL.64 [R1+0x1cd0], R126 ;  /* 0x001cd07e01007387 */ /* 0x0007e80000100a00 */
[----:B------:R-:W-:Y:S01]  /*1bdf0*/  STL.64 [R1+0x1cd8], R122 ;  /* 0x001cd87a01007387 */ /* 0x000fe20000100a00 */
[----:B------:R-:W-:-:S03]  /*1be00*/  IMAD.WIDE R10, R2, 0x4, R10 ;  /* 0x00000004020a7825 */ /* 0x000fc600078e020a */
[----:B------:R1:W-:Y:S04]  /*1be10*/  STL.64 [R1+0x1ce0], R16 ;  /* 0x001ce01001007387 */ /* 0x0003e80000100a00 */
[----:B------:R1:W-:Y:S04]  /*1be20*/  STL.64 [R1+0x1ce8], R10 ;  /* 0x001ce80a01007387 */ /* 0x0003e80000100a00 */
[----:B------:R1:W-:Y:S04]  /*1be30*/  LDGSTS.E [R125+0x44500], [R122.64], !P3 ;  /* 0x445000007a7d7fae */ /* 0x0003e8000d921844 */
[----:B------:R1:W-:Y:S04]  /*1be40*/  LDGSTS.E [R125+0x44600], [R16.64], !P3 ;  /* 0x44600000107d7fae */ /* 0x0003e8000d921844 */
[----:B---3--:R-:W3:Y:S04]  /*1be50*/  LDL.LU.64 R126, [R1+0xa60] ;  /* 0x000a6000017e7983 */ /* 0x008ee80000300a00 */
[----:B------:R1:W-:Y:S04]  /*1be60*/  LDGSTS.E [R125+0x44700], [R10.64], !P3 ;  /* 0x447000000a7d7fae */ /* 0x0003e8000d921844 */
[----:B-1----:R-:W3:Y:S04]  /*1be70*/  LDL.LU.64 R16, [R1+0xa58] ;  /* 0x000a580001107983 */ /* 0x002ee80000300a00 */
[----:B------:R-:W3:Y:S04]  /*1be80*/  LDL.LU.64 R122, [R1+0xa50] ;  /* 0x000a5000017a7983 */ /* 0x000ee80000300a00 */
[----:B------:R-:W3:Y:S01]  /*1be90*/  LDL.LU.64 R10, [R1+0xa48] ;  /* 0x000a4800010a7983 */ /* 0x000ee20000300a00 */
[----:B------:R-:W-:-:S03]  /*1bea0*/  IMAD.WIDE R250, R2, 0x4, R12 ;  /* 0x0000000402fa7825 */ /* 0x000fc600078e020c */
[----:B------:R-:W3:Y:S04]  /*1beb0*/  LDL.LU.64 R12, [R1+0xa40] ;  /* 0x000a4000010c7983 */ /* 0x000ee80000300a00 */
[----:B------:R1:W-:Y:S01]  /*1bec0*/  STL.64 [R1+0x1cf0], R250 ;  /* 0x001cf0fa01007387 */ /* 0x0003e20000100a00 */
[----:B------:R-:W-:-:S03]  /*1bed0*/  IMAD.WIDE R134, R2, 0x4, R14 ;  /* 0x0000000402867825 */ /* 0x000fc600078e020e */
[----:B------:R-:W3:Y:S01]  /*1bee0*/  LDL.LU.64 R14, [R1+0xa38] ;  /* 0x000a3800010e7983 */ /* 0x000ee20000300a00 */
[----:B------:R-:W-:-:S03]  /*1bef0*/  IMAD.WIDE R136, R2, 0x4, R130 ;  /* 0x0000000402887825 */ /* 0x000fc600078e0282 */
[----:B------:R1:W-:Y:S01]  /*1bf00*/  LDGSTS.E [R125+0x46000], [R250.64], !P1 ;  /* 0x46000000fa7d7fae */ /* 0x0003e2000c921844 */
[----:B------:R-:W-:-:S03]  /*1bf10*/  IMAD.WIDE R132, R2, 0x4, R128 ;  /* 0x0000000402847825 */ /* 0x000fc600078e0280 */
[----:B------:R-:W-:Y:S04]  /*1bf20*/  STL.64 [R1+0x1cf8], R136 ;  /* 0x001cf88801007387 */ /* 0x000fe80000100a00 */
[----:B------:R-:W-:Y:S01]  /*1bf30*/  STL.64 [R1+0x1d00], R134 ;  /* 0x001d008601007387 */ /* 0x000fe20000100a00 */
[----:B------:R-:W-:-:S03]  /*1bf40*/  IMAD.WIDE R130, R2, 0x4, R6 ;  /* 0x0000000402827825 */ /* 0x000fc600078e0206 */
[----:B------:R-:W-:Y:S04]  /*1bf50*/  STL.64 [R1+0x1d08], R132 ;  /* 0x001d088401007387 */ /* 0x000fe80000100a00 */
[----:B------:R3:W-:Y:S01]  /*1bf60*/  LDGSTS.E [R125+0x46100], [R136.64], !P1 ;  /* 0x46100000887d7fae */ /* 0x0007e2000c921844 */
[----:B------:R-:W-:-:S03]  /*1bf70*/  IMAD.WIDE R128, R2, 0x4, R8 ;  /* 0x0000000402807825 */ /* 0x000fc600078e0208 */
[----:B------:R1:W-:Y:S04]  /*1bf80*/  LDGSTS.E [R125+0x46200], [R134.64], !P1 ;  /* 0x46200000867d7fae */ /* 0x0003e8000c921844 */
[----:B------:R1:W-:Y:S04]  /*1bf90*/  LDGSTS.E [R125+0x46300], [R132.64], !P1 ;  /* 0x46300000847d7fae */ /* 0x0003e8000c921844 */
[----:B------:R1:W-:Y:S04]  /*1bfa0*/  LDGSTS.E [R125+0x46400], [R130.64], !P1 ;  /* 0x46400000827d7fae */ /* 0x0003e8000c921844 */
[----:B------:R1:W-:Y:S01]  /*1bfb0*/  LDGSTS.E [R125+0x46500], [R128.64], !P1 ;  /* 0x46500000807d7fae */ /* 0x0003e2000c921844 */
[----:B--2---:R-:W-:-:S03]  /*1bfc0*/  IMAD.WIDE R8, R2, 0x4, R18 ;  /* 0x0000000402087825 */ /* 0x004fc600078e0212 */
[----:B------:R-:W2:Y:S04]  /*1bfd0*/  LDL.LU.64 R18, [R1+0xa30] ;  /* 0x000a300001127983 */ /* 0x000ea80000300a00 */
[----:B------:R-:W-:Y:S04]  /*1bfe0*/  STL.64 [R1+0x1d10], R130 ;  /* 0x001d108201007387 */ /* 0x000fe80000100a00 */
[----:B------:R-:W-:Y:S04]  /*1bff0*/  STL.64 [R1+0x1d18], R128 ;  /* 0x001d188001007387 */ /* 0x000fe80000100a00 */
[----:B------:R1:W-:Y:S01]  /*1c000*/  LDGSTS.E [R125+0x46600], [R8.64], !P1 ;  /* 0x46600000087d7fae */ /* 0x0003e2000c921844 */
[----:B----4-:R-:W-:-:S03]  /*1c010*/  IMAD.WIDE R6, R2, 0x4, R4 ;  /* 0x0000000402067825 */ /* 0x010fc600078e0204 */
[----:B------:R-:W4:Y:S04]  /*1c020*/  LDL.LU.64 R4, [R1+0xa28] ;  /* 0x000a280001047983 */ /* 0x000f280000300a00 */
[----:B------:R-:W-:Y:S04]  /*1c030*/  STL.64 [R1+0x1d20], R8 ;  /* 0x001d200801007387 */ /* 0x000fe80000100a00 */
[----:B------:R3:W-:Y:S04]  /*1c040*/  STL.64 [R1+0x1d28], R6 ;  /* 0x001d280601007387 */ /* 0x0007e80000100a00 */
[----:B-1----:R-:W4:Y:S04]  /*1c050*/  LDL.LU.64 R250, [R1+0x9e0] ;  /* 0x0009e00001fa7983 */ /* 0x002f280000300a00 */
[----:B------:R3:W-:Y:S04]  /*1c060*/  LDGSTS.E [R125+0x46700], [R6.64], !P1 ;  /* 0x46700000067d7fae */ /* 0x0007e8000c921844 */
[----:B---3--:R-:W3:Y:S01]  /*1c070*/  LDL.LU.64 R6, [R1+0x9d8] ;  /* 0x0009d80001067983 */ /* 0x008ee20000300a00 */
[----:B------:R-:W-:-:S03]  /*1c080*/  IMAD.WIDE R136, R2, 0x4, R126 ;  /* 0x0000000402887825 */ /* 0x000fc600078e027e */
[----:B------:R-:W3:Y:S04]  /*1c090*/  LDL.LU.64 R8, [R1+0x9d0] ;  /* 0x0009d00001087983 */ /* 0x000ee80000300a00 */
[----:B------:R3:W-:Y:S01]  /*1c0a0*/  LDGSTS.E [R125+0x48000], [R136.64], !P0 ;  /* 0x48000000887d7fae */ /* 0x0007e2000c121844 */
[----:B------:R-:W-:-:S03]  /*1c0b0*/  IMAD.WIDE R134, R2, 0x4, R16 ;  /* 0x0000000402867825 */ /* 0x000fc600078e0210 */
[----:B------:R-:W3:Y:S01]  /*1c0c0*/  LDL.LU.64 R16, [R1+0x9c8] ;  /* 0x0009c80001107983 */ /* 0x000ee20000300a00 */
[----:B------:R-:W-:-:S03]  /*1c0d0*/  IMAD.WIDE R132, R2, 0x4, R122 ;  /* 0x0000000402847825 */ /* 0x000fc600078e027a */
[----:B------:R-:W-:Y:S01]  /*1c0e0*/  STL.64 [R1+0x1d70], R136 ;  /* 0x001d708801007387 */ /* 0x000fe20000100a00 */
[----:B------:R-:W-:-:S03]  /*1c0f0*/  IMAD.WIDE R130, R2, 0x4, R10 ;  /* 0x0000000402827825 */ /* 0x000fc600078e020a */
[----:B------:R-:W-:Y:S04]  /*1c100*/  STL.64 [R1+0x1d78], R134 ;  /* 0x001d788601007387 */ /* 0x000fe80000100a00 */
[----:B------:R-:W3:Y:S04]  /*1c110*/  LDL.LU.64 R122, [R1+0x9c0] ;  /* 0x0009c000017a7983 */ /* 0x000ee80000300a00 */
[----:B------:R-:W-:Y:S04]  /*1c120*/  STL.64 [R1+0x1d80], R132 ;  /* 0x001d808401007387 */ /* 0x000fe80000100a00 */
[----:B------:R-:W-:Y:S04]  /*1c130*/  STL.64 [R1+0x1d88], R130 ;  /* 0x001d888201007387 */ /* 0x000fe80000100a00 */
[----:B------:R1:W-:Y:S01]  /*1c140*/  LDGSTS.E [R125+0x48100], [R134.64], !P0 ;  /* 0x48100000867d7fae */ /* 0x0003e2000c121844 */
[----:B------:R-:W-:-:S03]  /*1c150*/  IMAD.WIDE R128, R2, 0x4, R12 ;  /* 0x0000000402807825 */ /* 0x000fc600078e020c */
[----:B------:R-:W3:Y:S04]  /*1c160*/  LDL.LU.64 R12, [R1+0x9b8] ;  /* 0x0009b800010c7983 */ /* 0x000ee80000300a00 */
[----:B------:R-:W-:Y:S01]  /*1c170*/  STL.64 [R1+0x1d90], R128 ;  /* 0x001d908001007387 */ /* 0x000fe20000100a00 */
[----:B------:R-:W-:-:S03]  /*1c180*/  IMAD.WIDE R126, R2, 0x4, R14 ;  /* 0x00000004027e7825 */ /* 0x000fc600078e020e */
[----:B------:R-:W3:Y:S04]  /*1c190*/  LDL.LU.64 R14, [R1+0x9b0] ;  /* 0x0009b000010e7983 */ /* 0x000ee80000300a00 */
[----:B------:R-:W-:Y:S04]  /*1c1a0*/  STL.64 [R1+0x1d98], R126 ;  /* 0x001d987e01007387 */ /* 0x000fe80000100a00 */
[----:B------:R-:W3:Y:S04]  /*1c1b0*/  LDL.LU.64 R10, [R1+0x9a8] ;  /* 0x0009a800010a7983 */ /* 0x000ee80000300a00 */
[----:B------:R1:W-:Y:S04]  /*1c1c0*/  LDGSTS.E [R125+0x48200], [R132.64], !P0 ;  /* 0x48200000847d7fae */ /* 0x0003e8000c121844 */
[----:B------:R1:W-:Y:S04]  /*1c1d0*/  LDGSTS.E [R125+0x48300], [R130.64], !P0 ;  /* 0x48300000827d7fae */ /* 0x0003e8000c121844 */
[----:B------:R1:W-:Y:S04]  /*1c1e0*/  LDGSTS.E [R125+0x48400], [R128.64], !P0 ;  /* 0x48400000807d7fae */ /* 0x0003e8000c121844 */
[----:B------:R1:W-:Y:S01]  /*1c1f0*/  LDGSTS.E [R125+0x48500], [R126.64], !P0 ;  /* 0x485000007e7d7fae */ /* 0x0003e2000c121844 */
[----:B--2---:R-:W-:-:S05]  /*1c200*/  IMAD.WIDE R18, R2, 0x4, R18 ;  /* 0x0000000402127825 */ /* 0x004fca00078e0212 */
[----:B------:R-:W-:Y:S04]  /*1c210*/  STL.64 [R1+0x1da0], R18 ;  /* 0x001da01201007387 */ /* 0x000fe80000100a00 */
[----:B------:R2:W-:Y:S01]  /*1c220*/  LDGSTS.E [R125+0x48600], [R18.64], !P0 ;  /* 0x48600000127d7fae */ /* 0x0005e2000c121844 */
[----:B----4-:R-:W-:-:S05]  /*1c230*/  IMAD.WIDE R4, R2, 0x4, R4 ;  /* 0x0000000402047825 */ /* 0x010fca00078e0204 */
[----:B------:R4:W-:Y:S04]  /*1c240*/  STL.64 [R1+0x1da8], R4 ;  /* 0x001da80401007387 */ /* 0x0009e80000100a00 */
[----:B------:R4:W-:Y:S04]  /*1c250*/  LDGSTS.E [R125+0x48700], [R4.64], !P0 ;  /* 0x48700000047d7fae */ /* 0x0009e8000c121844 */
[----:B----4-:R-:W4:Y:S01]  /*1c260*/  LDL.LU.64 R4, [R1+0x960] ;  /* 0x0009600001047983 */ /* 0x010f220000300a00 */
[----:B------:R-:W-:-:S03]  /*1c270*/  IMAD.WIDE R250, R2, 0x4, R250 ;  /* 0x0000000402fa7825 */ /* 0x000fc600078e02fa */
[----:B-1----:R-:W4:Y:S01]  /*1c280*/  LDL.LU.64 R130, [R1+0x958] ;  /* 0x0009580001827983 */ /* 0x002f220000300a00 */
[----:B---3--:R-:W-:-:S03]  /*1c290*/  IMAD.WIDE R136, R2, 0x4, R6 ;  /* 0x0000000402887825 */ /* 0x008fc600078e0206 */
[----:B--2---:R-:W2:Y:S01]  /*1c2a0*/  LDL.LU.64 R18, [R1+0x950] ;  /* 0x0009500001127983 */ /* 0x004ea20000300a00 */
[----:B------:R-:W-:-:S03]  /*1c2b0*/  IMAD.WIDE R134, R2, 0x4, R8 ;  /* 0x0000000402867825 */ /* 0x000fc600078e0208 */
[----:B------:R-:W3:Y:S04]  /*1c2c0*/  LDL.LU.64 R128, [R1+0x948] ;  /* 0x0009480001807983 */ /* 0x000ee80000300a00 */
[----:B------:R-:W-:Y:S01]  /*1c2d0*/  STL.64 [R1+0x1df0], R250 ;  /* 0x001df0fa01007387 */ /* 0x000fe20000100a00 */
[----:B------:R-:W-:-:S03]  /*1c2e0*/  IMAD.WIDE R132, R2, 0x4, R16 ;  /* 0x0000000402847825 */ /* 0x000fc600078e0210 */
[----:B------:R-:W3:Y:S04]  /*1c2f0*/  LDL.LU.64 R6, [R1+0x940] ;  /* 0x0009400001067983 */ /* 0x000ee80000300a00 */
[----:B------:R-:W-:Y:S04]  /*1c300*/  STL.64 [R1+0x1df8], R136 ;  /* 0x001df88801007387 */ /* 0x000fe80000100a00 */
[----:B------:R-:W3:Y:S01]  /*1c310*/  LDL.LU.64 R8, [R1+0x938] ;  /* 0x0009380001087983 */ /* 0x000ee20000300a00 */
[----:B------:R-:W-:-:S03]  /*1c320*/  IMAD.WIDE R126, R2, 0x4, R122 ;  /* 0x00000004027e7825 */ /* 0x000fc600078e027a */
[----:B------:R-:W-:Y:S04]  /*1c330*/  STL.64 [R1+0x1e00], R134 ;  /* 0x001e008601007387 */ /* 0x000fe80000100a00 */
[----:B------:R-:W3:Y:S04]  /*1c340*/  LDL.LU.64 R16, [R1+0x930] ;  /* 0x0009300001107983 */ /* 0x000ee80000300a00 */
[----:B------:R-:W-:Y:S04]  /*1c350*/  STL.64 [R1+0x1e08], R132 ;  /* 0x001e088401007387 */ /* 0x000fe80000100a00 */
[----:B------:R4:W-:Y:S01]  /*1c360*/  LDGSTS.E [R125+0x4a000], [R250.64], !P2 ;  /* 0x4a000000fa7d7fae */ /* 0x0009e2000d121844 */
[----:B------:R-:W-:-:S03]  /*1c370*/  IMAD.WIDE R122, R2, 0x4, R12 ;  /* 0x00000004027a7825 */ /* 0x000fc600078e020c */
[----:B------:R1:W-:Y:S04]  /*1c380*/  LDGSTS.E [R125+0x4a100], [R136.64], !P2 ;  /* 0x4a100000887d7fae */ /* 0x0003e8000d121844 */
[----:B------:R2:W-:Y:S01]  /*1c390*/  LDGSTS.E [R125+0x4a200], [R134.64], !P2 ;  /* 0x4a200000867d7fae */ /* 0x0005e2000d121844 */
[----:B------:R-:W-:-:S03]  /*1c3a0*/  IMAD.WIDE R12, R2, 0x4, R14 ;  /* 0x00000004020c7825 */ /* 0x000fc600078e020e */
[----:B------:R3:W-:Y:S04]  /*1c3b0*/  LDGSTS.E [R125+0x4a300], [R132.64], !P2 ;  /* 0x4a300000847d7fae */ /* 0x0007e8000d121844 */
[----:B------:R-:W3:Y:S01]  /*1c3c0*/  LDL.LU.64 R14, [R1+0x928] ;  /* 0x00092800010e7983 */ /* 0x000ee20000300a00 */
[----:B------:R-:W-:-:S03]  /*1c3d0*/  IMAD.WIDE R10, R2, 0x4, R10 ;  /* 0x00000004020a7825 */ /* 0x000fc600078e020a */
[----:B------:R1:W-:Y:S04]  /*1c3e0*/  STL.64 [R1+0x1e10], R126 ;  /* 0x001e107e01007387 */ /* 0x0003e80000100a00 */
[----:B------:R-:W-:Y:S04]  /*1c3f0*/  STL.64 [R1+0x1e18], R122 ;  /* 0x001e187a01007387 */ /* 0x000fe80000100a00 */
[----:B------:R1:W-:Y:S04]  /*1c400*/  STL.64 [R1+0x1e20], R12 ;  /* 0x001e200c01007387 */ /* 0x0003e80000100a00 */
[----:B------:R1:W-:Y:S04]  /*1c410*/  LDGSTS.E [R125+0x4a400], [R126.64], !P2 ;  /* 0x4a4000007e7d7fae */ /* 0x0003e8000d121844 */
[----:B------:R1:W-:Y:S04]  /*1c420*/  STL.64 [R1+0x1e28], R10 ;  /* 0x001e280a01007387 */ /* 0x0003e80000100a00 */
[----:B------:R1:W-:Y:S04]  /*1c430*/  LDGSTS.E [R125+0x4a500], [R122.64], !P2 ;  /* 0x4a5000007a7d7fae */ /* 0x0003e8000d121844 */
[----:B------:R1:W-:Y:S04]  /*1c440*/  LDGSTS.E [R125+0x4a600], [R12.64], !P2 ;  /* 0x4a6000000c7d7fae */ /* 0x0003e8000d121844 */
[----:B-1----:R-:W3:Y:S04]  /*1c450*/  LDL.LU.64 R126, [R1+0x8e0] ;  /* 0x0008e000017e7983 */ /* 0x002ee80000300a00 */
[----:B------:R1:W-:Y:S04]  /*1c460*/  LDGSTS.E [R125+0x4a700], [R10.64], !P2 ;  /* 0x4a7000000a7d7fae */ /* 0x0003e8000d121844 */
[----:B------:R-:W3:Y:S04]  /*1c470*/  LDL.LU.64 R12, [R1+0x8d8] ;  /* 0x0008d800010c7983 */ /* 0x000ee80000300a00 */
[----:B------:R-:W3:Y:S04]  /*1c480*/  LDL.LU.64 R122, [R1+0x8d0] ;  /* 0x0008d000017a7983 */ /* 0x000ee80000300a00 */
[----:B-1----:R-:W3:Y:S01]  /*1c490*/  LDL.LU.64 R10, [R1+0x8c8] ;  /* 0x0008c800010a7983 */ /* 0x002ee20000300a00 */
[----:B----4-:R-:W-:-:S03]  /*1c4a0*/  IMAD.WIDE R250, R2, 0x4, R4 ;  /* 0x0000000402fa7825 */ /* 0x010fc600078e0204 */
[----:B------:R-:W4:Y:S01]  /*1c4b0*/  LDL.LU.64 R4, [R1+0x8c0] ;  /* 0x0008c00001047983 */ /* 0x000f220000300a00 */
[----:B------:R-:W-:-:S03]  /*1c4c0*/  IMAD.WIDE R136, R2, 0x4, R130 ;  /* 0x0000000402887825 */ /* 0x000fc600078e0282 */
[----:B------:R1:W-:Y:S01]  /*1c4d0*/  STL.64 [R1+0x1e70], R250 ;  /* 0x001e70fa01007387 */ /* 0x0003e20000100a00 */
[----:B--2---:R-:W-:-:S03]  /*1c4e0*/  IMAD.WIDE R134, R2, 0x4, R18 ;  /* 0x0000000402867825 */ /* 0x004fc600078e0212 */
[----:B------:R-:W2:Y:S01]  /*1c4f0*/  LDL.LU.64 R18, [R1+0x8b8] ;  /* 0x0008b80001127983 */ /* 0x000ea20000300a00 */
[----:B---3--:R-:W-:-:S03]  /*1c500*/  IMAD.WIDE R132, R2, 0x4, R128 ;  /* 0x0000000402847825 */ /* 0x008fc600078e0280 */
[----:B------:R3:W-:Y:S04]  /*1c510*/  STL.64 [R1+0x1e78], R136 ;  /* 0x001e788801007387 */ /* 0x0007e80000100a00 */
[----:B------:R-:W-:Y:S01]  /*1c520*/  STL.64 [R1+0x1e80], R134 ;  /* 0x001e808601007387 */ /* 0x000fe20000100a00 */
[----:B------:R-:W-:-:S03]  /*1c530*/  IMAD.WIDE R130, R2, 0x4, R6 ;  /* 0x0000000402827825 */ /* 0x000fc600078e0206 */
[----:B------:R-:W-:Y:S04]  /*1c540*/  STL.64 [R1+0x1e88], R132 ;  /* 0x001e888401007387 */ /* 0x000fe80000100a00 */
[----:B------:R1:W-:Y:S01]  /*1c550*/  LDGSTS.E [R125+0x4c000], [R250.64], !P4 ;  /* 0x4c000000fa7d7fae */ /* 0x0003e2000e121844 */
[----:B------:R-:W-:-:S03]  /*1c560*/  IMAD.WIDE R128, R2, 0x4, R8 ;  /* 0x0000000402807825 */ /* 0x000fc600078e0208 */
[----:B------:R3:W-:Y:S04]  /*1c570*/  LDGSTS.E [R125+0x4c100], [R136.64], !P4 ;  /* 0x4c100000887d7fae */ /* 0x0007e8000e121844 */
[----:B------:R1:W-:Y:S01]  /*1c580*/  LDGSTS.E [R125+0x4c200], [R134.64], !P4 ;  /* 0x4c200000867d7fae */ /* 0x0003e2000e121844 */
[----:B------:R-:W-:-:S03]  /*1c590*/  IMAD.WIDE R8, R2, 0x4, R16 ;  /* 0x0000000402087825 */ /* 0x000fc600078e0210 */
[----:B------:R-:W2:Y:S04]  /*1c5a0*/  LDL.LU.64 R16, [R1+0x8b0] ;  /* 0x0008b00001107983 */ /* 0x000ea80000300a00 */
[----:B------:R-:W-:Y:S04]  /*1c5b0*/  STL.64 [R1+0x1e90], R130 ;  /* 0x001e908201007387 */ /* 0x000fe80000100a00 */
[----:B------:R-:W-:Y:S04]  /*1c5c0*/  STL.64 [R1+0x1e98], R128 ;  /* 0x001e988001007387 */ /* 0x000fe80000100a00 */
[----:B------:R1:W-:Y:S04]  /*1c5d0*/  LDGSTS.E [R125+0x4c300], [R132.64], !P4 ;  /* 0x4c300000847d7fae */ /* 0x0003e8000e121844 */
[----:B------:R1:W-:Y:S04]  /*1c5e0*/  LDGSTS.E [R125+0x4c400], [R130.64], !P4 ;  /* 0x4c400000827d7fae */ /* 0x0003e8000e121844 */
[----:B------:R4:W-:Y:S01]  /*1c5f0*/  LDGSTS.E [R125+0x4c500], [R128.64], !P4 ;  /* 0x4c500000807d7fae */ /* 0x0009e2000e121844 */
[----:B------:R-:W-:-:S03]  /*1c600*/  IMAD.WIDE R6, R2, 0x4, R14 ;  /* 0x0000000402067825 */ /* 0x000fc600078e020e */
[----:B------:R-:W2:Y:S04]  /*1c610*/  LDL.LU.64 R14, [R1+0x8a8] ;  /* 0x0008a800010e7983 */ /* 0x000ea80000300a00 */
[----:B------:R-:W-:Y:S04]  /*1c620*/  STL.64 [R1+0x1ea0], R8 ;  /* 0x001ea00801007387 */ /* 0x000fe80000100a00 */
[----:B------:R3:W-:Y:S04]  /*1c630*/  STL.64 [R1+0x1ea8], R6 ;  /* 0x001ea80601007387 */ /* 0x0007e80000100a00 */
[----:B------:R3:W-:Y:S04]  /*1c640*/  LDGSTS.E [R125+0x4c600], [R8.64], !P4 ;  /* 0x4c600000087d7fae */ /* 0x0007e8000e121844 */
[----:B-1----:R-:W2:Y:S04]  /*1c650*/  LDL.LU.64 R250, [R1+0x860] ;  /* 0x0008600001fa7983 */ /* 0x002ea80000300a00 */
[----:B------:R1:W-:Y:S01]  /*1c660*/  LDGSTS.E [R125+0x4c700], [R6.64], !P4 ;  /* 0x4c700000067d7fae */ /* 0x0003e2000e121844 */
[----:B---3--:R-:W-:-:S03]  /*1c670*/  IMAD.WIDE R136, R2, 0x4, R126 ;  /* 0x0000000402887825 */ /* 0x008fc600078e027e */
[----:B-1----:R-:W3:Y:S04]  /*1c680*/  LDL.LU.64 R6, [R1+0x858] ;  /* 0x0008580001067983 */ /* 0x002ee80000300a00 */
[----:B------:R-:W3:Y:S01]  /*1c690*/  LDL.LU.64 R8, [R1+0x850] ;  /* 0x0008500001087983 */ /* 0x000ee20000300a00 */
        /* <DEDUP_REMOVED lines=8> */
[----:B------:R-:W-:Y:S01]  /*1c720*/  STL.64 [R1+0x1f48], R130 ;  /* 0x001f488201007387 */ /* 0x000fe20000100a00 */
[----:B----4-:R-:W-:-:S03]  /*1c730*/  IMAD.WIDE R128, R2, 0x4, R4 ;  /* 0x0000000402807825 */ /* 0x010fc600078e0204 */
[----:B------:R-:W4:Y:S01]  /*1c740*/  LDL.LU.64 R4, [R1+0x838] ;  /* 0x0008380001047983 */ /* 0x000f220000300a00 */
[----:B------:R-:W-:-:S04]  /*1c750*/  IADD3 R3, R0, -0x9d, RZ ;  /* 0xffffff6300037810 */ /* 0x000fc80007ffe0ff */
[----:B------:R-:W-:Y:S01]  /*1c760*/  ISETP.GE.U32.AND P6, PT, R3, 0x7ffffee4, PT ;  /* 0x7ffffee40300780c */ /* 0x000fe20003fc6070 */
[C---:B--2---:R-:W-:Y:S01]  /*1c770*/  IMAD.WIDE R126, R2.reuse, 0x4, R18 ;  /* 0x00000004027e7825 */ /* 0x044fe200078e0212 */
[----:B------:R-:W-:Y:S04]  /*1c780*/  STL.64 [R1+0x1f50], R128 ;  /* 0x001f508001007387 */ /* 0x000fe80000100a00 */
[----:B------:R-:W2:Y:S04]  /*1c790*/  LDL.LU.64 R18, [R1+0x830] ;  /* 0x0008300001127983 */ /* 0x000ea80000300a00 */
[----:B------:R-:W-:Y:S04]  /*1c7a0*/  STL.64 [R1+0x1f58], R126 ;  /* 0x001f587e01007387 */ /* 0x000fe80000100a00 */
[----:B------:R-:W2:Y:S04]  /*1c7b0*/  LDL.LU.64 R10, [R1+0x828] ;  /* 0x00082800010a7983 */ /* 0x000ea80000300a00 */
[----:B------:R3:W-:Y:S04]  /*1c7c0*/  LDGSTS.E [R125+0x4e000], [R136.64], !P6 ;  /* 0x4e000000887d7fae */ /* 0x0007e8000f121844 */
[----:B------:R1:W-:Y:S04]  /*1c7d0*/  LDGSTS.E [R125+0x4e100], [R134.64], !P6 ;  /* 0x4e100000867d7fae */ /* 0x0003e8000f121844 */
[----:B------:R1:W-:Y:S01]  /*1c7e0*/  LDGSTS.E [R125+0x4e200], [R132.64], !P6 ;  /* 0x4e200000847d7fae */ /* 0x0003e2000f121844 */
[----:B------:R-:W-:-:S03]  /*1c7f0*/  IMAD.WIDE R16, R2, 0x4, R16 ;  /* 0x0000000402107825 */ /* 0x000fc600078e0210 */
[----:B------:R1:W-:Y:S04]  /*1c800*/  LDGSTS.E [R125+0x4e300], [R130.64], !P6 ;  /* 0x4e300000827d7fae */ /* 0x0003e8000f121844 */
[----:B------:R1:W-:Y:S04]  /*1c810*/  LDGSTS.E [R125+0x4e400], [R128.64], !P6 ;  /* 0x4e400000807d7fae */ /* 0x0003e8000f121844 */
[----:B------:R1:W-:Y:S04]  /*1c820*/  LDGSTS.E [R125+0x4e500], [R126.64], !P6 ;  /* 0x4e5000007e7d7fae */ /* 0x0003e8000f121844 */
[----:B------:R-:W-:Y:S04]  /*1c830*/  STL.64 [R1+0x1f60], R16 ;  /* 0x001f601001007387 */ /* 0x000fe80000100a00 */
[----:B------:R1:W-:Y:S01]  /*1c840*/  LDGSTS.E [R125+0x4e600], [R16.64], !P6 ;  /* 0x4e600000107d7fae */ /* 0x0003e2000f121844 */
[----:B------:R-:W-:-:S05]  /*1c850*/  IMAD.WIDE R14, R2, 0x4, R14 ;  /* 0x00000004020e7825 */ /* 0x000fca00078e020e */
[----:B------:R1:W-:Y:S04]  /*1c860*/  STL.64 [R1+0x1f68], R14 ;  /* 0x001f680e01007387 */ /* 0x0003e80000100a00 */
[----:B------:R1:W-:Y:S01]  /*1c870*/  LDGSTS.E [R125+0x4e700], [R14.64], !P6 ;  /* 0x4e7000000e7d7fae */ /* 0x0003e2000f121844 */
[----:B------:R-:W-:-:S03]  /*1c880*/  IMAD.WIDE R250, R2, 0x4, R250 ;  /* 0x0000000402fa7825 */ /* 0x000fc600078e02fa */
[----:B-1----:R-:W2:Y:S04]  /*1c890*/  LDL.LU.64 R14, [R1+0x7e0] ;  /* 0x0007e000010e7983 */ /* 0x002ea80000300a00 */
[----:B------:R-:W2:Y:S04]  /*1c8a0*/  LDL.LU.64 R130, [R1+0x7d8] ;  /* 0x0007d80001827983 */ /* 0x000ea80000300a00 */
[----:B------:R-:W2:Y:S01]  /*1c8b0*/  LDL.LU.64 R16, [R1+0x7d0] ;  /* 0x0007d00001107983 */ /* 0x000ea20000300a00 */
[----:B---3--:R-:W-:-:S03]  /*1c8c0*/  IMAD.WIDE R136, R2, 0x4, R6 ;  /* 0x0000000402887825 */ /* 0x008fc600078e0206 */
[----:B------:R-:W3:Y:S01]  /*1c8d0*/  LDL.LU.64 R128, [R1+0x7c8] ;  /* 0x0007c80001807983 */ /* 0x000ee20000300a00 */
[----:B------:R-:W-:-:S03]  /*1c8e0*/  IMAD.WIDE R134, R2, 0x4, R8 ;  /* 0x0000000402867825 */ /* 0x000fc600078e0208 */
[----:B------:R-:W-:Y:S01]  /*1c8f0*/  STL.64 [R1+0x1ff0], R250 ;  /* 0x001ff0fa01007387 */ /* 0x000fe20000100a00 */
[----:B------:R-:W-:-:S03]  /*1c900*/  IMAD.WIDE R132, R2, 0x4, R12 ;  /* 0x0000000402847825 */ /* 0x000fc600078e020c */
[----:B------:R-:W3:Y:S04]  /*1c910*/  LDL.LU.64 R6, [R1+0x7c0] ;  /* 0x0007c00001067983 */ /* 0x000ee80000300a00 */
[----:B------:R-:W-:Y:S04]  /*1c920*/  STL.64 [R1+0x1ff8], R136 ;  /* 0x001ff88801007387 */ /* 0x000fe80000100a00 */
[----:B------:R-:W3:Y:S04]  /*1c930*/  LDL.LU.64 R8, [R1+0x7b8] ;  /* 0x0007b80001087983 */ /* 0x000ee80000300a00 */
[----:B------:R-:W-:Y:S01]  /*1c940*/  STL.64 [R1+0x2000], R134 ;  /* 0x0020008601007387 */ /* 0x000fe20000100a00 */
[----:B------:R-:W-:-:S03]  /*1c950*/  IMAD.WIDE R126, R2, 0x4, R122 ;  /* 0x00000004027e7825 */ /* 0x000fc600078e027a */
[----:B------:R-:W3:Y:S04]  /*1c960*/  LDL.LU.64 R12, [R1+0x7b0] ;  /* 0x0007b000010c7983 */ /* 0x000ee80000300a00 */
[----:B------:R-:W-:Y:S01]  /*1c970*/  STL.64 [R1+0x2008], R132 ;  /* 0x0020088401007387 */ /* 0x000fe20000100a00 */
[----:B----4-:R-:W-:-:S03]  /*1c980*/  IMAD.WIDE R122, R2, 0x4, R4 ;  /* 0x00000004027a7825 */ /* 0x010fc600078e0204 */
[----:B------:R-:W4:Y:S01]  /*1c990*/  LDL.LU.64 R4, [R1+0x7a8] ;  /* 0x0007a80001047983 */ /* 0x000f220000300a00 */
[----:B------:R-:W-:-:S04]  /*1c9a0*/  IADD3 R3, R0, -0xa1, RZ ;  /* 0xffffff5f00037810 */ /* 0x000fc80007ffe0ff */
[----:B------:R-:W-:Y:S01]  /*1c9b0*/  ISETP.GE.U32.AND P5, PT, R3, 0x7ffffee0, PT ;  /* 0x7ffffee00300780c */ /* 0x000fe20003fa6070 */
[----:B------:R1:W-:Y:S01]  /*1c9c0*/  STL.64 [R1+0x2010], R126 ;  /* 0x0020107e01007387 */ /* 0x0003e20000100a00 */
[----:B--2---:R-:W-:-:S03]  /*1c9d0*/  IMAD.WIDE R18, R2, 0x4, R18 ;  /* 0x0000000402127825 */ /* 0x004fc600078e0212 */
[----:B------:R-:W-:Y:S01]  /*1c9e0*/  STL.64 [R1+0x2018], R122 ;  /* 0x0020187a01007387 */ /* 0x000fe20000100a00 */
[----:B------:R-:W-:-:S07]  /*1c9f0*/  IMAD.WIDE R10, R2, 0x4, R10 ;  /* 0x00000004020a7825 */ /* 0x000fce00078e020a */
[----:B------:R2:W-:Y:S04]  /*1ca00*/  LDGSTS.E [R125+0x50000], [R250.64], !P5 ;  /* 0x50000000fa7d7fae */ /* 0x0005e8000e921844 */
[----:B------:R1:W-:Y:S04]  /*1ca10*/  LDGSTS.E [R125+0x50100], [R136.64], !P5 ;  /* 0x50100000887d7fae */ /* 0x0003e8000e921844 */
[----:B------:R1:W-:Y:S04]  /*1ca20*/  LDGSTS.E [R125+0x50200], [R134.64], !P5 ;  /* 0x50200000867d7fae */ /* 0x0003e8000e921844 */
[----:B------:R3:W-:Y:S04]  /*1ca30*/  LDGSTS.E [R125+0x50300], [R132.64], !P5 ;  /* 0x50300000847d7fae */ /* 0x0007e8000e921844 */
[----:B------:R1:W-:Y:S04]  /*1ca40*/  STL.64 [R1+0x2020], R18 ;  /* 0x0020201201007387 */ /* 0x0003e80000100a00 */
[----:B------:R1:W-:Y:S04]  /*1ca50*/  LDGSTS.E [R125+0x50400], [R126.64], !P5 ;  /* 0x504000007e7d7fae */ /* 0x0003e8000e921844 */
[----:B------:R1:W-:Y:S04]  /*1ca60*/  STL.64 [R1+0x2028], R10 ;  /* 0x0020280a01007387 */ /* 0x0003e80000100a00 */
[----:B------:R1:W-:Y:S04]  /*1ca70*/  LDGSTS.E [R125+0x50500], [R122.64], !P5 ;  /* 0x505000007a7d7fae */ /* 0x0003e8000e921844 */
[----:B------:R1:W-:Y:S04]  /*1ca80*/  LDGSTS.E [R125+0x50600], [R18.64], !P5 ;  /* 0x50600000127d7fae */ /* 0x0003e8000e921844 */
[----:B-1----:R-:W4:Y:S04]  /*1ca90*/  LDL.LU.64 R126, [R1+0x760] ;  /* 0x00076000017e7983 */ /* 0x002f280000300a00 */
[----:B------:R1:W-:Y:S04]  /*1caa0*/  LDGSTS.E [R125+0x50700], [R10.64], !P5 ;  /* 0x507000000a7d7fae */ /* 0x0003e8000e921844 */
[----:B------:R-:W4:Y:S04]  /*1cab0*/  LDL.LU.64 R18, [R1+0x758] ;  /* 0x0007580001127983 */ /* 0x000f280000300a00 */
[----:B------:R-:W4:Y:S04]  /*1cac0*/  LDL.LU.64 R122, [R1+0x750] ;  /* 0x00075000017a7983 */ /* 0x000f280000300a00 */
[----:B-1----:R-:W4:Y:S01]  /*1cad0*/  LDL.LU.64 R10, [R1+0x748] ;  /* 0x00074800010a7983 */ /* 0x002f220000300a00 */
[----:B--2---:R-:W-:-:S03]  /*1cae0*/  IMAD.WIDE R250, R2, 0x4, R14 ;  /* 0x0000000402fa7825 */ /* 0x004fc600078e020e */
[----:B------:R-:W2:Y:S01]  /*1caf0*/  LDL.LU.64 R14, [R1+0x740] ;  /* 0x00074000010e7983 */ /* 0x000ea20000300a00 */
[----:B------:R-:W-:-:S03]  /*1cb00*/  IMAD.WIDE R136, R2, 0x4, R130 ;  /* 0x0000000402887825 */ /* 0x000fc600078e0282 */
[----:B------:R1:W-:Y:S01]  /*1cb10*/  STL.64 [R1+0x20b0], R250 ;  /* 0x0020b0fa01007387 */ /* 0x0003e20000100a00 */
[----:B------:R-:W-:-:S03]  /*1cb20*/  IMAD.WIDE R134, R2, 0x4, R16 ;  /* 0x0000000402867825 */ /* 0x000fc600078e0210 */
[----:B------:R-:W2:Y:S01]  /*1cb30*/  LDL.LU.64 R16, [R1+0x738] ;  /* 0x0007380001107983 */ /* 0x000ea20000300a00 */
[----:B---3--:R-:W-:-:S03]  /*1cb40*/  IMAD.WIDE R132, R2, 0x4, R128 ;  /* 0x0000000402847825 */ /* 0x008fc600078e0280 */
[----:B------:R3:W-:Y:S04]  /*1cb50*/  STL.64 [R1+0x20b8], R136 ;  /* 0x0020b88801007387 */ /* 0x0007e80000100a00 */
[----:B------:R-:W-:Y:S01]  /*1cb60*/  STL.64 [R1+0x20c0], R134 ;  /* 0x0020c08601007387 */ /* 0x000fe20000100a00 */
[----:B------:R-:W-:-:S03]  /*1cb70*/  IMAD.WIDE R130, R2, 0x4, R6 ;  /* 0x0000000402827825 */ /* 0x000fc600078e0206 */
[----:B------:R-:W-:Y:S01]  /*1cb80*/  STL.64 [R1+0x20c8], R132 ;  /* 0x0020c88401007387 */ /* 0x000fe20000100a00 */
[----:B------:R-:W-:-:S04]  /*1cb90*/  IMAD.WIDE R128, R2, 0x4, R8 ;  /* 0x0000000402807825 */ /* 0x000fc800078e0208 */
[C---:B------:R-:W-:Y:S02]  /*1cba0*/  IMAD.WIDE R8, R2.reuse, 0x4, R12 ;  /* 0x0000000402087825 */ /* 0x040fe400078e020c */
[----:B------:R-:W2:Y:S04]  /*1cbb0*/  LDL.LU.64 R12, [R1+0x730] ;  /* 0x00073000010c7983 */ /* 0x000ea80000300a00 */
[----:B------:R-:W-:Y:S04]  /*1cbc0*/  STL.64 [R1+0x20d0], R130 ;  /* 0x0020d08201007387 */ /* 0x000fe80000100a00 */
[----:B------:R-:W-:Y:S01]  /*1cbd0*/  STL.64 [R1+0x20d8], R128 ;  /* 0x0020d88001007387 */ /* 0x000fe20000100a00 */
[----:B----4-:R-:W-:-:S03]  /*1cbe0*/  IMAD.WIDE R6, R2, 0x4, R4 ;  /* 0x0000000402067825 */ /* 0x010fc600078e0204 */
[----:B------:R-:W4:Y:S01]  /*1cbf0*/  LDL.LU.64 R4, [R1+0x728] ;  /* 0x0007280001047983 */ /* 0x000f220000300a00 */
[----:B------:R-:W-:-:S04]  /*1cc00*/  IADD3 R3, R0, -0xa5, RZ ;  /* 0xffffff5b00037810 */ /* 0x000fc80007ffe0ff */
[----:B------:R-:W-:Y:S01]  /*1cc10*/  ISETP.GE.U32.AND P3, PT, R3, 0x7ffffedc, PT ;  /* 0x7ffffedc0300780c */ /* 0x000fe20003f66070 */
[----:B------:R-:W-:Y:S01]  /*1cc20*/  STL.64 [R1+0x20e0], R8 ;  /* 0x0020e00801007387 */ /* 0x000fe20000100a00 */
[----:B------:R-:W-:-:S03]  /*1cc30*/  IADD3 R3, R0, -0xa9, RZ ;  /* 0xffffff5700037810 */ /* 0x000fc60007ffe0ff */
[----:B------:R1:W-:Y:S08]  /*1cc40*/  STL.64 [R1+0x20e8], R6 ;  /* 0x0020e80601007387 */ /* 0x0003f00000100a00 */
[----:B------:R1:W-:Y:S04]  /*1cc50*/  LDGSTS.E [R125+0x52000], [R250.64], !P3 ;  /* 0x52000000fa7d7fae */ /* 0x0003e8000d921844 */
[----:B------:R3:W-:Y:S04]  /*1cc60*/  LDGSTS.E [R125+0x52100], [R136.64], !P3 ;  /* 0x52100000887d7fae */ /* 0x0007e8000d921844 */
[----:B------:R1:W-:Y:S04]  /*1cc70*/  LDGSTS.E [R125+0x52200], [R134.64], !P3 ;  /* 0x52200000867d7fae */ /* 0x0003e8000d921844 */
[----:B------:R1:W-:Y:S04]  /*1cc80*/  LDGSTS.E [R125+0x52300], [R132.64], !P3 ;  /* 0x52300000847d7fae */ /* 0x0003e8000d921844 */
[----:B------:R1:W-:Y:S04]  /*1cc90*/  LDGSTS.E [R125+0x52400], [R130.64], !P3 ;  /* 0x52400000827d7fae */ /* 0x0003e8000d921844 */
[----:B------:R2:W-:Y:S04]  /*1cca0*/  LDGSTS.E [R125+0x52500], [R128.64], !P3 ;  /* 0x52500000807d7fae */ /* 0x0005e8000d921844 */
[----:B------:R3:W-:Y:S04]  /*1ccb0*/  LDGSTS.E [R125+0x52600], [R8.64], !P3 ;  /* 0x52600000087d7fae */ /* 0x0007e8000d921844 */
[----:B------:R3:W-:Y:S04]  /*1ccc0*/  LDGSTS.E [R125+0x52700], [R6.64], !P3 ;  /* 0x52700000067d7fae */ /* 0x0007e8000d921844 */
[----:B-1----:R-:W4:Y:S01]  /*1ccd0*/  LDL.LU.64 R250, [R1+0x6e0] ;  /* 0x0006e00001fa7983 */ /* 0x002f220000300a00 */
[----:B---3--:R-:W-:Y:S01]  /*1cce0*/  IMAD.WIDE R136, R2, 0x4, R126 ;  /* 0x0000000402887825 */ /* 0x008fe200078e027e */
[----:B------:R-:W-:-:S02]  /*1ccf0*/  ISETP.GE.U32.AND P1, PT, R3, 0x7ffffed8, PT ;  /* 0x7ffffed80300780c */ /* 0x000fc40003f26070 */
[----:B------:R-:W3:Y:S01]  /*1cd00*/  LDL.LU.64 R6, [R1+0x6d8] ;  /* 0x0006d80001067983 */ /* 0x000ee20000300a00 */
[----:B------:R-:W-:-:S03]  /*1cd10*/  IMAD.WIDE R134, R2, 0x4, R18 ;  /* 0x0000000402867825 */ /* 0x000fc600078e0212 */
[----:B------:R-:W3:Y:S01]  /*1cd20*/  LDL.LU.64 R8, [R1+0x6d0] ;  /* 0x0006d00001087983 */ /* 0x000ee20000300a00 */
[----:B------:R-:W-:-:S03]  /*1cd30*/  IMAD.WIDE R132, R2, 0x4, R122 ;  /* 0x0000000402847825 */ /* 0x000fc600078e027a */
[----:B------:R-:W3:Y:S01]  /*1cd40*/  LDL.LU.64 R18, [R1+0x6c8] ;  /* 0x0006c80001127983 */ /* 0x000ee20000300a00 */
[----:B------:R-:W-:-:S03]  /*1cd50*/  IMAD.WIDE R130, R2, 0x4, R10 ;  /* 0x0000000402827825 */ /* 0x000fc600078e020a */
[----:B------:R-:W-:Y:S04]  /*1cd60*/  STL.64 [R1+0x2170], R136 ;  /* 0x0021708801007387 */ /* 0x000fe80000100a00 */
[----:B------:R-:W-:Y:S01]  /*1cd70*/  STL.64 [R1+0x2178], R134 ;  /* 0x0021788601007387 */ /* 0x000fe20000100a00 */
[----:B--2---:R-:W-:-:S03]  /*1cd80*/  IMAD.WIDE R128, R2, 0x4, R14 ;  /* 0x0000000402807825 */ /* 0x004fc600078e020e */
[----:B------:R-:W3:Y:S04]  /*1cd90*/  LDL.LU.64 R122, [R1+0x6c0] ;  /* 0x0006c000017a7983 */ /* 0x000ee80000300a00 */
[----:B------:R-:W-:Y:S01]  /*1cda0*/  STL.64 [R1+0x2180], R132 ;  /* 0x0021808401007387 */ /* 0x000fe20000100a00 */
[----:B------:R-:W-:-:S03]  /*1cdb0*/  IMAD.WIDE R126, R2, 0x4, R16 ;  /* 0x00000004027e7825 */ /* 0x000fc600078e0210 */
[----:B------:R-:W-:Y:S04]  /*1cdc0*/  STL.64 [R1+0x2188], R130 ;  /* 0x0021888201007387 */ /* 0x000fe80000100a00 */
[----:B------:R-:W3:Y:S04]  /*1cdd0*/  LDL.LU.64 R14, [R1+0x6b8] ;  /* 0x0006b800010e7983 */ /* 0x000ee80000300a00 */
[----:B------:R-:W-:Y:S04]  /*1cde0*/  STL.64 [R1+0x2190], R128 ;  /* 0x0021908001007387 */ /* 0x000fe80000100a00 */
[----:B------:R-:W3:Y:S04]  /*1cdf0*/  LDL.LU.64 R16, [R1+0x6b0] ;  /* 0x0006b00001107983 */ /* 0x000ee80000300a00 */
[----:B------:R-:W-:Y:S04]  /*1ce00*/  STL.64 [R1+0x2198], R126 ;  /* 0x0021987e01007387 */ /* 0x000fe80000100a00 */
[----:B------:R-:W3:Y:S04]  /*1ce10*/  LDL.LU.64 R10, [R1+0x6a8] ;  /* 0x0006a800010a7983 */ /* 0x000ee80000300a00 */
[----:B------:R3:W-:Y:S01]  /*1ce20*/  LDGSTS.E [R125+0x54000], [R136.64], !P1 ;  /* 0x54000000887d7fae */ /* 0x0007e2000c921844 */
[----:B------:R-:W-:-:S03]  /*1ce30*/  IMAD.WIDE R12, R2, 0x4, R12 ;  /* 0x00000004020c7825 */ /* 0x000fc600078e020c */
[----:B------:R1:W-:Y:S04]  /*1ce40*/  LDGSTS.E [R125+0x54100], [R134.64], !P1 ;  /* 0x54100000867d7fae */ /* 0x0003e8000c921844 */
[----:B------:R1:W-:Y:S04]  /*1ce50*/  LDGSTS.E [R125+0x54200], [R132.64], !P1 ;  /* 0x54200000847d7fae */ /* 0x0003e8000c921844 */
[----:B------:R1:W-:Y:S04]  /*1ce60*/  LDGSTS.E [R125+0x54300], [R130.64], !P1 ;  /* 0x54300000827d7fae */ /* 0x0003e8000c921844 */
[----:B------:R1:W-:Y:S04]  /*1ce70*/  LDGSTS.E [R125+0x54400], [R128.64], !P1 ;  /* 0x54400000807d7fae */ /* 0x0003e8000c921844 */
[----:B------:R1:W-:Y:S04]  /*1ce80*/  STL.64 [R1+0x21a0], R12 ;  /* 0x0021a00c01007387 */ /* 0x0003e80000100a00 */
[----:B------:R3:W-:Y:S04]  /*1ce90*/  LDGSTS.E [R125+0x54500], [R126.64], !P1 ;  /* 0x545000007e7d7fae */ /* 0x0007e8000c921844 */
[----:B------:R1:W-:Y:S01]  /*1cea0*/  LDGSTS.E [R125+0x54600], [R12.64], !P1 ;  /* 0x546000000c7d7fae */ /* 0x0003e2000c921844 */
[----:B----4-:R-:W-:-:S05]  /*1ceb0*/  IMAD.WIDE R4, R2, 0x4, R4 ;  /* 0x0000000402047825 */ /* 0x010fca00078e0204 */
[----:B------:R4:W-:Y:S04]  /*1cec0*/  STL.64 [R1+0x21a8], R4 ;  /* 0x0021a80401007387 */ /* 0x0009e80000100a00 */
[----:B-1----:R-:W2:Y:S04]  /*1ced0*/  LDL.LU.64 R12, [R1+0x660] ;  /* 0x00066000010c7983 */ /* 0x002ea80000300a00 */
[----:B------:R4:W-:Y:S04]  /*1cee0*/  LDGSTS.E [R125+0x54700], [R4.64], !P1 ;  /* 0x54700000047d7fae */ /* 0x0009e8000c921844 */
[----:B------:R-:W2:Y:S04]  /*1cef0*/  LDL.LU.64 R130, [R1+0x658] ;  /* 0x0006580001827983 */ /* 0x000ea80000300a00 */
[----:B----4-:R-:W4:Y:S01]  /*1cf00*/  LDL.LU.64 R4, [R1+0x650] ;  /* 0x0006500001047983 */ /* 0x010f220000300a00 */
[----:B------:R-:W-:-:S03]  /*1cf10*/  IADD3 R3, R0, -0xad, RZ ;  /* 0xffffff5300037810 */ /* 0x000fc60007ffe0ff */
[----:B------:R-:W4:Y:S01]  /*1cf20*/  LDL.LU.64 R128, [R1+0x648] ;  /* 0x0006480001807983 */ /* 0x000f220000300a00 */
[----:B------:R-:W-:Y:S01]  /*1cf30*/  ISETP.GE.U32.AND P0, PT, R3, 0x7ffffed4, PT ;  /* 0x7ffffed40300780c */ /* 0x000fe20003f06070 */
[----:B------:R-:W-:-:S05]  /*1cf40*/  IMAD.WIDE R250, R2, 0x4, R250 ;  /* 0x0000000402fa7825 */ /* 0x000fca00078e02fa */
[----:B------:R-:W-:Y:S01]  /*1cf50*/  STL.64 [R1+0x2230], R250 ;  /* 0x002230fa01007387 */ /* 0x000fe20000100a00 */
[----:B---3--:R-:W-:-:S06]  /*1cf60*/  IMAD.WIDE R136, R2, 0x4, R6 ;  /* 0x0000000402887825 */ /* 0x008fcc00078e0206 */
[----:B------:R2:W-:Y:S01]  /*1cf70*/  LDGSTS.E [R125+0x56000], [R250.64], !P0 ;  /* 0x56000000fa7d7fae */ /* 0x0005e2000c121844 */
[----:B------:R-:W-:-:S03]  /*1cf80*/  IMAD.WIDE R134, R2, 0x4, R8 ;  /* 0x0000000402867825 */ /* 0x000fc600078e0208 */
[----:B------:R-:W3:Y:S01]  /*1cf90*/  LDL.LU.64 R6, [R1+0x640] ;  /* 0x0006400001067983 */ /* 0x000ee20000300a00 */
[----:B------:R-:W-:-:S03]  /*1cfa0*/  IMAD.WIDE R132, R2, 0x4, R18 ;  /* 0x0000000402847825 */ /* 0x000fc600078e0212 */
[----:B------:R-:W-:Y:S04]  /*1cfb0*/  STL.64 [R1+0x2238], R136 ;  /* 0x0022388801007387 */ /* 0x000fe80000100a00 */
[----:B------:R-:W3:Y:S04]  /*1cfc0*/  LDL.LU.64 R8, [R1+0x638] ;  /* 0x0006380001087983 */ /* 0x000ee80000300a00 */
[----:B------:R-:W-:Y:S01]  /*1cfd0*/  STL.64 [R1+0x2240], R134 ;  /* 0x0022408601007387 */ /* 0x000fe20000100a00 */
[----:B------:R-:W-:-:S03]  /*1cfe0*/  IMAD.WIDE R126, R2, 0x4, R122 ;  /* 0x00000004027e7825 */ /* 0x000fc600078e027a */
        /* <DEDUP_REMOVED lines=21> */
[----:B--2---:R-:W-:-:S03]  /*1d140*/  IMAD.WIDE R250, R2, 0x4, R12 ;  /* 0x0000000402fa7825 */ /* 0x004fc600078e020c */
[----:B------:R-:W2:Y:S04]  /*1d150*/  LDL.LU.64 R12, [R1+0x5c0] ;  /* 0x0005c000010c7983 */ /* 0x000ea80000300a00 */
[----:B------:R1:W-:Y:S01]  /*1d160*/  STL.64 [R1+0x22f0], R250 ;  /* 0x0022f0fa01007387 */ /* 0x0003e20000100a00 */
[----:B----4-:R-:W-:-:S03]  /*1d170*/  IMAD.WIDE R134, R2, 0x4, R4 ;  /* 0x0000000402867825 */ /* 0x010fc600078e0204 */
[----:B------:R-:W4:Y:S01]  /*1d180*/  LDL.LU.64 R4, [R1+0x5b8] ;  /* 0x0005b80001047983 */ /* 0x000f220000300a00 */
[----:B------:R-:W-:Y:S01]  /*1d190*/  IADD3 R3, R0, -0xb1, RZ ;  /* 0xffffff4f00037810 */ /* 0x000fe20007ffe0ff */
[----:B------:R-:W-:-:S03]  /*1d1a0*/  IMAD.WIDE R136, R2, 0x4, R130 ;  /* 0x0000000402887825 */ /* 0x000fc600078e0282 */
[----:B------:R-:W-:Y:S01]  /*1d1b0*/  ISETP.GE.U32.AND P2, PT, R3, 0x7ffffed0, PT ;  /* 0x7ffffed00300780c */ /* 0x000fe20003f46070 */
[C---:B------:R-:W-:Y:S01]  /*1d1c0*/  IMAD.WIDE R132, R2.reuse, 0x4, R128 ;  /* 0x0000000402847825 */ /* 0x040fe200078e0280 */
[----:B------:R1:W-:Y:S04]  /*1d1d0*/  STL.64 [R1+0x22f8], R136 ;  /* 0x0022f88801007387 */ /* 0x0003e80000100a00 */
[----:B------:R-:W-:Y:S04]  /*1d1e0*/  STL.64 [R1+0x2300], R134 ;  /* 0x0023008601007387 */ /* 0x000fe80000100a00 */
[----:B------:R-:W-:Y:S04]  /*1d1f0*/  STL.64 [R1+0x2308], R132 ;  /* 0x0023088401007387 */ /* 0x000fe80000100a00 */
[----:B------:R1:W-:Y:S04]  /*1d200*/  LDGSTS.E [R125+0x58000], [R250.64], !P2 ;  /* 0x58000000fa7d7fae */ /* 0x0003e8000d121844 */
[----:B------:R1:W-:Y:S04]  /*1d210*/  LDGSTS.E [R125+0x58100], [R136.64], !P2 ;  /* 0x58100000887d7fae */ /* 0x0003e8000d121844 */
[----:B------:R1:W-:Y:S04]  /*1d220*/  LDGSTS.E [R125+0x58200], [R134.64], !P2 ;  /* 0x58200000867d7fae */ /* 0x0003e8000d121844 */
[----:B------:R1:W-:Y:S01]  /*1d230*/  LDGSTS.E [R125+0x58300], [R132.64], !P2 ;  /* 0x58300000847d7fae */ /* 0x0003e2000d121844 */
[----:B---3--:R-:W-:-:S05]  /*1d240*/  IMAD.WIDE R130, R2, 0x4, R6 ;  /* 0x0000000402827825 */ /* 0x008fca00078e0206 */
[----:B------:R3:W-:Y:S01]  /*1d250*/  LDGSTS.E [R125+0x58400], [R130.64], !P2 ;  /* 0x58400000827d7fae */ /* 0x0007e2000d121844 */
[----:B------:R-:W-:-:S05]  /*1d260*/  IMAD.WIDE R128, R2, 0x4, R8 ;  /* 0x0000000402807825 */ /* 0x000fca00078e0208 */
[----:B------:R2:W-:Y:S01]  /*1d270*/  LDGSTS.E [R125+0x58500], [R128.64], !P2 ;  /* 0x58500000807d7fae */ /* 0x0005e2000d121844 */
[----:B------:R-:W-:-:S03]  /*1d280*/  IMAD.WIDE R8, R2, 0x4, R18 ;  /* 0x0000000402087825 */ /* 0x000fc600078e0212 */
[----:B------:R-:W4:Y:S04]  /*1d290*/  LDL.LU.64 R18, [R1+0x5b0] ;  /* 0x0005b00001127983 */ /* 0x000f280000300a00 */
[----:B------:R-:W-:Y:S04]  /*1d2a0*/  STL.64 [R1+0x2310], R130 ;  /* 0x0023108201007387 */ /* 0x000fe80000100a00 */
[----:B------:R-:W-:Y:S04]  /*1d2b0*/  STL.64 [R1+0x2318], R128 ;  /* 0x0023188001007387 */ /* 0x000fe80000100a00 */
[----:B------:R1:W-:Y:S01]  /*1d2c0*/  LDGSTS.E [R125+0x58600], [R8.64], !P2 ;  /* 0x58600000087d7fae */ /* 0x0003e2000d121844 */
[----:B------:R-:W-:-:S03]  /*1d2d0*/  IMAD.WIDE R6, R2, 0x4, R16 ;  /* 0x0000000402067825 */ /* 0x000fc600078e0210 */
[----:B------:R-:W4:Y:S04]  /*1d2e0*/  LDL.LU.64 R16, [R1+0x5a8] ;  /* 0x0005a80001107983 */ /* 0x000f280000300a00 */
[----:B------:R-:W-:Y:S04]  /*1d2f0*/  STL.64 [R1+0x2320], R8 ;  /* 0x0023200801007387 */ /* 0x000fe80000100a00 */
[----:B------:R1:W-:Y:S04]  /*1d300*/  STL.64 [R1+0x2328], R6 ;  /* 0x0023280601007387 */ /* 0x0003e80000100a00 */
[----:B-1----:R-:W4:Y:S04]  /*1d310*/  LDL.LU.64 R250, [R1+0x560] ;  /* 0x0005600001fa7983 */ /* 0x002f280000300a00 */
[----:B------:R1:W-:Y:S01]  /*1d320*/  LDGSTS.E [R125+0x58700], [R6.64], !P2 ;  /* 0x58700000067d7fae */ /* 0x0003e2000d121844 */
[----:B------:R-:W-:-:S03]  /*1d330*/  IMAD.WIDE R136, R2, 0x4, R126 ;  /* 0x0000000402887825 */ /* 0x000fc600078e027e */
[----:B-1----:R-:W4:Y:S04]  /*1d340*/  LDL.LU.64 R6, [R1+0x558] ;  /* 0x0005580001067983 */ /* 0x002f280000300a00 */
[----:B------:R-:W4:Y:S01]  /*1d350*/  LDL.LU.64 R8, [R1+0x550] ;  /* 0x0005500001087983 */ /* 0x000f220000300a00 */
[----:B------:R-:W-:-:S03]  /*1d360*/  IMAD.WIDE R134, R2, 0x4, R14 ;  /* 0x0000000402867825 */ /* 0x000fc600078e020e */
[----:B------:R-:W4:Y:S01]  /*1d370*/  LDL.LU.64 R14, [R1+0x548] ;  /* 0x00054800010e7983 */ /* 0x000f220000300a00 */
[----:B------:R-:W-:-:S03]  /*1d380*/  IMAD.WIDE R132, R2, 0x4, R122 ;  /* 0x0000000402847825 */ /* 0x000fc600078e027a */
[----:B------:R-:W-:Y:S01]  /*1d390*/  STL.64 [R1+0x23c0], R136 ;  /* 0x0023c08801007387 */ /* 0x000fe20000100a00 */
[----:B---3--:R-:W-:-:S03]  /*1d3a0*/  IMAD.WIDE R130, R2, 0x4, R10 ;  /* 0x0000000402827825 */ /* 0x008fc600078e020a */
[----:B------:R-:W-:Y:S04]  /*1d3b0*/  STL.64 [R1+0x23c8], R134 ;  /* 0x0023c88601007387 */ /* 0x000fe80000100a00 */
[----:B------:R-:W3:Y:S04]  /*1d3c0*/  LDL.LU.64 R126, [R1+0x540] ;  /* 0x00054000017e7983 */ /* 0x000ee80000300a00 */
[----:B------:R-:W-:Y:S04]  /*1d3d0*/  STL.64 [R1+0x23d8], R132 ;  /* 0x0023d88401007387 */ /* 0x000fe80000100a00 */
[----:B------:R-:W-:Y:S01]  /*1d3e0*/  STL.64 [R1+0x23e0], R130 ;  /* 0x0023e08201007387 */ /* 0x000fe20000100a00 */
[----:B--2---:R-:W-:-:S03]  /*1d3f0*/  IMAD.WIDE R128, R2, 0x4, R12 ;  /* 0x0000000402807825 */ /* 0x004fc600078e020c */
[----:B------:R-:W2:Y:S04]  /*1d400*/  LDL.LU.64 R12, [R1+0x538] ;  /* 0x00053800010c7983 */ /* 0x000ea80000300a00 */
[----:B------:R-:W-:Y:S01]  /*1d410*/  STL.64 [R1+0x23f0], R128 ;  /* 0x0023f08001007387 */ /* 0x000fe20000100a00 */
[----:B----4-:R-:W-:-:S03]  /*1d420*/  IMAD.WIDE R122, R2, 0x4, R4 ;  /* 0x00000004027a7825 */ /* 0x010fc600078e0204 */
[----:B------:R-:W4:Y:S01]  /*1d430*/  LDL.LU.64 R4, [R1+0x530] ;  /* 0x0005300001047983 */ /* 0x000f220000300a00 */
[----:B------:R-:W-:-:S04]  /*1d440*/  IADD3 R3, R0, -0xb5, RZ ;  /* 0xffffff4b00037810 */ /* 0x000fc80007ffe0ff */
[----:B------:R-:W-:Y:S01]  /*1d450*/  ISETP.GE.U32.AND P4, PT, R3, 0x7ffffecc, PT ;  /* 0x7ffffecc0300780c */ /* 0x000fe20003f86070 */
[----:B------:R-:W-:Y:S04]  /*1d460*/  STL.64 [R1+0x23f8], R122 ;  /* 0x0023f87a01007387 */ /* 0x000fe80000100a00 */
[----:B------:R-:W4:Y:S08]  /*1d470*/  LDL.LU.64 R10, [R1+0x528] ;  /* 0x00052800010a7983 */ /* 0x000f300000300a00 */
[----:B------:R1:W-:Y:S04]  /*1d480*/  LDGSTS.E [R125+0x5a000], [R136.64], !P4 ;  /* 0x5a000000887d7fae */ /* 0x0003e8000e121844 */
[----:B------:R1:W-:Y:S04]  /*1d490*/  LDGSTS.E [R125+0x5a100], [R134.64], !P4 ;  /* 0x5a100000867d7fae */ /* 0x0003e8000e121844 */
[----:B------:R1:W-:Y:S04]  /*1d4a0*/  LDGSTS.E [R125+0x5a200], [R132.64], !P4 ;  /* 0x5a200000847d7fae */ /* 0x0003e8000e121844 */
[----:B------:R3:W-:Y:S04]  /*1d4b0*/  LDGSTS.E [R125+0x5a300], [R130.64], !P4 ;  /* 0x5a300000827d7fae */ /* 0x0007e8000e121844 */
[----:B------:R1:W-:Y:S04]  /*1d4c0*/  LDGSTS.E [R125+0x5a400], [R128.64], !P4 ;  /* 0x5a400000807d7fae */ /* 0x0003e8000e121844 */
[----:B------:R1:W-:Y:S01]  /*1d4d0*/  LDGSTS.E [R125+0x5a500], [R122.64], !P4 ;  /* 0x5a5000007a7d7fae */ /* 0x0003e2000e121844 */
[----:B------:R-:W-:-:S05]  /*1d4e0*/  IMAD.WIDE R18, R2, 0x4, R18 ;  /* 0x0000000402127825 */ /* 0x000fca00078e0212 */
[----:B------:R-:W-:Y:S04]  /*1d4f0*/  STL.64 [R1+0x2408], R18 ;  /* 0x0024081201007387 */ /* 0x000fe80000100a00 */
[----:B------:R1:W-:Y:S01]  /*1d500*/  LDGSTS.E [R125+0x5a600], [R18.64], !P4 ;  /* 0x5a600000127d7fae */ /* 0x0003e2000e121844 */
[----:B------:R-:W-:-:S05]  /*1d510*/  IMAD.WIDE R16, R2, 0x4, R16 ;  /* 0x0000000402107825 */ /* 0x000fca00078e0210 */
[----:B------:R1:W-:Y:S04]  /*1d520*/  STL.64 [R1+0x2410], R16 ;  /* 0x0024101001007387 */ /* 0x0003e80000100a00 */
[----:B------:R1:W-:Y:S01]  /*1d530*/  LDGSTS.E [R125+0x5a700], [R16.64], !P4 ;  /* 0x5a700000107d7fae */ /* 0x0003e2000e121844 */
[----:B------:R-:W-:-:S03]  /*1d540*/  IMAD.WIDE R250, R2, 0x4, R250 ;  /* 0x0000000402fa7825 */ /* 0x000fc600078e02fa */
[----:B-1----:R-:W4:Y:S04]  /*1d550*/  LDL.LU.64 R16, [R1+0x4e0] ;  /* 0x0004e00001107983 */ /* 0x002f280000300a00 */
[----:B------:R-:W4:Y:S01]  /*1d560*/  LDL.LU.64 R128, [R1+0x4d8] ;  /* 0x0004d80001807983 */ /* 0x000f220000300a00 */
[----:B------:R-:W-:-:S03]  /*1d570*/  IMAD.WIDE R136, R2, 0x4, R6 ;  /* 0x0000000402887825 */ /* 0x000fc600078e0206 */
[----:B------:R-:W4:Y:S01]  /*1d580*/  LDL.LU.64 R18, [R1+0x4d0] ;  /* 0x0004d00001127983 */ /* 0x000f220000300a00 */
[----:B------:R-:W-:-:S03]  /*1d590*/  IMAD.WIDE R134, R2, 0x4, R8 ;  /* 0x0000000402867825 */ /* 0x000fc600078e0208 */
[----:B------:R-:W4:Y:S04]  /*1d5a0*/  LDL.LU.64 R122, [R1+0x4c8] ;  /* 0x0004c800017a7983 */ /* 0x000f280000300a00 */
[----:B------:R1:W-:Y:S01]  /*1d5b0*/  STL.64 [R1+0x24b0], R250 ;  /* 0x0024b0fa01007387 */ /* 0x0003e20000100a00 */
[----:B------:R-:W-:-:S03]  /*1d5c0*/  IMAD.WIDE R132, R2, 0x4, R14 ;  /* 0x0000000402847825 */ /* 0x000fc600078e020e */
[----:B------:R-:W4:Y:S04]  /*1d5d0*/  LDL.LU.64 R6, [R1+0x4c0] ;  /* 0x0004c00001067983 */ /* 0x000f280000300a00 */
[----:B------:R-:W-:Y:S04]  /*1d5e0*/  STL.64 [R1+0x24b8], R136 ;  /* 0x0024b88801007387 */ /* 0x000fe80000100a00 */
[----:B------:R-:W4:Y:S01]  /*1d5f0*/  LDL.LU.64 R14, [R1+0x4b8] ;  /* 0x0004b800010e7983 */ /* 0x000f220000300a00 */
[----:B---3--:R-:W-:-:S03]  /*1d600*/  IMAD.WIDE R130, R2, 0x4, R126 ;  /* 0x0000000402827825 */ /* 0x008fc600078e027e */
[----:B------:R-:W-:Y:S04]  /*1d610*/  STL.64 [R1+0x24c0], R134 ;  /* 0x0024c08601007387 */ /* 0x000fe80000100a00 */
[----:B------:R-:W3:Y:S04]  /*1d620*/  LDL.LU.64 R8, [R1+0x4b0] ;  /* 0x0004b00001087983 */ /* 0x000ee80000300a00 */
[----:B------:R-:W-:Y:S01]  /*1d630*/  STL.64 [R1+0x24c8], R132 ;  /* 0x0024c88401007387 */ /* 0x000fe20000100a00 */
[----:B--2---:R-:W-:-:S04]  /*1d640*/  IMAD.WIDE R126, R2, 0x4, R12 ;  /* 0x00000004027e7825 */ /* 0x004fc800078e020c */
[----:B----4-:R-:W-:Y:S02]  /*1d650*/  IMAD.WIDE R12, R2, 0x4, R4 ;  /* 0x00000004020c7825 */ /* 0x010fe400078e0204 */
[----:B------:R-:W2:Y:S01]  /*1d660*/  LDL.LU.64 R4, [R1+0x4a8] ;  /* 0x0004a80001047983 */ /* 0x000ea20000300a00 */
[----:B------:R-:W-:-:S04]  /*1d670*/  IADD3 R3, R0, -0xb9, RZ ;  /* 0xffffff4700037810 */ /* 0x000fc80007ffe0ff */
[----:B------:R-:W-:Y:S01]  /*1d680*/  ISETP.GE.U32.AND P6, PT, R3, 0x7ffffec8, PT ;  /* 0x7ffffec80300780c */ /* 0x000fe20003fc6070 */
[----:B------:R-:W-:Y:S01]  /*1d690*/  STL.64 [R1+0x24d0], R130 ;  /* 0x0024d08201007387 */ /* 0x000fe20000100a00 */
[----:B------:R-:W-:-:S03]  /*1d6a0*/  IMAD.WIDE R10, R2, 0x4, R10 ;  /* 0x00000004020a7825 */ /* 0x000fc600078e020a */
[----:B------:R-:W-:Y:S04]  /*1d6b0*/  STL.64 [R1+0x24d8], R126 ;  /* 0x0024d87e01007387 */ /* 0x000fe80000100a00 */
[----:B------:R4:W-:Y:S04]  /*1d6c0*/  STL.64 [R1+0x24e0], R12 ;  /* 0x0024e00c01007387 */ /* 0x0009e80000100a00 */
[----:B------:R1:W-:Y:S04]  /*1d6d0*/  LDGSTS.E [R125+0x5c000], [R250.64], !P6 ;  /* 0x5c000000fa7d7fae */ /* 0x0003e8000f121844 */
[----:B------:R1:W-:Y:S04]  /*1d6e0*/  LDGSTS.E [R125+0x5c100], [R136.64], !P6 ;  /* 0x5c100000887d7fae */ /* 0x0003e8000f121844 */
[----:B------:R1:W-:Y:S04]  /*1d6f0*/  LDGSTS.E [R125+0x5c200], [R134.64], !P6 ;  /* 0x5c200000867d7fae */ /* 0x0003e8000f121844 */
[----:B------:R1:W-:Y:S04]  /*1d700*/  LDGSTS.E [R125+0x5c300], [R132.64], !P6 ;  /* 0x5c300000847d7fae */ /* 0x0003e8000f121844 */
[----:B------:R1:W-:Y:S04]  /*1d710*/  LDGSTS.E [R125+0x5c400], [R130.64], !P6 ;  /* 0x5c400000827d7fae */ /* 0x0003e8000f121844 */
[----:B------:R1:W-:Y:S04]  /*1d720*/  STL.64 [R1+0x24e8], R10 ;  /* 0x0024e80a01007387 */ /* 0x0003e80000100a00 */
[----:B------:R4:W-:Y:S04]  /*1d730*/  LDGSTS.E [R125+0x5c500], [R126.64], !P6 ;  /* 0x5c5000007e7d7fae */ /* 0x0009e8000f121844 */
[----:B------:R4:W-:Y:S04]  /*1d740*/  LDGSTS.E [R125+0x5c600], [R12.64], !P6 ;  /* 0x5c6000000c7d7fae */ /* 0x0009e8000f121844 */
[----:B-1----:R-:W3:Y:S04]  /*1d750*/  LDL.LU.64 R250, [R1+0x460] ;  /* 0x0004600001fa7983 */ /* 0x002ee80000300a00 */
[----:B------:R1:W-:Y:S04]  /*1d760*/  LDGSTS.E [R125+0x5c700], [R10.64], !P6 ;  /* 0x5c7000000a7d7fae */ /* 0x0003e8000f121844 */
[----:B----4-:R-:W4:Y:S04]  /*1d770*/  LDL.LU.64 R12, [R1+0x458] ;  /* 0x00045800010c7983 */ /* 0x010f280000300a00 */
[----:B------:R-:W4:Y:S04]  /*1d780*/  LDL.LU.64 R126, [R1+0x450] ;  /* 0x00045000017e7983 */ /* 0x000f280000300a00 */
[----:B-1----:R-:W4:Y:S01]  /*1d790*/  LDL.LU.64 R10, [R1+0x448] ;  /* 0x00044800010a7983 */ /* 0x002f220000300a00 */
[----:B------:R-:W-:-:S03]  /*1d7a0*/  IMAD.WIDE R136, R2, 0x4, R16 ;  /* 0x0000000402887825 */ /* 0x000fc600078e0210 */
[----:B------:R-:W4:Y:S01]  /*1d7b0*/  LDL.LU.64 R16, [R1+0x440] ;  /* 0x0004400001107983 */ /* 0x000f220000300a00 */
[----:B------:R-:W-:-:S03]  /*1d7c0*/  IMAD.WIDE R134, R2, 0x4, R128 ;  /* 0x0000000402867825 */ /* 0x000fc600078e0280 */
[----:B------:R-:W-:Y:S01]  /*1d7d0*/  STL.64 [R1+0x2570], R136 ;  /* 0x0025708801007387 */ /* 0x000fe20000100a00 */
[----:B------:R-:W-:-:S03]  /*1d7e0*/  IMAD.WIDE R132, R2, 0x4, R18 ;  /* 0x0000000402847825 */ /* 0x000fc600078e0212 */
[----:B------:R-:W4:Y:S01]  /*1d7f0*/  LDL.LU.64 R18, [R1+0x438] ;  /* 0x0004380001127983 */ /* 0x000f220000300a00 */
[----:B------:R-:W-:-:S03]  /*1d800*/  IMAD.WIDE R130, R2, 0x4, R122 ;  /* 0x0000000402827825 */ /* 0x000fc600078e027a */
[----:B------:R-:W-:Y:S04]  /*1d810*/  STL.64 [R1+0x2578], R134 ;  /* 0x0025788601007387 */ /* 0x000fe80000100a00 */
[----:B------:R-:W-:Y:S01]  /*1d820*/  STL.64 [R1+0x2580], R132 ;  /* 0x0025808401007387 */ /* 0x000fe20000100a00 */
[----:B------:R-:W-:-:S03]  /*1d830*/  IMAD.WIDE R128, R2, 0x4, R6 ;  /* 0x0000000402807825 */ /* 0x000fc600078e0206 */
[----:B------:R-:W-:Y:S04]  /*1d840*/  STL.64 [R1+0x2588], R130 ;  /* 0x0025888201007387 */ /* 0x000fe80000100a00 */
[----:B------:R-:W4:Y:S01]  /*1d850*/  LDL.LU.64 R122, [R1+0x430] ;  /* 0x00043000017a7983 */ /* 0x000f220000300a00 */
[----:B------:R-:W-:-:S03]  /*1d860*/  IMAD.WIDE R14, R2, 0x4, R14 ;  /* 0x00000004020e7825 */ /* 0x000fc600078e020e */
[----:B------:R-:W-:Y:S04]  /*1d870*/  STL.64 [R1+0x2590], R128 ;  /* 0x0025908001007387 */ /* 0x000fe80000100a00 */
[----:B------:R1:W-:Y:S01]  /*1d880*/  STL.64 [R1+0x2598], R14 ;  /* 0x0025980e01007387 */ /* 0x0003e20000100a00 */
[----:B--2---:R-:W-:-:S03]  /*1d890*/  IMAD.WIDE R6, R2, 0x4, R4 ;  /* 0x0000000402067825 */ /* 0x004fc600078e0204 */
[----:B------:R-:W2:Y:S01]  /*1d8a0*/  LDL.LU.64 R4, [R1+0x428] ;  /* 0x0004280001047983 */ /* 0x000ea20000300a00 */
[----:B------:R-:W-:-:S04]  /*1d8b0*/  IADD3 R3, R0, -0xbd, RZ ;  /* 0xffffff4300037810 */ /* 0x000fc80007ffe0ff */
[----:B------:R-:W-:Y:S01]  /*1d8c0*/  ISETP.GE.U32.AND P5, PT, R3, 0x7ffffec4, PT ;  /* 0x7ffffec40300780c */ /* 0x000fe20003fa6070 */
[----:B---3--:R-:W-:-:S05]  /*1d8d0*/  IMAD.WIDE R8, R2, 0x4, R8 ;  /* 0x0000000402087825 */ /* 0x008fca00078e0208 */
[----:B------:R-:W-:Y:S07]  /*1d8e0*/  STL.64 [R1+0x25a0], R8 ;  /* 0x0025a00801007387 */ /* 0x000fee0000100a00 */
[----:B------:R4:W-:Y:S04]  /*1d8f0*/  LDGSTS.E [R125+0x5e000], [R136.64], !P5 ;  /* 0x5e000000887d7fae */ /* 0x0009e8000e921844 */
[----:B------:R3:W-:Y:S04]  /*1d900*/  LDGSTS.E [R125+0x5e100], [R134.64], !P5 ;  /* 0x5e100000867d7fae */ /* 0x0007e8000e921844 */
[----:B------:R1:W-:Y:S04]  /*1d910*/  LDGSTS.E [R125+0x5e200], [R132.64], !P5 ;  /* 0x5e200000847d7fae */ /* 0x0003e8000e921844 */
[----:B------:R1:W-:Y:S04]  /*1d920*/  LDGSTS.E [R125+0x5e300], [R130.64], !P5 ;  /* 0x5e300000827d7fae */ /* 0x0003e8000e921844 */
[----:B------:R1:W-:Y:S04]  /*1d930*/  LDGSTS.E [R125+0x5e400], [R128.64], !P5 ;  /* 0x5e400000807d7fae */ /* 0x0003e8000e921844 */
[----:B------:R1:W-:Y:S04]  /*1d940*/  STL.64 [R1+0x25a8], R6 ;  /* 0x0025a80601007387 */ /* 0x0003e80000100a00 */
[----:B------:R1:W-:Y:S04]  /*1d950*/  LDGSTS.E [R125+0x5e500], [R14.64], !P5 ;  /* 0x5e5000000e7d7fae */ /* 0x0003e8000e921844 */
[----:B------:R3:W-:Y:S01]  /*1d960*/  LDGSTS.E [R125+0x5e600], [R8.64], !P5 ;  /* 0x5e600000087d7fae */ /* 0x0007e2000e921844 */
[----:B------:R-:W-:-:S03]  /*1d970*/  IMAD.WIDE R250, R2, 0x4, R250 ;  /* 0x0000000402fa7825 */ /* 0x000fc600078e02fa */
[----:B------:R3:W-:Y:S04]  /*1d980*/  LDGSTS.E [R125+0x5e700], [R6.64], !P5 ;  /* 0x5e700000067d7fae */ /* 0x0007e8000e921844 */
[----:B-1----:R-:W2:Y:S01]  /*1d990*/  LDL.LU.64 R14, [R1+0x3e0] ;  /* 0x0003e000010e7983 */ /* 0x002ea20000300a00 */
[----:B----4-:R-:W-:-:S03]  /*1d9a0*/  IMAD.WIDE R136, R2, 0x4, R12 ;  /* 0x0000000402887825 */ /* 0x010fc600078e020c */
[----:B---3--:R-:W3:Y:S01]  /*1d9b0*/  LDL.LU.64 R6, [R1+0x3d8] ;  /* 0x0003d80001067983 */ /* 0x008ee20000300a00 */
[----:B------:R-:W-:-:S03]  /*1d9c0*/  IMAD.WIDE R134, R2, 0x4, R126 ;  /* 0x0000000402867825 */ /* 0x000fc600078e027e */
[----:B------:R-:W4:Y:S01]  /*1d9d0*/  LDL.LU.64 R8, [R1+0x3d0] ;  /* 0x0003d00001087983 */ /* 0x000f220000300a00 */
[----:B------:R-:W-:-:S03]  /*1d9e0*/  IMAD.WIDE R132, R2, 0x4, R10 ;  /* 0x0000000402847825 */ /* 0x000fc600078e020a */
[----:B------:R-:W4:Y:S04]  /*1d9f0*/  LDL.LU.64 R12, [R1+0x3c8] ;  /* 0x0003c800010c7983 */ /* 0x000f280000300a00 */
[----:B------:R1:W-:Y:S04]  /*1da00*/  STL.64 [R1+0x25f0], R250 ;  /* 0x0025f0fa01007387 */ /* 0x0003e80000100a00 */
[----:B------:R1:W-:Y:S04]  /*1da10*/  STL.64 [R1+0x25f8], R136 ;  /* 0x0025f88801007387 */ /* 0x0003e80000100a00 */
[----:B------:R-:W4:Y:S04]  /*1da20*/  LDL.LU.64 R10, [R1+0x3c0] ;  /* 0x0003c000010a7983 */ /* 0x000f280000300a00 */
[----:B------:R-:W-:Y:S04]  /*1da30*/  STL.64 [R1+0x2600], R134 ;  /* 0x0026008601007387 */ /* 0x000fe80000100a00 */
[----:B------:R-:W-:Y:S01]  /*1da40*/  STL.64 [R1+0x2608], R132 ;  /* 0x0026088401007387 */ /* 0x000fe20000100a00 */
[----:B------:R-:W-:-:S04]  /*1da50*/  IMAD.WIDE R130, R2, 0x4, R16 ;  /* 0x0000000402827825 */ /* 0x000fc800078e0210 */
[C---:B------:R-:W-:Y:S02]  /*1da60*/  IMAD.WIDE R128, R2.reuse, 0x4, R18 ;  /* 0x0000000402807825 */ /* 0x040fe400078e0212 */
[----:B------:R-:W4:Y:S04]  /*1da70*/  LDL.LU.64 R18, [R1+0x3b8] ;  /* 0x0003b80001127983 */ /* 0x000f280000300a00 */
[----:B------:R-:W-:Y:S04]  /*1da80*/  STL.64 [R1+0x2610], R130 ;  /* 0x0026108201007387 */ /* 0x000fe80000100a00 */
[----:B------:R-:W4:Y:S04]  /*1da90*/  LDL.LU.64 R16, [R1+0x3b0] ;  /* 0x0003b00001107983 */ /* 0x000f280000300a00 */
[----:B------:R-:W-:Y:S01]  /*1daa0*/  STL.64 [R1+0x2618], R128 ;  /* 0x0026188001007387 */ /* 0x000fe20000100a00 */
[----:B------:R-:W-:-:S04]  /*1dab0*/  IMAD.WIDE R126, R2, 0x4, R122 ;  /* 0x00000004027e7825 */ /* 0x000fc800078e027a */
[----:B--2---:R-:W-:Y:S02]  /*1dac0*/  IMAD.WIDE R122, R2, 0x4, R4 ;  /* 0x00000004027a7825 */ /* 0x004fe400078e0204 */
[----:B------:R-:W2:Y:S01]  /*1dad0*/  LDL.LU.64 R4, [R1+0x3a8] ;  /* 0x0003a80001047983 */ /* 0x000ea20000300a00 */
        /* <DEDUP_REMOVED lines=13> */
[----:B-1----:R-:W2:Y:S01]  /*1dbb0*/  LDL.LU.64 R250, [R1+0x360] ;  /* 0x0003600001fa7983 */ /* 0x002ea20000300a00 */
[----:B------:R-:W-:Y:S01]  /*1dbc0*/  IMAD.WIDE R136, R2, 0x4, R14 ;  /* 0x0000000402887825 */ /* 0x000fe200078e020e */
[----:B------:R-:W-:-:S02]  /*1dbd0*/  ISETP.GE.U32.AND P1, PT, R3, 0x7ffffebc, PT ;  /* 0x7ffffebc0300780c */ /* 0x000fc40003f26070 */
[----:B---3--:R-:W3:Y:S01]  /*1dbe0*/  LDL.LU.64 R122, [R1+0x358] ;  /* 0x00035800017a7983 */ /* 0x008ee20000300a00 */
[----:B------:R-:W-:-:S03]  /*1dbf0*/  IMAD.WIDE R134, R2, 0x4, R6 ;  /* 0x0000000402867825 */ /* 0x000fc600078e0206 */
[----:B------:R-:W3:Y:S01]  /*1dc00*/  LDL.LU.64 R14, [R1+0x350] ;  /* 0x00035000010e7983 */ /* 0x000ee20000300a00 */
[----:B----4-:R-:W-:-:S03]  /*1dc10*/  IMAD.WIDE R132, R2, 0x4, R8 ;  /* 0x0000000402847825 */ /* 0x010fc600078e0208 */
[----:B------:R-:W-:Y:S04]  /*1dc20*/  STL.64 [R1+0x2670], R136 ;  /* 0x0026708801007387 */ /* 0x000fe80000100a00 */
[----:B------:R-:W3:Y:S01]  /*1dc30*/  LDL.LU.64 R128, [R1+0x348] ;  /* 0x0003480001807983 */ /* 0x000ee20000300a00 */
[----:B------:R-:W-:-:S03]  /*1dc40*/  IMAD.WIDE R130, R2, 0x4, R12 ;  /* 0x0000000402827825 */ /* 0x000fc600078e020c */
[----:B------:R-:W3:Y:S04]  /*1dc50*/  LDL.LU.64 R6, [R1+0x340] ;  /* 0x0003400001067983 */ /* 0x000ee80000300a00 */
[----:B------:R-:W-:Y:S04]  /*1dc60*/  STL.64 [R1+0x2678], R134 ;  /* 0x0026788601007387 */ /* 0x000fe80000100a00 */
[----:B------:R-:W-:Y:S04]  /*1dc70*/  STL.64 [R1+0x2680], R132 ;  /* 0x0026808401007387 */ /* 0x000fe80000100a00 */
[----:B------:R-:W3:Y:S01]  /*1dc80*/  LDL.LU.64 R8, [R1+0x338] ;  /* 0x0003380001087983 */ /* 0x000ee20000300a00 */
[----:B------:R-:W-:-:S03]  /*1dc90*/  IMAD.WIDE R126, R2, 0x4, R10 ;  /* 0x00000004027e7825 */ /* 0x000fc600078e020a */
[----:B------:R-:W3:Y:S04]  /*1dca0*/  LDL.LU.64 R12, [R1+0x330] ;  /* 0x00033000010c7983 */ /* 0x000ee80000300a00 */
[----:B------:R-:W-:Y:S04]  /*1dcb0*/  STL.64 [R1+0x2688], R130 ;  /* 0x0026888201007387 */ /* 0x000fe80000100a00 */
[----:B------:R-:W3:Y:S04]  /*1dcc0*/  LDL.LU.64 R10, [R1+0x328] ;  /* 0x00032800010a7983 */ /* 0x000ee80000300a00 */
[----:B------:R3:W-:Y:S01]  /*1dcd0*/  LDGSTS.E [R125+0x62000], [R136.64], !P1 ;  /* 0x62000000887d7fae */ /* 0x0007e2000c921844 */
[----:B------:R-:W-:-:S03]  /*1dce0*/  IMAD.WIDE R18, R2, 0x4, R18 ;  /* 0x0000000402127825 */ /* 0x000fc600078e0212 */
[----:B------:R1:W-:Y:S01]  /*1dcf0*/  LDGSTS.E [R125+0x62100], [R134.64], !P1 ;  /* 0x62100000867d7fae */ /* 0x0003e2000c921844 */
[----:B------:R-:W-:-:S03]  /*1dd00*/  IMAD.WIDE R16, R2, 0x4, R16 ;  /* 0x0000000402107825 */ /* 0x000fc600078e0210 */
[----:B------:R-:W-:Y:S04]  /*1dd10*/  STL.64 [R1+0x2690], R126 ;  /* 0x0026907e01007387 */ /* 0x000fe80000100a00 */
[----:B------:R3:W-:Y:S04]  /*1dd20*/  LDGSTS.E [R125+0x62200], [R132.64], !P1 ;  /* 0x62200000847d7fae */ /* 0x0007e8000c921844 */
[----:B------:R1:W-:Y:S04]  /*1dd30*/  STL.64 [R1+0x2698], R18 ;  /* 0x0026981201007387 */ /* 0x0003e80000100a00 */
[----:B------:R1:W-:Y:S04]  /*1dd40*/  LDGSTS.E [R125+0x62300], [R130.64], !P1 ;  /* 0x62300000827d7fae */ /* 0x0003e8000c921844 */
[----:B------:R1:W-:Y:S04]  /*1dd50*/  STL.64 [R1+0x26a0], R16 ;  /* 0x0026a01001007387 */ /* 0x0003e80000100a00 */
[----:B------:R1:W-:Y:S04]  /*1dd60*/  LDGSTS.E [R125+0x62400], [R126.64], !P1 ;  /* 0x624000007e7d7fae */ /* 0x0003e8000c921844 */
[----:B------:R1:W-:Y:S01]  /*1dd70*/  LDGSTS.E [R125+0x62500], [R18.64], !P1 ;  /* 0x62500000127d7fae */ /* 0x0003e2000c921844 */
[----:B--2---:R-:W-:Y:S01]  /*1dd80*/  IMAD.WIDE R4, R2, 0x4, R4 ;  /* 0x0000000402047825 */ /* 0x004fe200078e0204 */
[----:B------:R-:W-:-:S02]  /*1dd90*/  IADD3 R3, R0, -0xc9, RZ ;  /* 0xffffff3700037810 */ /* 0x000fc40007ffe0ff */
[----:B------:R2:W-:Y:S04]  /*1dda0*/  LDGSTS.E [R125+0x62600], [R16.64], !P1 ;  /* 0x62600000107d7fae */ /* 0x0005e8000c921844 */
[----:B------:R2:W-:Y:S04]  /*1ddb0*/  STL.64 [R1+0x26a8], R4 ;  /* 0x0026a80401007387 */ /* 0x0005e80000100a00 */
[----:B-1----:R-:W4:Y:S01]  /*1ddc0*/  LDL.LU.64 R18, [R1+0x2e0] ;  /* 0x0002e00001127983 */ /* 0x002f220000300a00 */
[----:B------:R-:W-:-:S03]  /*1ddd0*/  ISETP.GE.U32.AND P0, PT, R3, 0x7ffffeb8, PT ;  /* 0x7ffffeb80300780c */ /* 0x000fc60003f06070 */
[----:B------:R1:W-:Y:S04]  /*1dde0*/  LDGSTS.E [R125+0x62700], [R4.64], !P1 ;  /* 0x62700000047d7fae */ /* 0x0003e8000c921844 */
[----:B--2---:R-:W2:Y:S04]  /*1ddf0*/  LDL.LU.64 R16, [R1+0x2d8] ;  /* 0x0002d80001107983 */ /* 0x004ea80000300a00 */
[----:B-1----:R-:W2:Y:S04]  /*1de00*/  LDL.LU.64 R4, [R1+0x2d0] ;  /* 0x0002d00001047983 */ /* 0x002ea80000300a00 */
[----:B------:R-:W2:Y:S01]  /*1de10*/  LDL.LU.64 R126, [R1+0x2c8] ;  /* 0x0002c800017e7983 */ /* 0x000ea20000300a00 */
[----:B------:R-:W-:-:S05]  /*1de20*/  IMAD.WIDE R250, R2, 0x4, R250 ;  /* 0x0000000402fa7825 */ /* 0x000fca00078e02fa */
[----:B------:R4:W-:Y:S01]  /*1de30*/  LDGSTS.E [R125+0x64000], [R250.64], !P0 ;  /* 0x64000000fa7d7fae */ /* 0x0009e2000c121844 */
[----:B---3--:R-:W-:-:S03]  /*1de40*/  IMAD.WIDE R136, R2, 0x4, R122 ;  /* 0x0000000402887825 */ /* 0x008fc600078e027a */
[----:B------:R-:W3:Y:S01]  /*1de50*/  LDL.LU.64 R122, [R1+0x2c0] ;  /* 0x0002c000017a7983 */ /* 0x000ee20000300a00 */
[----:B------:R-:W-:-:S03]  /*1de60*/  IMAD.WIDE R134, R2, 0x4, R14 ;  /* 0x0000000402867825 */ /* 0x000fc600078e020e */
[----:B------:R-:W-:Y:S04]  /*1de70*/  STL.64 [R1+0x26f0], R250 ;  /* 0x0026f0fa01007387 */ /* 0x000fe80000100a00 */
[----:B------:R-:W-:Y:S01]  /*1de80*/  STL.64 [R1+0x26f8], R136 ;  /* 0x0026f88801007387 */ /* 0x000fe20000100a00 */
[----:B------:R-:W-:-:S03]  /*1de90*/  IMAD.WIDE R132, R2, 0x4, R128 ;  /* 0x0000000402847825 */ /* 0x000fc600078e0280 */
[----:B------:R-:W3:Y:S01]  /*1dea0*/  LDL.LU.64 R14, [R1+0x2b8] ;  /* 0x0002b800010e7983 */ /* 0x000ee20000300a00 */
[----:B------:R-:W-:-:S03]  /*1deb0*/  IMAD.WIDE R130, R2, 0x4, R6 ;  /* 0x0000000402827825 */ /* 0x000fc600078e0206 */
[----:B------:R-:W-:Y:S04]  /*1dec0*/  STL.64 [R1+0x2700], R134 ;  /* 0x0027008601007387 */ /* 0x000fe80000100a00 */
[----:B------:R-:W-:Y:S04]  /*1ded0*/  STL.64 [R1+0x2708], R132 ;  /* 0x0027088401007387 */ /* 0x000fe80000100a00 */
[----:B------:R2:W-:Y:S01]  /*1dee0*/  LDGSTS.E [R125+0x64100], [R136.64], !P0 ;  /* 0x64100000887d7fae */ /* 0x0005e2000c121844 */
[----:B------:R-:W-:-:S03]  /*1def0*/  IMAD.WIDE R128, R2, 0x4, R8 ;  /* 0x0000000402807825 */ /* 0x000fc600078e0208 */
[----:B------:R1:W-:Y:S01]  /*1df00*/  LDGSTS.E [R125+0x64200], [R134.64], !P0 ;  /* 0x64200000867d7fae */ /* 0x0003e2000c121844 */
[----:B------:R-:W-:-:S03]  /*1df10*/  IMAD.WIDE R8, R2, 0x4, R12 ;  /* 0x0000000402087825 */ /* 0x000fc600078e020c */
[----:B------:R-:W3:Y:S04]  /*1df20*/  LDL.LU.64 R12, [R1+0x2b0] ;  /* 0x0002b000010c7983 */ /* 0x000ee80000300a00 */
[----:B------:R-:W-:Y:S01]  /*1df30*/  STL.64 [R1+0x2710], R130 ;  /* 0x0027108201007387 */ /* 0x000fe20000100a00 */
[----:B------:R-:W-:-:S03]  /*1df40*/  IMAD.WIDE R6, R2, 0x4, R10 ;  /* 0x0000000402067825 */ /* 0x000fc600078e020a */
[----:B------:R-:W-:Y:S04]  /*1df50*/  STL.64 [R1+0x2718], R128 ;  /* 0x0027188001007387 */ /* 0x000fe80000100a00 */
[----:B------:R-:W3:Y:S04]  /*1df60*/  LDL.LU.64 R10, [R1+0x2a8] ;  /* 0x0002a800010a7983 */ /* 0x000ee80000300a00 */
[----:B------:R1:W-:Y:S04]  /*1df70*/  LDGSTS.E [R125+0x64300], [R132.64], !P0 ;  /* 0x64300000847d7fae */ /* 0x0003e8000c121844 */
[----:B------:R1:W-:Y:S04]  /*1df80*/  LDGSTS.E [R125+0x64400], [R130.64], !P0 ;  /* 0x64400000827d7fae */ /* 0x0003e8000c121844 */
[----:B------:R1:W-:Y:S04]  /*1df90*/  LDGSTS.E [R125+0x64500], [R128.64], !P0 ;  /* 0x64500000807d7fae */ /* 0x0003e8000c121844 */
[----:B------:R-:W-:Y:S04]  /*1dfa0*/  STL.64 [R1+0x2720], R8 ;  /* 0x0027200801007387 */ /* 0x000fe80000100a00 */
[----:B------:R1:W-:Y:S04]  /*1dfb0*/  LDGSTS.E [R125+0x64600], [R8.64], !P0 ;  /* 0x64600000087d7fae */ /* 0x0003e8000c121844 */
[----:B------:R1:W-:Y:S04]  /*1dfc0*/  STL.64 [R1+0x2728], R6 ;  /* 0x0027280601007387 */ /* 0x0003e80000100a00 */
[----:B------:R1:W-:Y:S04]  /*1dfd0*/  LDGSTS.E [R125+0x64700], [R6.64], !P0 ;  /* 0x64700000067d7fae */ /* 0x0003e8000c121844 */
[----:B-1----:R-:W3:Y:S04]  /*1dfe0*/  LDL.LU.64 R6, [R1+0x260] ;  /* 0x0002600001067983 */ /* 0x002ee80000300a00 */
[----:B------:R-:W3:Y:S01]  /*1dff0*/  LDL.LU.64 R8, [R1+0x258] ;  /* 0x0002580001087983 */ /* 0x000ee20000300a00 */
[----:B----4-:R-:W-:-:S03]  /*1e000*/  IMAD.WIDE R250, R2, 0x4, R18 ;  /* 0x0000000402fa7825 */ /* 0x010fc600078e0212 */
[----:B------:R-:W4:Y:S01]  /*1e010*/  LDL.LU.64 R18, [R1+0x250] ;  /* 0x0002500001127983 */ /* 0x000f220000300a00 */
[----:B------:R-:W-:-:S04]  /*1e020*/  IADD3 R3, R0, -0xcd, RZ ;  /* 0xffffff3300037810 */ /* 0x000fc80007ffe0ff */
[----:B------:R-:W-:Y:S01]  /*1e030*/  ISETP.GE.U32.AND P2, PT, R3, 0x7ffffeb4, PT ;  /* 0x7ffffeb40300780c */ /* 0x000fe20003f46070 */
[C---:B--2---:R-:W-:Y:S02]  /*1e040*/  IMAD.WIDE R136, R2.reuse, 0x4, R16 ;  /* 0x0000000402887825 */ /* 0x044fe400078e0210 */
[----:B------:R-:W2:Y:S04]  /*1e050*/  LDL.LU.64 R16, [R1+0x248] ;  /* 0x0002480001107983 */ /* 0x000ea80000300a00 */
[----:B------:R-:W-:Y:S01]  /*1e060*/  STL.64 [R1+0x2770], R250 ;  /* 0x002770fa01007387 */ /* 0x000fe20000100a00 */
[----:B------:R-:W-:-:S03]  /*1e070*/  IMAD.WIDE R134, R2, 0x4, R4 ;  /* 0x0000000402867825 */ /* 0x000fc600078e0204 */
[----:B------:R-:W2:Y:S01]  /*1e080*/  LDL.LU.64 R4, [R1+0x240] ;  /* 0x0002400001047983 */ /* 0x000ea20000300a00 */
[----:B------:R-:W-:-:S03]  /*1e090*/  IMAD.WIDE R132, R2, 0x4, R126 ;  /* 0x0000000402847825 */ /* 0x000fc600078e027e */
[----:B------:R-:W-:Y:S04]  /*1e0a0*/  STL.64 [R1+0x2778], R136 ;  /* 0x0027788801007387 */ /* 0x000fe80000100a00 */
[----:B------:R-:W-:Y:S04]  /*1e0b0*/  STL.64 [R1+0x2780], R134 ;  /* 0x0027808601007387 */ /* 0x000fe80000100a00 */
[----:B------:R-:W2:Y:S04]  /*1e0c0*/  LDL.LU.64 R130, [R1+0x238] ;  /* 0x0002380001827983 */ /* 0x000ea80000300a00 */
[----:B------:R-:W-:Y:S04]  /*1e0d0*/  STL.64 [R1+0x2788], R132 ;  /* 0x0027888401007387 */ /* 0x000fe80000100a00 */
[----:B------:R1:W-:Y:S04]  /*1e0e0*/  LDGSTS.E [R125+0x66000], [R250.64], !P2 ;  /* 0x66000000fa7d7fae */ /* 0x0003e8000d121844 */
[----:B------:R1:W-:Y:S04]  /*1e0f0*/  LDGSTS.E [R125+0x66100], [R136.64], !P2 ;  /* 0x66100000887d7fae */ /* 0x0003e8000d121844 */
[----:B------:R1:W-:Y:S01]  /*1e100*/  LDGSTS.E [R125+0x66200], [R134.64], !P2 ;  /* 0x66200000867d7fae */ /* 0x0003e2000d121844 */
[----:B---3--:R-:W-:-:S03]  /*1e110*/  IMAD.WIDE R126, R2, 0x4, R122 ;  /* 0x00000004027e7825 */ /* 0x008fc600078e027a */
[----:B------:R3:W-:Y:S04]  /*1e120*/  LDGSTS.E [R125+0x66300], [R132.64], !P2 ;  /* 0x66300000847d7fae */ /* 0x0007e8000d121844 */
[----:B------:R1:W-:Y:S01]  /*1e130*/  LDGSTS.E [R125+0x66400], [R126.64], !P2 ;  /* 0x664000007e7d7fae */ /* 0x0003e2000d121844 */
[----:B------:R-:W-:-:S03]  /*1e140*/  IMAD.WIDE R122, R2, 0x4, R14 ;  /* 0x00000004027a7825 */ /* 0x000fc600078e020e */
[----:B------:R-:W2:Y:S04]  /*1e150*/  LDL.LU.64 R14, [R1+0x230] ;  /* 0x00023000010e7983 */ /* 0x000ea80000300a00 */
[----:B------:R-:W-:Y:S04]  /*1e160*/  STL.64 [R1+0x2790], R126 ;  /* 0x0027907e01007387 */ /* 0x000fe80000100a00 */
[----:B------:R1:W-:Y:S04]  /*1e170*/  STL.64 [R1+0x2798], R122 ;  /* 0x0027987a01007387 */ /* 0x0003e80000100a00 */
[----:B------:R-:W2:Y:S04]  /*1e180*/  LDL.LU.64 R128, [R1+0x228] ;  /* 0x0002280001807983 */ /* 0x000ea80000300a00 */
[----:B------:R1:W-:Y:S01]  /*1e190*/  LDGSTS.E [R125+0x66500], [R122.64], !P2 ;  /* 0x665000007a7d7fae */ /* 0x0003e2000d121844 */
[----:B------:R-:W-:-:S05]  /*1e1a0*/  IMAD.WIDE R12, R2, 0x4, R12 ;  /* 0x00000004020c7825 */ /* 0x000fca00078e020c */
[----:B------:R1:W-:Y:S04]  /*1e1b0*/  STL.64 [R1+0x27a0], R12 ;  /* 0x0027a00c01007387 */ /* 0x0003e80000100a00 */
[----:B------:R1:W-:Y:S01]  /*1e1c0*/  LDGSTS.E [R125+0x66600], [R12.64], !P2 ;  /* 0x666000000c7d7fae */ /* 0x0003e2000d121844 */
[----:B------:R-:W-:-:S05]  /*1e1d0*/  IMAD.WIDE R10, R2, 0x4, R10 ;  /* 0x00000004020a7825 */ /* 0x000fca00078e020a */
[----:B------:R1:W-:Y:S04]  /*1e1e0*/  STL.64 [R1+0x27a8], R10 ;  /* 0x0027a80a01007387 */ /* 0x0003e80000100a00 */
[----:B-1----:R-:W2:Y:S04]  /*1e1f0*/  LDL.LU.64 R122, [R1+0x1e0] ;  /* 0x0001e000017a7983 */ /* 0x002ea80000300a00 */
[----:B------:R1:W-:Y:S04]  /*1e200*/  LDGSTS.E [R125+0x66700], [R10.64], !P2 ;  /* 0x667000000a7d7fae */ /* 0x0003e8000d121844 */
[----:B------:R-:W2:Y:S04]  /*1e210*/  LDL.LU.64 R12, [R1+0x1d8] ;  /* 0x0001d800010c7983 */ /* 0x000ea80000300a00 */
[----:B-1----:R-:W2:Y:S04]  /*1e220*/  LDL.LU.64 R10, [R1+0x1d0] ;  /* 0x0001d000010a7983 */ /* 0x002ea80000300a00 */
[----:B------:R-:W2:Y:S01]  /*1e230*/  LDL.LU.64 R126, [R1+0x1c8] ;  /* 0x0001c800017e7983 */ /* 0x000ea20000300a00 */
[----:B------:R-:W-:-:S04]  /*1e240*/  IMAD.WIDE R136, R2, 0x4, R6 ;  /* 0x0000000402887825 */ /* 0x000fc800078e0206 */
[C---:B------:R-:W-:Y:S02]  /*1e250*/  IMAD.WIDE R134, R2.reuse, 0x4, R8 ;  /* 0x0000000402867825 */ /* 0x040fe400078e0208 */
[----:B------:R-:W2:Y:S04]  /*1e260*/  LDL.LU.64 R8, [R1+0x1c0] ;  /* 0x0001c00001087983 */ /* 0x000ea80000300a00 */
[----:B------:R-:W-:Y:S04]  /*1e270*/  STL.64 [R1+0x27b0], R136 ;  /* 0x0027b08801007387 */ /* 0x000fe80000100a00 */
[----:B------:R-:W-:Y:S04]  /*1e280*/  STL.64 [R1+0x27b8], R134 ;  /* 0x0027b88601007387 */ /* 0x000fe80000100a00 */
[----:B------:R-:W2:Y:S01]  /*1e290*/  LDL.LU.64 R250, [R1+0x1b8] ;  /* 0x0001b80001fa7983 */ /* 0x000ea20000300a00 */
[----:B----4-:R-:W-:-:S05]  /*1e2a0*/  IMAD.WIDE R18, R2, 0x4, R18 ;  /* 0x0000000402127825 */ /* 0x010fca00078e0212 */
[----:B------:R-:W-:Y:S04]  /*1e2b0*/  STL.64 [R1+0x27c0], R18 ;  /* 0x0027c01201007387 */ /* 0x000fe80000100a00 */
[----:B------:R-:W4:Y:S01]  /*1e2c0*/  LDL.LU.64 R6, [R1+0x1b0] ;  /* 0x0001b00001067983 */ /* 0x000f220000300a00 */
[----:B------:R-:W-:-:S04]  /*1e2d0*/  IADD3 R3, R0, -0xd1, RZ ;  /* 0xffffff2f00037810 */ /* 0x000fc80007ffe0ff */
[----:B------:R-:W-:Y:S01]  /*1e2e0*/  ISETP.GE.U32.AND P4, PT, R3, 0x7ffffeb0, PT ;  /* 0x7ffffeb00300780c */ /* 0x000fe20003f86070 */
[----:B--2---:R-:W-:-:S04]  /*1e2f0*/  IMAD.WIDE R16, R2, 0x4, R16 ;  /* 0x0000000402107825 */ /* 0x004fc800078e0210 */
[C---:B------:R-:W-:Y:S01]  /*1e300*/  IMAD.WIDE R4, R2.reuse, 0x4, R4 ;  /* 0x0000000402047825 */ /* 0x040fe200078e0204 */
[----:B------:R-:W-:Y:S04]  /*1e310*/  STL.64 [R1+0x27c8], R16 ;  /* 0x0027c81001007387 */ /* 0x000fe80000100a00 */
[----:B------:R1:W-:Y:S01]  /*1e320*/  STL.64 [R1+0x27d0], R4 ;  /* 0x0027d00401007387 */ /* 0x0003e20000100a00 */
[----:B---3--:R-:W-:-:S03]  /*1e330*/  IMAD.WIDE R132, R2, 0x4, R130 ;  /* 0x0000000402847825 */ /* 0x008fc600078e0282 */
[----:B------:R2:W-:Y:S01]  /*1e340*/  LDGSTS.E [R125+0x68000], [R136.64], !P4 ;  /* 0x68000000887d7fae */ /* 0x0005e2000e121844 */
[----:B------:R-:W-:-:S03]  /*1e350*/  IADD3 R3, R0, -0xd5, RZ ;  /* 0xffffff2b00037810 */ /* 0x000fc60007ffe0ff */
[----:B------:R3:W-:Y:S04]  /*1e360*/  LDGSTS.E [R125+0x68100], [R134.64], !P4 ;  /* 0x68100000867d7fae */ /* 0x0007e8000e121844 */
[----:B------:R1:W-:Y:S04]  /*1e370*/  LDGSTS.E [R125+0x68200], [R18.64], !P4 ;  /* 0x68200000127d7fae */ /* 0x0003e8000e121844 */
[----:B------:R1:W-:Y:S04]  /*1e380*/  LDGSTS.E [R125+0x68300], [R16.64], !P4 ;  /* 0x68300000107d7fae */ /* 0x0003e8000e121844 */
[----:B------:R1:W-:Y:S01]  /*1e390*/  LDGSTS.E [R125+0x68400], [R4.64], !P4 ;  /* 0x68400000047d7fae */ /* 0x0003e2000e121844 */
[----:B------:R-:W-:-:S03]  /*1e3a0*/  ISETP.GE.U32.AND P6, PT, R3, 0x7ffffeac, PT ;  /* 0x7ffffeac0300780c */ /* 0x000fc60003fc6070 */
[----:B------:R1:W-:Y:S01]  /*1e3b0*/  LDGSTS.E [R125+0x68500], [R132.64], !P4 ;  /* 0x68500000847d7fae */ /* 0x0003e2000e121844 */
[----:B------:R-:W-:-:S03]  /*1e3c0*/  IMAD.WIDE R130, R2, 0x4, R14 ;  /* 0x0000000402827825 */ /* 0x000fc600078e020e */
[----:B------:R-:W4:Y:S04]  /*1e3d0*/  LDL.LU.64 R14, [R1+0x1a8] ;  /* 0x0001a800010e7983 */ /* 0x000f280000300a00 */
[----:B------:R1:W-:Y:S01]  /*1e3e0*/  STL.64 [R1+0x27d8], R132 ;  /* 0x0027d88401007387 */ /* 0x0003e20000100a00 */
[----:B------:R-:W-:-:S03]  /*1e3f0*/  IMAD.WIDE R128, R2, 0x4, R128 ;  /* 0x0000000402807825 */ /* 0x000fc600078e0280 */
[----:B------:R2:W-:Y:S04]  /*1e400*/  STL.64 [R1+0x27e0], R130 ;  /* 0x0027e08201007387 */ /* 0x0005e80000100a00 */
[----:B------:R2:W-:Y:S04]  /*1e410*/  STL.64 [R1+0x27e8], R128 ;  /* 0x0027e88001007387 */ /* 0x0005e80000100a00 */
[----:B-1----:R-:W4:Y:S04]  /*1e420*/  LDL.LU.64 R4, [R1+0x160] ;  /* 0x0001600001047983 */ /* 0x002f280000300a00 */
[----:B------:R-:W4:Y:S04]  /*1e430*/  LDL.LU.64 R16, [R1+0x158] ;  /* 0x0001580001107983 */ /* 0x000f280000300a00 */
[----:B------:R-:W4:Y:S04]  /*1e440*/  LDL.LU.64 R18, [R1+0x150] ;  /* 0x0001500001127983 */ /* 0x000f280000300a00 */
[----:B------:R1:W-:Y:S04]  /*1e450*/  LDGSTS.E [R125+0x68600], [R130.64], !P4 ;  /* 0x68600000827d7fae */ /* 0x0003e8000e121844 */
[----:B------:R1:W-:Y:S01]  /*1e460*/  LDGSTS.E [R125+0x68700], [R128.64], !P4 ;  /* 0x68700000807d7fae */ /* 0x0003e2000e121844 */
[----:B------:R-:W-:-:S05]  /*1e470*/  IMAD.WIDE R122, R2, 0x4, R122 ;  /* 0x00000004027a7825 */ /* 0x000fca00078e027a */
[----:B------:R1:W-:Y:S01]  /*1e480*/  LDGSTS.E [R125+0x6a000], [R122.64], !P6 ;  /* 0x6a0000007a7d7fae */ /* 0x0003e2000f121844 */
[----:B--2---:R-:W-:-:S03]  /*1e490*/  IMAD.WIDE R136, R2, 0x4, R12 ;  /* 0x0000000402887825 */ /* 0x004fc600078e020c */
[----:B------:R-:W2:Y:S04]  /*1e4a0*/  LDL.LU.64 R12, [R1+0x148] ;  /* 0x00014800010c7983 */ /* 0x000ea80000300a00 */
[----:B------:R1:W-:Y:S01]  /*1e4b0*/  STL.64 [R1+0x27f0], R122 ;  /* 0x0027f07a01007387 */ /* 0x0003e20000100a00 */
[----:B---3--:R-:W-:-:S03]  /*1e4c0*/  IMAD.WIDE R134, R2, 0x4, R10 ;  /* 0x0000000402867825 */ /* 0x008fc600078e020a */
[----:B------:R-:W3:Y:S01]  /*1e4d0*/  LDL.LU.64 R10, [R1+0x140] ;  /* 0x00014000010a7983 */ /* 0x000ee20000300a00 */
[----:B------:R-:W-:-:S03]  /*1e4e0*/  IMAD.WIDE R132, R2, 0x4, R126 ;  /* 0x0000000402847825 */ /* 0x000fc600078e027e */
[----:B------:R1:W-:Y:S04]  /*1e4f0*/  STL.64 [R1+0x27f8], R136 ;  /* 0x0027f88801007387 */ /* 0x0003e80000100a00 */
[----:B------:R4:W-:Y:S04]  /*1e500*/  STL.64 [R1+0x2e38], R134 ;  /* 0x002e388601007387 */ /* 0x0009e80000100a00 */
[----:B------:R4:W-:Y:S01]  /*1e510*/  LDGSTS.E [R125+0x6a100], [R136.64], !P6 ;  /* 0x6a100000887d7fae */ /* 0x0009e2000f121844 */
[----:B------:R-:W-:-:S03]  /*1e520*/  IADD3 R3, R0, -0xd9, RZ ;  /* 0xffffff2700037810 */ /* 0x000fc60007ffe0ff */
[----:B------:R4:W-:Y:S01]  /*1e530*/  LDGSTS.E [R125+0x6a200], [R134.64], !P6 ;  /* 0x6a200000867d7fae */ /* 0x0009e2000f121844 */
[----:B-1----:R-:W-:-:S03]  /*1e540*/  IMAD.WIDE R130, R2, 0x4, R8 ;  /* 0x0000000402827825 */ /* 0x002fc600078e0208 */
[----:B------:R2:W-:Y:S04]  /*1e550*/  LDGSTS.E [R125+0x6a300], [R132.64], !P6 ;  /* 0x6a300000847d7fae */ /* 0x0005e8000f121844 */
[----:B------:R-:W3:Y:S04]  /*1e560*/  LDL.LU.64 R8, [R1+0x138] ;  /* 0x0001380001087983 */ /* 0x000ee80000300a00 */
[----:B------:R2:W-:Y:S01]  /*1e570*/  STL.64 [R1+0x2e40], R132 ;  /* 0x002e408401007387 */ /* 0x0005e20000100a00 */
[----:B------:R-:W-:-:S03]  /*1e580*/  IMAD.WIDE R128, R2, 0x4, R250 ;  /* 0x0000000402807825 */ /* 0x000fc600078e02fa */
[----:B------:R3:W-:Y:S01]  /*1e590*/  STL.64 [R1+0x2e48], R130 ;  /* 0x002e488201007387 */ /* 0x0007e20000100a00 */
[----:B----4-:R-:W-:-:S03]  /*1e5a0*/  IMAD.WIDE R126, R2, 0x4, R6 ;  /* 0x00000004027e7825 */ /* 0x010fc600078e0206 */
[----:B------:R3:W-:Y:S04]  /*1e5b0*/  LDGSTS.E [R125+0x6a400], [R130.64], !P6 ;  /* 0x6a400000827d7fae */ /* 0x0007e8000f121844 */
[----:B------:R-:W4:Y:S04]  /*1e5c0*/  LDL.LU.64 R6, [R1+0x130] ;  /* 0x0001300001067983 */ /* 0x000f280000300a00 */
[----:B------:R-:W-:Y:S04]  /*1e5d0*/  STL.64 [R1+0x2e50], R128 ;  /* 0x002e508001007387 */ /* 0x000fe80000100a00 */
[----:B------:R-:W-:Y:S04]  /*1e5e0*/  STL.64 [R1+0x2e58], R126 ;  /* 0x002e587e01007387 */ /* 0x000fe80000100a00 */
[----:B------:R-:W4:Y:S01]  /*1e5f0*/  LDL.LU.64 R122, [R1+0x128] ;  /* 0x00012800017a7983 */ /* 0x000f220000300a00 */
[----:B------:R-:W-:-:S03]  /*1e600*/  ISETP.GE.U32.AND P5, PT, R3, 0x7ffffea8, PT ;  /* 0x7ffffea80300780c */ /* 0x000fc60003fa6070 */
[----:B------:R1:W-:Y:S04]  /*1e610*/  LDGSTS.E [R125+0x6a500], [R128.64], !P6 ;  /* 0x6a500000807d7fae */ /* 0x0003e8000f121844 */
[----:B------:R4:W-:Y:S01]  /*1e620*/  LDGSTS.E [R125+0x6a600], [R126.64], !P6 ;  /* 0x6a6000007e7d7fae */ /* 0x0009e2000f121844 */
[----:B------:R-:W-:-:S05]  /*1e630*/  IMAD.WIDE R14, R2, 0x4, R14 ;  /* 0x00000004020e7825 */ /* 0x000fca00078e020e */
[----:B------:R1:W-:Y:S04]  /*1e640*/  STL.64 [R1+0x2e60], R14 ;  /* 0x002e600e01007387 */ /* 0x0003e80000100a00 */
[----:B------:R1:W-:Y:S01]  /*1e650*/  LDGSTS.E [R125+0x6a700], [R14.64], !P6 ;  /* 0x6a7000000e7d7fae */ /* 0x0003e2000f121844 */
[----:B------:R-:W-:-:S04]  /*1e660*/  IMAD.WIDE R250, R2, 0x4, R4 ;  /* 0x0000000402fa7825 */ /* 0x000fc800078e0204 */
[C---:B------:R-:W-:Y:S01]  /*1e670*/  IMAD.WIDE R136, R2.reuse, 0x4, R16 ;  /* 0x0000000402887825 */ /* 0x040fe200078e0210 */
[----:B------:R1:W-:Y:S03]  /*1e680*/  LDGSTS.E [R125+0x6c000], [R250.64], !P5 ;  /* 0x6c000000fa7d7fae */ /* 0x0003e6000e921844 */
[C---:B------:R-:W-:Y:S01]  /*1e690*/  IMAD.WIDE R134, R2.reuse, 0x4, R18 ;  /* 0x0000000402867825 */ /* 0x040fe200078e0212 */
[----:B------:R1:W-:Y:S04]  /*1e6a0*/  LDGSTS.E [R125+0x6c100], [R136.64], !P5 ;  /* 0x6c100000887d7fae */ /* 0x0003e8000e921844 */
[----:B------:R-:W4:Y:S04]  /*1e6b0*/  LDL.LU.64 R18, [R1+0xe0] ;  /* 0x0000e00001127983 */ /* 0x000f280000300a00 */
[----:B------:R1:W-:Y:S04]  /*1e6c0*/  STL.64 [R1+0x2f28], R250 ;  /* 0x002f28fa01007387 */ /* 0x0003e80000100a00 */
[----:B------:R-:W4:Y:S04]  /*1e6d0*/  LDL.LU.64 R16, [R1+0xd8] ;  /* 0x0000d80001107983 */ /* 0x000f280000300a00 */
[----:B------:R1:W-:Y:S01]  /*1e6e0*/  STL.64 [R1+0x2f30], R136 ;  /* 0x002f308801007387 */ /* 0x0003e20000100a00 */
[----:B--2---:R-:W-:-:S03]  /*1e6f0*/  IMAD.WIDE R132, R2, 0x4, R12 ;  /* 0x0000000402847825 */ /* 0x004fc600078e020c */
[----:B------:R-:W2:Y:S04]  /*1e700*/  LDL.LU.64 R4, [R1+0xd0] ;  /* 0x0000d00001047983 */ /* 0x000ea80000300a00 */
[----:B------:R3:W-:Y:S02]  /*1e710*/  STL.64 [R1+0x2f38], R134 ;  /* 0x002f388601007387 */ /* 0x0007e40000100a00 */
[C---:B---3--:R-:W-:Y:S02]  /*1e720*/  IMAD.WIDE R130, R2.reuse, 0x4, R10 ;  /* 0x0000000402827825 */ /* 0x048fe400078e020a */
[----:B-1----:R-:W3:Y:S04]  /*1e730*/  LDL.LU.64 R14, [R1+0xc8] ;  /* 0x0000c800010e7983 */ /* 0x002ee80000300a00 */
[----:B------:R-:W3:Y:S04]  /*1e740*/  LDL.LU.64 R12, [R1+0xc0] ;  /* 0x0000c000010c7983 */ /* 0x000ee80000300a00 */
[----:B------:R-:W3:Y:S04]  /*1e750*/  LDL.LU.64 R10, [R1+0xb8] ;  /* 0x0000b800010a7983 */ /* 0x000ee80000300a00 */
[----:B------:R1:W-:Y:S04]  /*1e760*/  STL.64 [R1+0x2f40], R132 ;  /* 0x002f408401007387 */ /* 0x0003e80000100a00 */
[----:B------:R1:W-:Y:S04]  /*1e770*/  LDGSTS.E [R125+0x6c200], [R134.64], !P5 ;  /* 0x6c200000867d7fae */ /* 0x0003e8000e921844 */
[----:B------:R1:W-:Y:S01]  /*1e780*/  LDGSTS.E [R125+0x6c300], [R132.64], !P5 ;  /* 0x6c300000847d7fae */ /* 0x0003e2000e921844 */
[----:B------:R-:W-:-:S03]  /*1e790*/  IMAD.WIDE R128, R2, 0x4, R8 ;  /* 0x0000000402807825 */ /* 0x000fc600078e0208 */
[----:B------:R1:W-:Y:S04]  /*1e7a0*/  LDGSTS.E [R125+0x6c400], [R130.64], !P5 ;  /* 0x6c400000827d7fae */ /* 0x0003e8000e921844 */
[----:B------:R-:W3:Y:S04]  /*1e7b0*/  LDL.LU.64 R8, [R1+0xb0] ;  /* 0x0000b00001087983 */ /* 0x000ee80000300a00 */
[----:B------:R1:W-:Y:S04]  /*1e7c0*/  STL.64 [R1+0x2f48], R130 ;  /* 0x002f488201007387 */ /* 0x0003e80000100a00 */
[----:B------:R1:W-:Y:S01]  /*1e7d0*/  LDGSTS.E [R125+0x6c500], [R128.64], !P5 ;  /* 0x6c500000807d7fae */ /* 0x0003e2000e921844 */
[----:B----4-:R-:W-:-:S03]  /*1e7e0*/  IMAD.WIDE R126, R2, 0x4, R6 ;  /* 0x00000004027e7825 */ /* 0x010fc600078e0206 */
[----:B------:R-:W4:Y:S04]  /*1e7f0*/  LDL.LU.64 R6, [R1+0xa8] ;  /* 0x0000a80001067983 */ /* 0x000f280000300a00 */
[----:B------:R1:W-:Y:S01]  /*1e800*/  STL.64 [R1+0x2f50], R128 ;  /* 0x002f508001007387 */ /* 0x0003e20000100a00 */
[----:B------:R-:W-:-:S03]  /*1e810*/  IMAD.WIDE R122, R2, 0x4, R122 ;  /* 0x00000004027a7825 */ /* 0x000fc600078e027a */
[----:B------:R1:W-:Y:S04]  /*1e820*/  STL.64 [R1+0x2f58], R126 ;  /* 0x002f587e01007387 */ /* 0x0003e80000100a00 */
[----:B------:R1:W-:Y:S04]  /*1e830*/  STL.64 [R1+0x2f60], R122 ;  /* 0x002f607a01007387 */ /* 0x0003e80000100a00 */
[----:B------:R-:W4:Y:S04]  /*1e840*/  LDL.LU.64 R250, [R1+0x60] ;  /* 0x0000600001fa7983 */ /* 0x000f280000300a00 */
[----:B------:R-:W4:Y:S04]  /*1e850*/  LDL.LU.64 R136, [R1+0x58] ;  /* 0x0000580001887983 */ /* 0x000f280000300a00 */
[----:B-1----:R-:W4:Y:S04]  /*1e860*/  LDL.LU.64 R134, [R1+0x50] ;  /* 0x0000500001867983 */ /* 0x002f280000300a00 */
[----:B------:R-:W4:Y:S04]  /*1e870*/  LDL.LU.64 R132, [R1+0x48] ;  /* 0x0000480001847983 */ /* 0x000f280000300a00 */
[----:B------:R-:W4:Y:S04]  /*1e880*/  LDL.LU.64 R130, [R1+0x40] ;  /* 0x0000400001827983 */ /* 0x000f280000300a00 */
[----:B------:R1:W-:Y:S04]  /*1e890*/  LDGSTS.E [R125+0x6c600], [R126.64], !P5 ;  /* 0x6c6000007e7d7fae */ /* 0x0003e8000e921844 */
[----:B------:R-:W4:Y:S04]  /*1e8a0*/  LDL.LU.64 R128, [R1+0x38] ;  /* 0x0000380001807983 */ /* 0x000f280000300a00 */
[----:B------:R1:W-:Y:S04]  /*1e8b0*/  LDGSTS.E [R125+0x6c700], [R122.64], !P5 ;  /* 0x6c7000007a7d7fae */ /* 0x0003e8000e921844 */
[----:B-1----:R-:W4:Y:S04]  /*1e8c0*/  LDL.LU.64 R126, [R1+0x30] ;  /* 0x00003000017e7983 */ /* 0x002f280000300a00 */
[----:B------:R-:W4:Y:S01]  /*1e8d0*/  LDL.LU.64 R122, [R1+0x28] ;  /* 0x00002800017a7983 */ /* 0x000f220000300a00 */
[----:B------:R-:W-:-:S04]  /*1e8e0*/  IADD3 R3, R0, -0xdd, RZ ;  /* 0xffffff2300037810 */ /* 0x000fc80007ffe0ff */
[----:B------:R-:W-:Y:S02]  /*1e8f0*/  ISETP.GE.U32.AND P3, PT, R3, 0x7ffffea4, PT ;  /* 0x7ffffea40300780c */ /* 0x000fe40003f66070 */
[----:B------:R-:W-:-:S04]  /*1e900*/  IADD3 R3, R0, -0xe1, RZ ;  /* 0xffffff1f00037810 */ /* 0x000fc80007ffe0ff */
[----:B------:R-:W-:Y:S01]  /*1e910*/  ISETP.GE.U32.AND P1, PT, R3, 0x7ffffea0, PT ;  /* 0x7ffffea00300780c */ /* 0x000fe20003f26070 */
[----:B------:R-:W-:-:S04]  /*1e920*/  IMAD.WIDE R18, R2, 0x4, R18 ;  /* 0x0000000402127825 */ /* 0x000fc800078e0212 */
[C---:B------:R-:W-:Y:S01]  /*1e930*/  IMAD.WIDE R16, R2.reuse, 0x4, R16 ;  /* 0x0000000402107825 */ /* 0x040fe200078e0210 */
[----:B------:R1:W-:Y:S03]  /*1e940*/  STL.64 [R1+0x3028], R18 ;  /* 0x0030281201007387 */ /* 0x0003e60000100a00 */
[C---:B--2---:R-:W-:Y:S01]  /*1e950*/  IMAD.WIDE R4, R2.reuse, 0x4, R4 ;  /* 0x0000000402047825 */ /* 0x044fe200078e0204 */
[----:B------:R2:W-:Y:S03]  /*1e960*/  STL.64 [R1+0x3030], R16 ;  /* 0x0030301001007387 */ /* 0x0005e60000100a00 */
[C---:B---3--:R-:W-:Y:S01]  /*1e970*/  IMAD.WIDE R14, R2.reuse, 0x4, R14 ;  /* 0x00000004020e7825 */ /* 0x048fe200078e020e */
[----:B------:R3:W-:Y:S03]  /*1e980*/  STL.64 [R1+0x3038], R4 ;  /* 0x0030380401007387 */ /* 0x0007e60000100a00 */
[C---:B------:R-:W-:Y:S01]  /*1e990*/  IMAD.WIDE R12, R2.reuse, 0x4, R12 ;  /* 0x00000004020c7825 */ /* 0x040fe200078e020c */
[----:B------:R1:W-:Y:S03]  /*1e9a0*/  STL.64 [R1+0x3040], R14 ;  /* 0x0030400e01007387 */ /* 0x0003e60000100a00 */
[----:B------:R-:W-:Y:S01]  /*1e9b0*/  IMAD.WIDE R10, R2, 0x4, R10 ;  /* 0x00000004020a7825 */ /* 0x000fe200078e020a */
[----:B------:R1:W-:Y:S04]  /*1e9c0*/  STL.64 [R1+0x3048], R12 ;  /* 0x0030480c01007387 */ /* 0x0003e80000100a00 */
[----:B------:R1:W-:Y:S01]  /*1e9d0*/  LDGSTS.E [R125+0x6e000], [R18.64], !P3 ;  /* 0x6e000000127d7fae */ /* 0x0003e2000d921844 */
[----:B------:R-:W-:-:S03]  /*1e9e0*/  IADD3 R3, R0, -0xe5, RZ ;  /* 0xffffff1b00037810 */ /* 0x000fc60007ffe0ff */
[----:B------:R2:W-:Y:S04]  /*1e9f0*/  LDGSTS.E [R125+0x6e100], [R16.64], !P3 ;  /* 0x6e100000107d7fae */ /* 0x0005e8000d921844 */
[----:B------:R3:W-:Y:S04]  /*1ea00*/  LDGSTS.E [R125+0x6e200], [R4.64], !P3 ;  /* 0x6e200000047d7fae */ /* 0x0007e8000d921844 */
[----:B-1----:R-:W4:Y:S01]  /*1ea10*/  LDL.LU.64 R18, [R1+0x5220] ;  /* 0x0052200001127983 */ /* 0x002f220000300a00 */
[----:B------:R-:W-:-:S03]  /*1ea20*/  IMAD.WIDE R8, R2, 0x4, R8 ;  /* 0x0000000402087825 */ /* 0x000fc600078e0208 */
[----:B------:R1:W-:Y:S04]  /*1ea30*/  STL.64 [R1+0x3050], R10 ;  /* 0x0030500a01007387 */ /* 0x0003e80000100a00 */
[----:B--2---:R-:W2:Y:S04]  /*1ea40*/  LDL.LU.64 R16, [R1+0x5218] ;  /* 0x0052180001107983 */ /* 0x004ea80000300a00 */
[----:B------:R1:W-:Y:S01]  /*1ea50*/  STL.64 [R1+0x3058], R8 ;  /* 0x0030580801007387 */ /* 0x0003e20000100a00 */
[----:B------:R-:W-:-:S03]  /*1ea60*/  ISETP.GE.U32.AND P0, PT, R3, 0x7ffffe9c, PT ;  /* 0x7ffffe9c0300780c */ /* 0x000fc60003f06070 */
[----:B---3--:R-:W3:Y:S04]  /*1ea70*/  LDL.LU.64 R4, [R1+0x5210] ;  /* 0x0052100001047983 */ /* 0x008ee80000300a00 */
[----:B------:R1:W-:Y:S04]  /*1ea80*/  LDGSTS.E [R125+0x6e300], [R14.64], !P3 ;  /* 0x6e3000000e7d7fae */ /* 0x0003e8000d921844 */
[----:B------:R1:W-:Y:S04]  /*1ea90*/  LDGSTS.E [R125+0x6e400], [R12.64], !P3 ;  /* 0x6e4000000c7d7fae */ /* 0x0003e8000d921844 */
[----:B------:R1:W-:Y:S01]  /*1eaa0*/  LDGSTS.E [R125+0x6e500], [R10.64], !P3 ;  /* 0x6e5000000a7d7fae */ /* 0x0003e2000d921844 */
[----:B------:R-:W-:-:S03]  /*1eab0*/  IADD3 R3, R0, -0xe9, RZ ;  /* 0xffffff1700037810 */ /* 0x000fc60007ffe0ff */
[----:B------:R1:W-:Y:S01]  /*1eac0*/  LDGSTS.E [R125+0x6e600], [R8.64], !P3 ;  /* 0x6e600000087d7fae */ /* 0x0003e2000d921844 */
[----:B------:R-:W-:Y:S01]  /*1ead0*/  IMAD.WIDE R138, R2, 0x4, R138 ;  /* 0x00000004028a7825 */ /* 0x000fe200078e028a */
[----:B------:R-:W-:Y:S02]  /*1eae0*/  ISETP.GE.U32.AND P2, PT, R3, 0x7ffffe98, PT ;  /* 0x7ffffe980300780c */ /* 0x000fe40003f46070 */
[----:B------:R-:W-:-:S04]  /*1eaf0*/  IADD3 R3, R0, -0xed, RZ ;  /* 0xffffff1300037810 */ /* 0x000fc80007ffe0ff */
[----:B------:R-:W-:Y:S02]  /*1eb00*/  ISETP.GE.U32.AND P4, PT, R3, 0x7ffffe94, PT ;  /* 0x7ffffe940300780c */ /* 0x000fe40003f86070 */
[----:B------:R-:W-:-:S04]  /*1eb10*/  IADD3 R3, R0, -0xf1, RZ ;  /* 0xffffff0f00037810 */ /* 0x000fc80007ffe0ff */
[----:B------:R-:W-:Y:S02]  /*1eb20*/  ISETP.GE.U32.AND P6, PT, R3, 0x7ffffe90, PT ;  /* 0x7ffffe900300780c */ /* 0x000fe40003fc6070 */
[----:B------:R-:W-:-:S04]  /*1eb30*/  IADD3 R3, R0, -0xf5, RZ ;  /* 0xffffff0b00037810 */ /* 0x000fc80007ffe0ff */
[----:B------:R-:W-:Y:S02]  /*1eb40*/  ISETP.GE.U32.AND P5, PT, R3, 0x7ffffe8c, PT ;  /* 0x7ffffe8c0300780c */ /* 0x000fe40003fa6070 */
[----:B------:R-:W-:Y:S01]  /*1eb50*/  IADD3 R3, R0, -0xf9, RZ ;  /* 0xffffff0700037810 */ /* 0x000fe20007ffe0ff */
[----:B----4-:R-:W-:-:S05]  /*1eb60*/  IMAD.WIDE R6, R2, 0x4, R6 ;  /* 0x0000000402067825 */ /* 0x010fca00078e0206 */
[----:B------:R4:W-:Y:S04]  /*1eb70*/  STL.64 [R1+0x3060], R6 ;  /* 0x0030600601007387 */ /* 0x0009e80000100a00 */
[----:B-1----:R-:W2:Y:S04]  /*1eb80*/  LDL.LU.64 R14, [R1+0x5208] ;  /* 0x00520800010e7983 */ /* 0x002ea80000300a00 */
[----:B------:R-:W2:Y:S04]  /*1eb90*/  LDL.LU.64 R12, [R1+0x5200] ;  /* 0x00520000010c7983 */ /* 0x000ea80000300a00 */
[----:B------:R-:W2:Y:S01]  /*1eba0*/  LDL.LU.64 R10, [R1+0x51f8] ;  /* 0x0051f800010a7983 */ /* 0x000ea20000300a00 */
[----:B------:R-:W-:-:S03]  /*1ebb0*/  IMAD.WIDE R250, R2, 0x4, R250 ;  /* 0x0000000402fa7825 */ /* 0x000fc600078e02fa */
[----:B------:R-:W2:Y:S01]  /*1ebc0*/  LDL.LU.64 R8, [R1+0x51f0] ;  /* 0x0051f00001087983 */ /* 0x000ea20000300a00 */
[----:B------:R-:W-:-:S03]  /*1ebd0*/  IMAD.WIDE R136, R2, 0x4, R136 ;  /* 0x0000000402887825 */ /* 0x000fc600078e0288 */
[----:B------:R4:W-:Y:S01]  /*1ebe0*/  LDGSTS.E [R125+0x6e700], [R6.64], !P3 ;  /* 0x6e700000067d7fae */ /* 0x0009e2000d921844 */
[----:B------:R-:W-:-:S03]  /*1ebf0*/  IMAD.WIDE R134, R2, 0x4, R134 ;  /* 0x0000000402867825 */ /* 0x000fc600078e0286 */
[----:B------:R1:W-:Y:S01]  /*1ec00*/  LDGSTS.E [R125+0x70000], [R250.64], !P1 ;  /* 0x70000000fa7d7fae */ /* 0x0003e2000c921844 */
[----:B------:R-:W-:-:S03]  /*1ec10*/  IMAD.WIDE R132, R2, 0x4, R132 ;  /* 0x0000000402847825 */ /* 0x000fc600078e0284 */
[----:B------:R1:W-:Y:S01]  /*1ec20*/  LDGSTS.E [R125+0x70100], [R136.64], !P1 ;  /* 0x70100000887d7fae */ /* 0x0003e2000c921844 */
[----:B------:R-:W-:-:S03]  /*1ec30*/  IMAD.WIDE R130, R2, 0x4, R130 ;  /* 0x0000000402827825 */ /* 0x000fc600078e0282 */
[----:B----4-:R-:W4:Y:S04]  /*1ec40*/  LDL.LU.64 R6, [R1+0x51e8] ;  /* 0x0051e80001067983 */ /* 0x010f280000300a00 */
[----:B------:R-:W-:Y:S01]  /*1ec50*/  STL.64 [R1+0x3128], R250 ;  /* 0x003128fa01007387 */ /* 0x000fe20000100a00 */
[----:B------:R-:W-:-:S03]  /*1ec60*/  IMAD.WIDE R128, R2, 0x4, R128 ;  /* 0x0000000402807825 */ /* 0x000fc600078e0280 */
[----:B------:R1:W-:Y:S04]  /*1ec70*/  STL.64 [R1+0x3130], R136 ;  /* 0x0031308801007387 */ /* 0x0003e80000100a00 */
[----:B------:R1:W-:Y:S01]  /*1ec80*/  STL.64 [R1+0x4048], R134 ;  /* 0x0040488601007387 */ /* 0x0003e20000100a00 */
[----:B------:R-:W-:-:S03]  /*1ec90*/  IMAD.WIDE R126, R2, 0x4, R126 ;  /* 0x00000004027e7825 */ /* 0x000fc600078e027e */
[----:B------:R1:W-:Y:S04]  /*1eca0*/  STL.64 [R1+0x4570], R132 ;  /* 0x0045708401007387 */ /* 0x0003e80000100a00 */
[----:B------:R1:W-:Y:S01]  /*1ecb0*/  LDGSTS.E [R125+0x70200], [R134.64], !P1 ;  /* 0x70200000867d7fae */ /* 0x0003e2000c921844 */
[----:B------:R-:W-:-:S03]  /*1ecc0*/  IMAD.WIDE R122, R2, 0x4, R122 ;  /* 0x00000004027a7825 */ /* 0x000fc600078e027a */
[----:B------:R1:W-:Y:S02]  /*1ecd0*/  STL.64 [R1+0x4568], R130 ;  /* 0x0045688201007387 */ /* 0x0003e40000100a00 */
[C---:B-1----:R-:W-:Y:S02]  /*1ece0*/  IMAD.WIDE R136, R2.reuse, 0x4, R140 ;  /* 0x0000000402887825 */ /* 0x042fe400078e028c */
[----:B------:R1:W-:Y:S04]  /*1ecf0*/  LDGSTS.E [R125+0x70300], [R132.64], !P1 ;  /* 0x70300000847d7fae */ /* 0x0003e8000c921844 */
[----:B------:R1:W-:Y:S01]  /*1ed00*/  STL.64 [R1+0x4560], R128 ;  /* 0x0045608001007387 */ /* 0x0003e20000100a00 */
[----:B------:R-:W-:-:S03]  /*1ed10*/  IMAD.WIDE R134, R2, 0x4, R142 ;  /* 0x0000000402867825 */ /* 0x000fc600078e028e */
[----:B------:R1:W-:Y:S04]  /*1ed20*/  LDGSTS.E [R125+0x70400], [R130.64], !P1 ;  /* 0x70400000827d7fae */ /* 0x0003e8000c921844 */
[----:B------:R1:W-:Y:S02]  /*1ed30*/  STL.64 [R1+0x4558], R126 ;  /* 0x0045587e01007387 */ /* 0x0003e40000100a00 */
[C---:B-1----:R-:W-:Y:S02]  /*1ed40*/  IMAD.WIDE R132, R2.reuse, 0x4, R144 ;  /* 0x0000000402847825 */ /* 0x042fe400078e0290 */
[----:B------:R1:W-:Y:S04]  /*1ed50*/  LDGSTS.E [R125+0x70500], [R128.64], !P1 ;  /* 0x70500000807d7fae */ /* 0x0003e8000c921844 */
[----:B------:R1:W-:Y:S01]  /*1ed60*/  STL.64 [R1+0x4550], R122 ;  /* 0x0045507a01007387 */ /* 0x0003e20000100a00 */
[----:B------:R-:W-:-:S03]  /*1ed70*/  IMAD.WIDE R130, R2, 0x4, R146 ;  /* 0x0000000402827825 */ /* 0x000fc600078e0292 */
[----:B------:R1:W-:Y:S04]  /*1ed80*/  LDGSTS.E [R125+0x70600], [R126.64], !P1 ;  /* 0x706000007e7d7fae */ /* 0x0003e8000c921844 */
[----:B------:R1:W-:Y:S02]  /*1ed90*/  LDGSTS.E [R125+0x70700], [R122.64], !P1 ;  /* 0x707000007a7d7fae */ /* 0x0003e4000c921844 */
[C---:B-1----:R-:W-:Y:S02]  /*1eda0*/  IMAD.WIDE R128, R2.reuse, 0x4, R148 ;  /* 0x0000000402807825 */ /* 0x042fe400078e0294 */
[----:B------:R1:W-:Y:S04]  /*1edb0*/  STL.64 [R1+0x45b8], R138 ;  /* 0x0045b88a01007387 */ /* 0x0003e80000100a00 */
[----:B------:R1:W-:Y:S01]  /*1edc0*/  STL.64 [R1+0x45b0], R136 ;  /* 0x0045b08801007387 */ /* 0x0003e20000100a00 */
[----:B------:R-:W-:-:S03]  /*1edd0*/  IMAD.WIDE R126, R2, 0x4, R150 ;  /* 0x00000004027e7825 */ /* 0x000fc600078e0296 */
[----:B------:R1:W-:Y:S01]  /*1ede0*/  LDGSTS.E [R125+0x72000], [R138.64], !P0 ;  /* 0x720000008a7d7fae */ /* 0x0003e2000c121844 */
[----:B------:R-:W-:-:S03]  /*1edf0*/  IMAD.WIDE R122, R2, 0x4, R152 ;  /* 0x00000004027a7825 */ /* 0x000fc600078e0298 */
[----:B------:R1:W-:Y:S04]  /*1ee00*/  STL.64 [R1+0x45a8], R134 ;  /* 0x0045a88601007387 */ /* 0x0003e80000100a00 */
[----:B------:R1:W-:Y:S04]  /*1ee10*/  LDGSTS.E [R125+0x72100], [R136.64], !P0 ;  /* 0x72100000887d7fae */ /* 0x0003e8000c121844 */
[----:B------:R3:W-:Y:S01]  /*1ee20*/  STL.64 [R1+0x45a0], R132 ;  /* 0x0045a08401007387 */ /* 0x0007e20000100a00 */
[----:B-1----:R-:W-:-:S03]  /*1ee30*/  IMAD.WIDE R138, R2, 0x4, R154 ;  /* 0x00000004028a7825 */ /* 0x002fc600078e029a */
[----:B------:R1:W-:Y:S04]  /*1ee40*/  LDGSTS.E [R125+0x72200], [R134.64], !P0 ;  /* 0x72200000867d7fae */ /* 0x0003e8000c121844 */
[----:B------:R3:W-:Y:S01]  /*1ee50*/  STL.64 [R1+0x4598], R130 ;  /* 0x0045988201007387 */ /* 0x0007e20000100a00 */
[----:B------:R-:W-:-:S03]  /*1ee60*/  IMAD.WIDE R136, R2, 0x4, R156 ;  /* 0x0000000402887825 */ /* 0x000fc600078e029c */
[----:B------:R3:W-:Y:S04]  /*1ee70*/  LDGSTS.E [R125+0x72300], [R132.64], !P0 ;  /* 0x72300000847d7fae */ /* 0x0007e8000c121844 */
[----:B------:R3:W-:Y:S01]  /*1ee80*/  STL.64 [R1+0x4590], R128 ;  /* 0x0045908001007387 */ /* 0x0007e20000100a00 */
[----:B-1----:R-:W-:-:S03]  /*1ee90*/  IMAD.WIDE R134, R2, 0x4, R158 ;  /* 0x0000000402867825 */ /* 0x002fc600078e029e */
[----:B------:R1:W-:Y:S04]  /*1eea0*/  LDGSTS.E [R125+0x72400], [R130.64], !P0 ;  /* 0x72400000827d7fae */ /* 0x0003e8000c121844 */
[----:B------:R1:W-:Y:S01]  /*1eeb0*/  STL.64 [R1+0x4588], R126 ;  /* 0x0045887e01007387 */ /* 0x0003e20000100a00 */
[----:B---3--:R-:W-:-:S03]  /*1eec0*/  IMAD.WIDE R132, R2, 0x4, R160 ;  /* 0x0000000402847825 */ /* 0x008fc600078e02a0 */
[----:B------:R3:W-:Y:S04]  /*1eed0*/  LDGSTS.E [R125+0x72500], [R128.64], !P0 ;  /* 0x72500000807d7fae */ /* 0x0007e8000c121844 */
[----:B------:R3:W-:Y:S01]  /*1eee0*/  STL.64 [R1+0x4580], R122 ;  /* 0x0045807a01007387 */ /* 0x0007e20000100a00 */
[----:B-1----:R-:W-:-:S03]  /*1eef0*/  IMAD.WIDE R130, R2, 0x4, R162 ;  /* 0x0000000402827825 */ /* 0x002fc600078e02a2 */
[----:B------:R1:W-:Y:S04]  /*1ef00*/  LDGSTS.E [R125+0x72600], [R126.64], !P0 ;  /* 0x726000007e7d7fae */ /* 0x0003e8000c121844 */
[----:B------:R1:W-:Y:S01]  /*1ef10*/  LDGSTS.E [R125+0x72700], [R122.64], !P0 ;  /* 0x727000007a7d7fae */ /* 0x0003e2000c121844 */
[----:B---3--:R-:W-:-:S03]  /*1ef20*/  IMAD.WIDE R128, R2, 0x4, R164 ;  /* 0x0000000402807825 */ /* 0x008fc600078e02a4 */
[----:B------:R3:W-:Y:S04]  /*1ef30*/  STL.64 [R1+0x45f8], R138 ;  /* 0x0045f88a01007387 */ /* 0x0007e80000100a00 */
[----:B------:R3:W-:Y:S01]  /*1ef40*/  STL.64 [R1+0x45f0], R136 ;  /* 0x0045f08801007387 */ /* 0x0007e20000100a00 */
[----:B-1----:R-:W-:-:S03]  /*1ef50*/  IMAD.WIDE R126, R2, 0x4, R166 ;  /* 0x00000004027e7825 */ /* 0x002fc600078e02a6 */
[----:B------:R3:W-:Y:S01]  /*1ef60*/  LDGSTS.E [R125+0x74000], [R138.64], !P2 ;  /* 0x740000008a7d7fae */ /* 0x0007e2000d121844 */
[----:B------:R-:W-:-:S03]  /*1ef70*/  IMAD.WIDE R122, R2, 0x4, R168 ;  /* 0x00000004027a7825 */ /* 0x000fc600078e02a8 */
[----:B------:R1:W-:Y:S04]  /*1ef80*/  STL.64 [R1+0x45e8], R134 ;  /* 0x0045e88601007387 */ /* 0x0003e80000100a00 */
        /* <DEDUP_REMOVED lines=16> */
[----:B------:R3:W-:Y:S01]  /*1f090*/  LDGSTS.E [R125+0x74700], [R122.64], !P2 ;  /* 0x747000007a7d7fae */ /* 0x0007e2000d121844 */
[----:B-1----:R-:W-:-:S03]  /*1f0a0*/  IMAD.WIDE R128, R2, 0x4, R180 ;  /* 0x0000000402807825 */ /* 0x002fc600078e02b4 */
[----:B------:R1:W-:Y:S04]  /*1f0b0*/  STL.64 [R1+0x4730], R138 ;  /* 0x0047308a01007387 */ /* 0x0003e80000100a00 */
[----:B------:R1:W-:Y:S01]  /*1f0c0*/  STL.64 [R1+0x4728], R136 ;  /* 0x0047288801007387 */ /* 0x0003e20000100a00 */
[----:B---3--:R-:W-:-:S03]  /*1f0d0*/  IMAD.WIDE R126, R2, 0x4, R182 ;  /* 0x00000004027e7825 */ /* 0x008fc600078e02b6 */
        /* <DEDUP_REMOVED lines=26> */
[----:B------:R1:W-:Y:S01]  /*1f280*/  STL.64 [R1+0x46e0], R134 ;  /* 0x0046e08601007387 */ /* 0x0003e20000100a00 */
[----:B------:R-:W-:-:S03]  /*1f290*/  ISETP.GE.U32.AND P3, PT, R3, 0x7ffffe88, PT ;  /* 0x7ffffe880300780c */ /* 0x000fc60003f66070 */
        /* <DEDUP_REMOVED lines=11> */
[----:B--2---:R-:W-:-:S03]  /*1f350*/  IMAD.WIDE R132, R2, 0x4, R208 ;  /* 0x0000000402847825 */ /* 0x004fc600078e02d0 */
        /* <DEDUP_REMOVED lines=10> */
[----:B--2---:R-:W-:-:S03]  /*1f400*/  IMAD.WIDE R122, R2, 0x4, R216 ;  /* 0x00000004027a7825 */ /* 0x004fc600078e02d8 */
        /* <DEDUP_REMOVED lines=18> */
[----:B---3--:R-:W-:-:S03]  /*1f530*/  IMAD.WIDE R128, R2, 0x4, R230 ;  /* 0x0000000402807825 */ /* 0x008fc600078e02e6 */
[----:B------:R1:W-:Y:S01]  /*1f540*/  LDGSTS.E [R125+0x7a700], [R122.64], !P5 ;  /* 0x7a7000007a7d7fae */ /* 0x0003e2000e921844 */
[----:B--2---:R-:W-:-:S03]  /*1f550*/  IMAD.WIDE R126, R2, 0x4, R228 ;  /* 0x00000004027e7825 */ /* 0x004fc600078e02e4 */
[----:B------:R-:W-:Y:S04]  /*1f560*/  STL.64 [R1+0x4668], R136 ;  /* 0x0046688801007387 */ /* 0x000fe80000100a00 */
[----:B------:R-:W-:Y:S01]  /*1f570*/  STL.64 [R1+0x4660], R134 ;  /* 0x0046608601007387 */ /* 0x000fe20000100a00 */
[----:B-1----:R-:W-:-:S03]  /*1f580*/  IMAD.WIDE R122, R2, 0x4, R232 ;  /* 0x00000004027a7825 */ /* 0x002fc600078e02e8 */
        /* <DEDUP_REMOVED lines=8> */
[----:B------:R1:W-:Y:S04]  /*1f610*/  LDGSTS.E [R125+0x7c400], [R130.64], !P3 ;  /* 0x7c400000827d7fae */ /* 0x0003e8000d921844 */
[----:B------:R1:W-:Y:S04]  /*1f620*/  STL.64 [R1+0x4638], R122 ;  /* 0x0046387a01007387 */ /* 0x0003e80000100a00 */
[----:B------:R1:W-:Y:S01]  /*1f630*/  LDGSTS.E [R125+0x7c500], [R126.64], !P3 ;  /* 0x7c5000007e7d7fae */ /* 0x0003e2000d921844 */
[----:B------:R-:W-:Y:S01]  /*1f640*/  IADD3 R3, R0, -0xfd, RZ ;  /* 0xffffff0300037810 */ /* 0x000fe20007ffe0ff */
[----:B------:R-:W-:-:S02]  /*1f650*/  IMAD.WIDE R150, R2, 0x4, R236 ;  /* 0x0000000402967825 */ /* 0x000fc400078e02ec */
[----:B------:R2:W-:Y:S04]  /*1f660*/  LDGSTS.E [R125+0x7c600], [R128.64], !P3 ;  /* 0x7c600000807d7fae */ /* 0x0005e8000d921844 */
[----:B-1----:R-:W4:Y:S04]  /*1f670*/  LDL.LU.64 R126, [R1+0xc98] ;  /* 0x000c9800017e7983 */ /* 0x002f280000300a00 */
[----:B--2---:R-:W2:Y:S04]  /*1f680*/  LDL.LU.64 R136, [R1+0xc90] ;  /* 0x000c900001887983 */ /* 0x004ea80000300a00 */
[----:B------:R-:W2:Y:S01]  /*1f690*/  LDL.LU.64 R250, [R1+0xc88] ;  /* 0x000c880001fa7983 */ /* 0x000ea20000300a00 */
[----:B------:R-:W-:Y:S01]  /*1f6a0*/  ISETP.GE.U32.AND P1, PT, R3, 0x7ffffe84, PT ;  /* 0x7ffffe840300780c */ /* 0x000fe20003f26070 */
[----:B------:R-:W-:-:S02]  /*1f6b0*/  IMAD.WIDE R128, R2, 0x4, R234 ;  /* 0x0000000402807825 */ /* 0x000fc400078e02ea */
[----:B---3--:R-:W3:Y:S02]  /*1f6c0*/  LDL.LU.64 R134, [R1+0xc80] ;  /* 0x000c800001867983 */ /* 0x008ee40000300a00 */
[C---:B------:R-:W-:Y:S02]  /*1f6d0*/  IMAD.WIDE R132, R2.reuse, 0x4, R248 ;  /* 0x0000000402847825 */ /* 0x040fe400078e02f8 */
[----:B------:R-:W3:Y:S02]  /*1f6e0*/  LDL.LU.64 R130, [R1+0xc78] ;  /* 0x000c780001827983 */ /* 0x000ee40000300a00 */
[C---:B------:R-:W-:Y:S02]  /*1f6f0*/  IMAD.WIDE R148, R2.reuse, 0x4, R238 ;  /* 0x0000000402947825 */ /* 0x040fe400078e02ee */
[----:B------:R1:W-:Y:S02]  /*1f700*/  LDGSTS.E [R125+0x7c700], [R122.64], !P3 ;  /* 0x7c7000007a7d7fae */ /* 0x0003e4000d921844 */
[----:B------:R-:W-:-:S02]  /*1f710*/  IMAD.WIDE R146, R2, 0x4, R240 ;  /* 0x0000000402927825 */ /* 0x000fc400078e02f0 */
[----:B------:R-:W3:Y:S02]  /*1f720*/  LDL.LU.64 R140, [R1+0xc70] ;  /* 0x000c7000018c7983 */ /* 0x000ee40000300a00 */
[C---:B------:R-:W-:Y:S02]  /*1f730*/  IMAD.WIDE R144, R2.reuse, 0x4, R242 ;  /* 0x0000000402907825 */ /* 0x040fe400078e02f2 */
[----:B------:R1:W-:Y:S04]  /*1f740*/  LDGSTS.E [R125+0x7e000], [R128.64], !P1 ;  /* 0x7e000000807d7fae */ /* 0x0003e8000c921844 */
[----:B-1----:R-:W3:Y:S04]  /*1f750*/  LDL.LU.64 R122, [R1+0xc68] ;  /* 0x000c6800017a7983 */ /* 0x002ee80000300a00 */
[----:B------:R1:W-:Y:S04]  /*1f760*/  STL.64 [R1+0x4630], R128 ;  /* 0x0046308001007387 */ /* 0x0003e80000100a00 */
[----:B------:R-:W-:Y:S04]  /*1f770*/  STL.64 [R1+0x4628], R150 ;  /* 0x0046289601007387 */ /* 0x000fe80000100a00 */
[----:B------:R1:W-:Y:S04]  /*1f780*/  STL.64 [R1+0x4578], R132 ;  /* 0x0045788401007387 */ /* 0x0003e80000100a00 */
[----:B------:R-:W-:Y:S04]  /*1f790*/  STL.64 [R1+0x4620], R148 ;  /* 0x0046209401007387 */ /* 0x000fe80000100a00 */
[----:B------:R1:W-:Y:S04]  /*1f7a0*/  STL.64 [R1+0x4618], R146 ;  /* 0x0046189201007387 */ /* 0x0003e80000100a00 */
[----:B------:R-:W-:Y:S01]  /*1f7b0*/  STL.64 [R1+0x4610], R144 ;  /* 0x0046109001007387 */ /* 0x000fe20000100a00 */
[----:B------:R-:W-:-:S03]  /*1f7c0*/  IMAD.WIDE R142, R2, 0x4, R244 ;  /* 0x00000004028e7825 */ /* 0x000fc600078e02f4 */
[----:B-1----:R-:W3:Y:S01]  /*1f7d0*/  LDL.LU.64 R128, [R1+0xc60] ;  /* 0x000c600001807983 */ /* 0x002ee20000300a00 */
        /* <DEDUP_REMOVED lines=14> */
[----:B--2---:R-:W-:-:S03]  /*1f8c0*/  IMAD.WIDE R150, R2, 0x4, R250 ;  /* 0x0000000402967825 */ /* 0x004fc600078e02fa */
[----:B------:R-:W1:Y:S01]  /*1f8d0*/  S2R R251, SR_TID.X ;  /* 0x0000000000fb7919 */ /* 0x000e620000002100 */
[----:B------:R-:W-:Y:S01]  /*1f8e0*/  IADD3 R3, R0, -0x82, RZ ;  /* 0xffffff7e00037810 */ /* 0x000fe20007ffe0ff */
[----:B------:R-:W-:-:S03]  /*1f8f0*/  IMAD.WIDE R152, R2, 0x4, R136 ;  /* 0x0000000402987825 */ /* 0x000fc600078e0288 */
[----:B------:R-:W-:Y:S01]  /*1f900*/  ISETP.GE.U32.AND P0, PT, R3, 0x7ffffeff, PT ;  /* 0x7ffffeff0300780c */ /* 0x000fe20003f06070 */
[----:B------:R-:W-:Y:S01]  /*1f910*/  STL.64 [R1+0x1838], R154 ;  /* 0x0018389a01007387 */ /* 0x000fe20000100a00 */
[----:B---3--:R-:W-:-:S03]  /*1f920*/  IMAD.WIDE R148, R2, 0x4, R134 ;  /* 0x0000000402947825 */ /* 0x008fc600078e0286 */
[----:B------:R-:W2:Y:S01]  /*1f930*/  LDL.LU.64 R138, [R1+0xbc0] ;  /* 0x000bc000018a7983 */ /* 0x000ea20000300a00 */
[----:B------:R-:W-:-:S03]  /*1f940*/  IMAD.WIDE R144, R2, 0x4, R130 ;  /* 0x0000000402907825 */ /* 0x000fc600078e0282 */
[----:B------:R-:W-:Y:S04]  /*1f950*/  STL.64 [R1+0x1830], R152 ;  /* 0x0018309801007387 */ /* 0x000fe80000100a00 */
[----:B------:R-:W3:Y:S01]  /*1f960*/  LDL.LU.64 R136, [R1+0xbb8] ;  /* 0x000bb80001887983 */ /* 0x000ee20000300a00 */
[----:B-1----:R-:W-:-:S05]  /*1f970*/  LOP3.LUT R251, R251, 0x3f, RZ, 0xc0, !PT ;  /* 0x0000003ffbfb7812 */ /* 0x002fca00078ec0ff */
[----:B------:R-:W-:Y:S01]  /*1f980*/  IMAD.SHL.U32 R251, R251, 0x4, RZ ;  /* 0x00000004fbfb7824 */ /* 0x000fe200078e00ff */
[----:B------:R-:W-:Y:S04]  /*1f990*/  STL.64 [R1+0x1828], R150 ;  /* 0x0018289601007387 */ /* 0x000fe80000100a00 */
[----:B------:R-:W-:Y:S01]  /*1f9a0*/  LOP3.LUT R251, R251, 0x20, RZ, 0x3c, !PT ;  /* 0x00000020fbfb7812 */ /* 0x000fe200078e3cff */
[----:B------:R-:W3:Y:S01]  /*1f9b0*/  LDL.LU.64 R134, [R1+0xbb0] ;  /* 0x000bb00001867983 */ /* 0x000ee20000300a00 */
[----:B------:R-:W-:-:S03]  /*1f9c0*/  IMAD.WIDE R142, R2, 0x4, R140 ;  /* 0x00000004028e7825 */ /* 0x000fc600078e028c */
[----:B------:R-:W-:Y:S01]  /*1f9d0*/  STL.64 [R1+0x1820], R148 ;  /* 0x0018209401007387 */ /* 0x000fe20000100a00 */
[----:B------:R-:W-:-:S03]  /*1f9e0*/  IMAD.WIDE R140, R2, 0x4, R122 ;  /* 0x00000004028c7825 */ /* 0x000fc600078e027a */
[----:B------:R-:W3:Y:S04]  /*1f9f0*/  LDL.LU.64 R130, [R1+0xba8] ;  /* 0x000ba80001827983 */ /* 0x000ee80000300a00 */
[----:B------:R1:W-:Y:S01]  /*1fa00*/  STL.64 [R1+0x1818], R144 ;  /* 0x0018189001007387 */ /* 0x0003e20000100a00 */
[----:B------:R-:W-:-:S03]  /*1fa10*/  IMAD.WIDE R128, R2, 0x4, R128 ;  /* 0x0000000402807825 */ /* 0x000fc600078e0280 */
[----:B------:R1:W-:Y:S04]  /*1fa20*/  LDGSTS.E [R251+0x40800], [R154.64], !P0 ;  /* 0x408000009afb7fae */ /* 0x0003e8000c121844 */
[----:B------:R-:W3:Y:S04]  /*1fa30*/  LDL.LU.64 R122, [R1+0xba0] ;  /* 0x000ba000017a7983 */ /* 0x000ee80000300a00 */
[----:B------:R1:W-:Y:S04]  /*1fa40*/  LDGSTS.E [R251+0x40900], [R152.64], !P0 ;  /* 0x4090000098fb7fae */ /* 0x0003e8000c121844 */
[----:B------:R4:W-:Y:S04]  /*1fa50*/  LDGSTS.E [R251+0x40a00], [R150.64], !P0 ;  /* 0x40a0000096fb7fae */ /* 0x0009e8000c121844 */
[----:B------:R2:W-:Y:S04]  /*1fa60*/  LDGSTS.E [R251+0x40b00], [R148.64], !P0 ;  /* 0x40b0000094fb7fae */ /* 0x0005e8000c121844 */
[----:B------:R-:W-:Y:S04]  /*1fa70*/  STL.64 [R1+0x1810], R142 ;  /* 0x0018108e01007387 */ /* 0x000fe80000100a00 */
[----:B------:R1:W-:Y:S04]  /*1fa80*/  LDGSTS.E [R251+0x40c00], [R144.64], !P0 ;  /* 0x40c0000090fb7fae */ /* 0x0003e8000c121844 */
[----:B------:R-:W-:Y:S04]  /*1fa90*/  STL.64 [R1+0x1750], R140 ;  /* 0x0017508c01007387 */ /* 0x000fe80000100a00 */
[----:B------:R1:W-:Y:S04]  /*1faa0*/  LDGSTS.E [R251+0x40d00], [R142.64], !P0 ;  /* 0x40d000008efb7fae */ /* 0x0003e8000c121844 */
[----:B------:R1:W-:Y:S04]  /*1fab0*/  STL.64 [R1+0x9e0], R128 ;  /* 0x0009e08001007387 */ /* 0x0003e80000100a00 */
[----:B------:R1:W-:Y:S04]  /*1fac0*/  LDGSTS.E [R251+0x40e00], [R140.64], !P0 ;  /* 0x40e000008cfb7fae */ /* 0x0003e8000c121844 */
[----:B------:R1:W-:Y:S04]  /*1fad0*/  LDGSTS.E [R251+0x40f00], [R128.64], !P0 ;  /* 0x40f0000080fb7fae */ /* 0x0003e8000c121844 */
[----:B-1----:R-:W3:Y:S01]  /*1fae0*/  LDL.LU.64 R144, [R1+0xb20] ;  /* 0x000b200001907983 */ /* 0x002ee20000300a00 */
[----:B------:R-:W-:-:S03]  /*1faf0*/  IMAD.WIDE R154, R2, 0x4, R132 ;  /* 0x00000004029a7825 */ /* 0x000fc600078e0284 */
[----:B------:R-:W3:Y:S04]  /*1fb00*/  LDL.LU.64 R128, [R1+0xb18] ;  /* 0x000b180001807983 */ /* 0x000ee80000300a00 */
[----:B------:R-:W3:Y:S04]  /*1fb10*/  LDL.LU.64 R142, [R1+0xb10] ;  /* 0x000b1000018e7983 */ /* 0x000ee80000300a00 */
[----:B------:R-:W3:Y:S04]  /*1fb20*/  LDL.LU.64 R140, [R1+0xb08] ;  /* 0x000b0800018c7983 */ /* 0x000ee80000300a00 */
[----:B------:R-:W3:Y:S04]  /*1fb30*/  LDL.LU.64 R132, [R1+0xb00] ;  /* 0x000b000001847983 */ /* 0x000ee80000300a00 */
[----:B------:R-:W-:Y:S01]  /*1fb40*/  STL.64 [R1+0x9d8], R154 ;  /* 0x0009d89a01007387 */ /* 0x000fe20000100a00 */
[----:B----4-:R-:W-:-:S03]  /*1fb50*/  IMAD.WIDE R150, R2, 0x4, R126 ;  /* 0x0000000402967825 */ /* 0x010fc600078e027e */
[----:B------:R-:W4:Y:S01]  /*1fb60*/  LDL.LU.64 R126, [R1+0xaf8] ;  /* 0x000af800017e7983 */ /* 0x000f220000300a00 */
[----:B------:R-:W-:Y:S01]  /*1fb70*/  IADD3 R3, R0, -0x86, RZ ;  /* 0xffffff7a00037810 */ /* 0x000fe20007ffe0ff */
[----:B------:R-:W-:-:S03]  /*1fb80*/  IMAD.WIDE R152, R2, 0x4, R146 ;  /* 0x0000000402987825 */ /* 0x000fc600078e0292 */
[----:B------:R-:W-:Y:S02]  /*1fb90*/  ISETP.GE.U32.AND P2, PT, R3, 0x7ffffefb, PT ;  /* 0x7ffffefb0300780c */ /* 0x000fe40003f46070 */
[----:B------:R-:W-:Y:S04]  /*1fba0*/  STL.64 [R1+0x9d0], R152 ;  /* 0x0009d09801007387 */ /* 0x000fe80000100a00 */
[----:B------:R-:W-:Y:S01]  /*1fbb0*/  STL.64 [R1+0x9c8], R150 ;  /* 0x0009c89601007387 */ /* 0x000fe20000100a00 */
[----:B--2---:R-:W-:-:S06]  /*1fbc0*/  IMAD.WIDE R148, R2, 0x4, R138 ;  /* 0x0000000402947825 */ /* 0x004fcc00078e028a */
[----:B------:R1:W-:Y:S01]  /*1fbd0*/  LDGSTS.E [R251+0x42800], [R154.64], !P2 ;  /* 0x428000009afb7fae */ /* 0x0003e2000d121844 */
[----:B---3--:R-:W-:-:S03]  /*1fbe0*/  IMAD.WIDE R146, R2, 0x4, R136 ;  /* 0x0000000402927825 */ /* 0x008fc600078e0288 */
[----:B------:R-:W-:Y:S04]  /*1fbf0*/  STL.64 [R1+0x9c0], R148 ;  /* 0x0009c09401007387 */ /* 0x000fe80000100a00 */
[----:B------:R2:W-:Y:S04]  /*1fc00*/  LDGSTS.E [R251+0x42900], [R152.64], !P2 ;  /* 0x4290000098fb7fae */ /* 0x0005e8000d121844 */
[----:B------:R3:W-:Y:S04]  /*1fc10*/  LDGSTS.E [R251+0x42a00], [R150.64], !P2 ;  /* 0x42a0000096fb7fae */ /* 0x0007e8000d121844 */
[----:B------:R1:W-:Y:S01]  /*1fc20*/  LDGSTS.E [R251+0x42b00], [R148.64], !P2 ;  /* 0x42b0000094fb7fae */ /* 0x0003e2000d121844 */
[----:B------:R-:W-:-:S03]  /*1fc30*/  IMAD.WIDE R138, R2, 0x4, R134 ;  /* 0x00000004028a7825 */ /* 0x000fc600078e0286 */
[----:B------:R1:W-:Y:S04]  /*1fc40*/  LDGSTS.E [R251+0x42c00], [R146.64], !P2 ;  /* 0x42c0000092fb7fae */ /* 0x0003e8000d121844 */
[----:B------:R1:W-:Y:S01]  /*1fc50*/  LDGSTS.E [R251+0x42d00], [R138.64], !P2 ;  /* 0x42d000008afb7fae */ /* 0x0003e2000d121844 */
[----:B------:R-:W-:-:S03]  /*1fc60*/  IMAD.WIDE R136, R2, 0x4, R130 ;  /* 0x0000000402887825 */ /* 0x000fc600078e0282 */
[----:B------:R-:W4:Y:S04]  /*1fc70*/  LDL.LU.64 R130, [R1+0xaf0] ;  /* 0x000af00001827983 */ /* 0x000f280000300a00 */
[----:B------:R-:W-:Y:S04]  /*1fc80*/  STL.64 [R1+0x960], R146 ;  /* 0x0009609201007387 */ /* 0x000fe80000100a00 */
[----:B------:R1:W-:Y:S01]  /*1fc90*/  STL.64 [R1+0x958], R138 ;  /* 0x0009588a01007387 */ /* 0x0003e20000100a00 */
[----:B------:R-:W-:-:S03]  /*1fca0*/  IMAD.WIDE R134, R2, 0x4, R122 ;  /* 0x0000000402867825 */ /* 0x000fc600078e027a */
[----:B------:R-:W4:Y:S04]  /*1fcb0*/  LDL.LU.64 R122, [R1+0xae8] ;  /* 0x000ae800017a7983 */ /* 0x000f280000300a00 */
[----:B------:R2:W-:Y:S04]  /*1fcc0*/  STL.64 [R1+0x950], R136 ;  /* 0x0009508801007387 */ /* 0x0005e80000100a00 */
[----:B------:R2:W-:Y:S04]  /*1fcd0*/  STL.64 [R1+0x948], R134 ;  /* 0x0009488601007387 */ /* 0x0005e80000100a00 */
[----:B-1----:R-:W4:Y:S04]  /*1fce0*/  LDL.LU.64 R138, [R1+0xaa0] ;  /* 0x000aa000018a7983 */ /* 0x002f280000300a00 */
[----:B------:R2:W-:Y:S04]  /*1fcf0*/  LDGSTS.E [R251+0x42e00], [R136.64], !P2 ;  /* 0x42e0000088fb7fae */ /* 0x0005e8000d121844 */
[----:B------:R1:W-:Y:S04]  /*1fd00*/  LDGSTS.E [R251+0x42f00], [R134.64], !P2 ;  /* 0x42f0000086fb7fae */ /* 0x0003e8000d121844 */
[----:B--2---:R-:W2:Y:S04]  /*1fd10*/  LDL.LU.64 R136, [R1+0xa98] ;  /* 0x000a980001887983 */ /* 0x004ea80000300a00 */
[----:B-1----:R-:W2:Y:S01]  /*1fd20*/  LDL.LU.64 R134, [R1+0xa90] ;  /* 0x000a900001867983 */ /* 0x002ea20000300a00 */
[----:B------:R-:W-:-:S04]  /*1fd30*/  IMAD.WIDE R154, R2, 0x4, R144 ;  /* 0x00000004029a7825 */ /* 0x000fc800078e0290 */
[C---:B------:R-:W-:Y:S02]  /*1fd40*/  IMAD.WIDE R152, R2.reuse, 0x4, R128 ;  /* 0x0000000402987825 */ /* 0x040fe400078e0280 */
[----:B------:R-:W2:Y:S02]  /*1fd50*/  LDL.LU.64 R128, [R1+0xa88] ;  /* 0x000a880001807983 */ /* 0x000ea40000300a00 */
[C---:B---3--:R-:W-:Y:S02]  /*1fd60*/  IMAD.WIDE R150, R2.reuse, 0x4, R142 ;  /* 0x0000000402967825 */ /* 0x048fe400078e028e */
[----:B------:R1:W-:Y:S02]  /*1fd70*/  STL.64 [R1+0x940], R154 ;  /* 0x0009409a01007387 */ /* 0x0003e40000100a00 */
[C---:B------:R-:W-:Y:S02]  /*1fd80*/  IMAD.WIDE R148, R2.reuse, 0x4, R140 ;  /* 0x0000000402947825 */ /* 0x040fe400078e028c */
[----:B------:R-:W-:Y:S02]  /*1fd90*/  STL.64 [R1+0x938], R152 ;  /* 0x0009389801007387 */ /* 0x000fe40000100a00 */
[----:B------:R-:W-:-:S02]  /*1fda0*/  IMAD.WIDE R146, R2, 0x4, R132 ;  /* 0x0000000402927825 */ /* 0x000fc400078e0284 */
[----:B------:R-:W3:Y:S04]  /*1fdb0*/  LDL.LU.64 R142, [R1+0xa80] ;  /* 0x000a8000018e7983 */ /* 0x000ee80000300a00 */
[----:B------:R-:W-:Y:S04]  /*1fdc0*/  STL.64 [R1+0x930], R150 ;  /* 0x0009309601007387 */ /* 0x000fe80000100a00 */
[----:B------:R-:W-:Y:S04]  /*1fdd0*/  STL.64 [R1+0x928], R148 ;  /* 0x0009289401007387 */ /* 0x000fe80000100a00 */
[----:B------:R-:W3:Y:S04]  /*1fde0*/  LDL.LU.64 R140, [R1+0xa78] ;  /* 0x000a7800018c7983 */ /* 0x000ee80000300a00 */
[----:B------:R-:W-:Y:S01]  /*1fdf0*/  STL.64 [R1+0x8e0], R146 ;  /* 0x0008e09201007387 */ /* 0x000fe20000100a00 */
[----:B----4-:R-:W-:-:S03]  /*1fe00*/  IMAD.WIDE R144, R2, 0x4, R126 ;  /* 0x0000000402907825 */ /* 0x010fc600078e027e */
[----:B------:R-:W4:Y:S01]  /*1fe10*/  LDL.LU.64 R126, [R1+0xa70] ;  /* 0x000a7000017e7983 */ /* 0x000f220000300a00 */
[----:B------:R-:W-:-:S04]  /*1fe20*/  IADD3 R3, R0, -0x8a, RZ ;  /* 0xffffff7600037810 */ /* 0x000fc80007ffe0ff */
[----:B------:R-:W-:Y:S01]  /*1fe30*/  ISETP.GE.U32.AND P4, PT, R3, 0x7ffffef7, PT ;  /* 0x7ffffef70300780c */ /* 0x000fe20003f86070 */
[----:B------:R-:W-:-:S12]  /*1fe40*/  STL.64 [R1+0x8d8], R144 ;  /* 0x0008d89001007387 */ /* 0x000fd80000100a00 */
[----:B------:R1:W-:Y:S04]  /*1fe50*/  LDGSTS.E [R251+0x44800], [R154.64], !P4 ;  /* 0x448000009afb7fae */ /* 0x0003e8000e121844 */
[----:B------:R2:W-:Y:S04]  /*1fe60*/  LDGSTS.E [R251+0x44900], [R152.64], !P4 ;  /* 0x4490000098fb7fae */ /* 0x0005e8000e121844 */
[----:B------:R1:W-:Y:S04]  /*1fe70*/  LDGSTS.E [R251+0x44a00], [R150.64], !P4 ;  /* 0x44a0000096fb7fae */ /* 0x0003e8000e121844 */
[----:B------:R1:W-:Y:S04]  /*1fe80*/  LDGSTS.E [R251+0x44b00], [R148.64], !P4 ;  /* 0x44b0000094fb7fae */ /* 0x0003e8000e121844 */
[----:B------:R1:W-:Y:S04]  /*1fe90*/  LDGSTS.E [R251+0x44c00], [R146.64], !P4 ;  /* 0x44c0000092fb7fae */ /* 0x0003e8000e121844 */
[----:B------:R3:W-:Y:S01]  /*1fea0*/  LDGSTS.E [R251+0x44d00], [R144.64], !P4 ;  /* 0x44d0000090fb7fae */ /* 0x0007e2000e121844 */
[----:B------:R-:W-:-:S03]  /*1feb0*/  IMAD.WIDE R132, R2, 0x4, R130 ;  /* 0x0000000402847825 */ /* 0x000fc600078e0282 */
[----:B------:R-:W4:Y:S04]  /*1fec0*/  LDL.LU.64 R130, [R1+0xa68] ;  /* 0x000a680001827983 */ /* 0x000f280000300a00 */
[----:B------:R1:W-:Y:S04]  /*1fed0*/  STL.64 [R1+0x8d0], R132 ;  /* 0x0008d08401007387 */ /* 0x0003e80000100a00 */
[----:B------:R1:W-:Y:S01]  /*1fee0*/  LDGSTS.E [R251+0x44e00], [R132.64], !P4 ;  /* 0x44e0000084fb7fae */ /* 0x0003e2000e121844 */
[----:B------:R-:W-:-:S05]  /*1fef0*/  IMAD.WIDE R122, R2, 0x4, R122 ;  /* 0x00000004027a7825 */ /* 0x000fca00078e027a */
[----:B------:R1:W-:Y:S04]  /*1ff00*/  STL.64 [R1+0x8c8], R122 ;  /* 0x0008c87a01007387 */ /* 0x0003e80000100a00 */
[----:B------:R1:W-:Y:S02]  /*1ff10*/  LDGSTS.E [R251+0x44f00], [R122.64], !P4 ;  /* 0x44f000007afb7fae */ /* 0x0003e4000e121844 */
[C---:B-1----:R-:W-:Y:S02]  /*1ff20*/  IMAD.WIDE R154, R2.reuse, 0x4, R138 ;  /* 0x00000004029a7825 */ /* 0x042fe400078e028a */
[----:B------:R-:W4:Y:S04]  /*1ff30*/  LDL.LU.64 R132, [R1+0xa20] ;  /* 0x000a200001847983 */ /* 0x000f280000300a00 */
[----:B------:R-:W4:Y:S04]  /*1ff40*/  LDL.LU.64 R146, [R1+0xa18] ;  /* 0x000a180001927983 */ /* 0x000f280000300a00 */
[----:B------:R-:W4:Y:S04]  /*1ff50*/  LDL.LU.64 R122, [R1+0xa10] ;  /* 0x000a1000017a7983 */ /* 0x000f280000300a00 */
[----:B------:R-:W4:Y:S01]  /*1ff60*/  LDL.LU.64 R138, [R1+0xa08] ;  /* 0x000a0800018a7983 */ /* 0x000f220000300a00 */
[----:B--2---:R-:W-:-:S03]  /*1ff70*/  IMAD.WIDE R152, R2, 0x4, R136 ;  /* 0x0000000402987825 */ /* 0x004fc600078e0288 */
[----:B------:R-:W-:Y:S01]  /*1ff80*/  STL.64 [R1+0x8c0], R154 ;  /* 0x0008c09a01007387 */ /* 0x000fe20000100a00 */
[----:B------:R-:W-:-:S03]  /*1ff90*/  IMAD.WIDE R150, R2, 0x4, R134 ;  /* 0x0000000402967825 */ /* 0x000fc600078e0286 */
[----:B------:R-:W2:Y:S04]  /*1ffa0*/  LDL.LU.64 R136, [R1+0xa00] ;  /* 0x000a000001887983 */ /* 0x000ea80000300a00 */
[----:B------:R-:W-:Y:S04]  /*1ffb0*/  STL.64 [R1+0x8b8], R152 ;  /* 0x0008b89801007387 */ /* 0x000fe80000100a00 */
[----:B------:R-:W2:Y:S04]  /*1ffc0*/  LDL.LU.64 R134, [R1+0x9f8] ;  /* 0x0009f80001867983 */ /* 0x000ea80000300a00 */
[----:B------:R-:W-:Y:S01]  /*1ffd0*/  STL.64 [R1+0x8b0], R150 ;  /* 0x0008b09601007387 */ /* 0x000fe20000100a00 */
[----:B------:R-:W-:-:S03]  /*1ffe0*/  IMAD.WIDE R148, R2, 0x4, R128 ;  /* 0x0000000402947825 */ /* 0x000fc600078e0280 */
[----:B------:R-:W2:Y:S04]  /*1fff0*/  LDL.LU.64 R128, [R1+0x9f0] ;  /* 0x0009f00001807983 */ /* 0x000ea80000300a00 */
[----:B------:R-:W-:Y:S01]  /*20000*/  STL.64 [R1+0x8a8], R148 ;  /* 0x0008a89401007387 */ /* 0x000fe20000100a00 */
[----:B---3--:R-:W-:-:S04]  /*20010*/  IMAD.WIDE R144, R2, 0x4, R142 ;  /* 0x0000000402907825 */ /* 0x008fc800078e028e */
[----:B------:R-:W-:-:S04]  /*20020*/  IMAD.WIDE R142, R2, 0x4, R140 ;  /* 0x00000004028e7825 */ /* 0x000fc800078e028c */
[----:B----4-:R-:W-:Y:S02]  /*20030*/  IMAD.WIDE R140, R2, 0x4, R126 ;  /* 0x00000004028c7825 */ /* 0x010fe400078e027e */
[----:B------:R-:W3:Y:S01]  /*20040*/  LDL.LU.64 R126, [R1+0x9e8] ;  /* 0x0009e800017e7983 */ /* 0x000ee20000300a00 */
[----:B------:R-:W-:-:S04]  /*20050*/  IADD3 R3, R0, -0x8e, RZ ;  /* 0xffffff7200037810 */ /* 0x000fc80007ffe0ff */
[----:B------:R-:W-:Y:S01]  /*20060*/  ISETP.GE.U32.AND P6, PT, R3, 0x7ffffef3, PT ;  /* 0x7ffffef30300780c */ /* 0x000fe20003fc6070 */
[----:B------:R1:W-:Y:S04]  /*20070*/  STL.64 [R1+0x860], R144 ;  /* 0x0008609001007387 */ /* 0x0003e80000100a00 */
[----:B------:R-:W-:Y:S08]  /*20080*/  STL.64 [R1+0x858], R142 ;  /* 0x0008588e01007387 */ /* 0x000ff00000100a00 */
[----:B------:R4:W-:Y:S04]  /*20090*/  LDGSTS.E [R251+0x46800], [R154.64], !P6 ;  /* 0x468000009afb7fae */ /* 0x0009e8000f121844 */
[----:B------:R1:W-:Y:S04]  /*200a0*/  LDGSTS.E [R251+0x46900], [R152.64], !P6 ;  /* 0x4690000098fb7fae */ /* 0x0003e8000f121844 */
[----:B------:R1:W-:Y:S04]  /*200b0*/  LDGSTS.E [R251+0x46a00], [R150.64], !P6 ;  /* 0x46a0000096fb7fae */ /* 0x0003e8000f121844 */
[----:B------:R1:W-:Y:S04]  /*200c0*/  LDGSTS.E [R251+0x46b00], [R148.64], !P6 ;  /* 0x46b0000094fb7fae */ /* 0x0003e8000f121844 */
[----:B------:R1:W-:Y:S04]  /*200d0*/  LDGSTS.E [R251+0x46c00], [R144.64], !P6 ;  /* 0x46c0000090fb7fae */ /* 0x0003e8000f121844 */
[----:B------:R-:W-:Y:S04]  /*200e0*/  STL.64 [R1+0x850], R140 ;  /* 0x0008508c01007387 */ /* 0x000fe80000100a00 */
[----:B------:R1:W-:Y:S04]  /*200f0*/  LDGSTS.E [R251+0x46d00], [R142.64], !P6 ;  /* 0x46d000008efb7fae */ /* 0x0003e8000f121844 */
[----:B------:R1:W-:Y:S01]  /*20100*/  LDGSTS.E [R251+0x46e00], [R140.64], !P6 ;  /* 0x46e000008cfb7fae */ /* 0x0003e2000f121844 */
[----:B------:R-:W-:-:S05]  /*20110*/  IMAD.WIDE R130, R2, 0x4, R130 ;  /* 0x0000000402827825 */ /* 0x000fca00078e0282 */
[----:B------:R4:W-:Y:S04]  /*20120*/  STL.64 [R1+0x848], R130 ;  /* 0x0008488201007387 */ /* 0x0009e80000100a00 */
[----:B------:R4:W-:Y:S04]  /*20130*/  LDGSTS.E [R251+0x46f00], [R130.64], !P6 ;  /* 0x46f0000082fb7fae */ /* 0x0009e8000f121844 */
[----:B-1----:R-:W3:Y:S04]  /*20140*/  LDL.LU.64 R144, [R1+0x9a0] ;  /* 0x0009a00001907983 */ /* 0x002ee80000300a00 */
[----:B----4-:R-:W4:Y:S01]  /*20150*/  LDL.LU.64 R130, [R1+0x998] ;  /* 0x0009980001827983 */ /* 0x010f220000300a00 */
[----:B------:R-:W-:-:S03]  /*20160*/  IMAD.WIDE R154, R2, 0x4, R132 ;  /* 0x00000004029a7825 */ /* 0x000fc600078e0284 */
[----:B------:R-:W4:Y:S01]  /*20170*/  LDL.LU.64 R142, [R1+0x990] ;  /* 0x00099000018e7983 */ /* 0x000f220000300a00 */
[----:B------:R-:W-:-:S03]  /*20180*/  IMAD.WIDE R152, R2, 0x4, R146 ;  /* 0x0000000402987825 */ /* 0x000fc600078e0292 */
[----:B------:R-:W4:Y:S01]  /*20190*/  LDL.LU.64 R140, [R1+0x988] ;  /* 0x00098800018c7983 */ /* 0x000f220000300a00 */
[----:B------:R-:W-:-:S03]  /*201a0*/  IMAD.WIDE R150, R2, 0x4, R122 ;  /* 0x0000000402967825 */ /* 0x000fc600078e027a */
[----:B------:R-:W4:Y:S01]  /*201b0*/  LDL.LU.64 R132, [R1+0x980] ;  /* 0x0009800001847983 */ /* 0x000f220000300a00 */
[----:B------:R-:W-:-:S03]  /*201c0*/  IMAD.WIDE R148, R2, 0x4, R138 ;  /* 0x0000000402947825 */ /* 0x000fc600078e028a */
[----:B------:R-:W-:Y:S04]  /*201d0*/  STL.64 [R1+0x840], R154 ;  /* 0x0008409a01007387 */ /* 0x000fe80000100a00 */
[----:B------:R-:W4:Y:S01]  /*201e0*/  LDL.LU.64 R122, [R1+0x978] ;  /* 0x00097800017a7983 */ /* 0x000f220000300a00 */
[----:B--2---:R-:W-:-:S03]  /*201f0*/  IMAD.WIDE R146, R2, 0x4, R136 ;  /* 0x0000000402927825 */ /* 0x004fc600078e0288 */
[----:B------:R-:W-:Y:S04]  /*20200*/  STL.64 [R1+0x838], R152 ;  /* 0x0008389801007387 */ /* 0x000fe80000100a00 */
[----:B------:R-:W-:Y:S01]  /*20210*/  STL.64 [R1+0x830], R150 ;  /* 0x0008309601007387 */ /* 0x000fe20000100a00 */
[----:B------:R-:W-:-:S03]  /*20220*/  IMAD.WIDE R138, R2, 0x4, R134 ;  /* 0x00000004028a7825 */ /* 0x000fc600078e0286 */
[----:B------:R-:W-:Y:S01]  /*20230*/  STL.64 [R1+0x7e0], R148 ;  /* 0x0007e09401007387 */ /* 0x000fe20000100a00 */
[----:B------:R-:W-:-:S03]  /*20240*/  IMAD.WIDE R136, R2, 0x4, R128 ;  /* 0x0000000402887825 */ /* 0x000fc600078e0280 */
[----:B------:R-:W2:Y:S04]  /*20250*/  LDL.LU.64 R128, [R1+0x970] ;  /* 0x0009700001807983 */ /* 0x000ea80000300a00 */
[----:B------:R-:W-:Y:S04]  /*20260*/  STL.64 [R1+0x7d8], R146 ;  /* 0x0007d89201007387 */ /* 0x000fe80000100a00 */
[----:B------:R1:W-:Y:S01]  /*20270*/  STL.64 [R1+0x7d0], R138 ;  /* 0x0007d08a01007387 */ /* 0x0003e20000100a00 */
[----:B---3--:R-:W-:-:S03]  /*20280*/  IMAD.WIDE R134, R2, 0x4, R126 ;  /* 0x0000000402867825 */ /* 0x008fc600078e027e */
[----:B------:R-:W3:Y:S01]  /*20290*/  LDL.LU.64 R126, [R1+0x968] ;  /* 0x00096800017e7983 */ /* 0x000ee20000300a00 */
[----:B------:R-:W-:-:S04]  /*202a0*/  IADD3 R3, R0, -0x92, RZ ;  /* 0xffffff6e00037810 */ /* 0x000fc80007ffe0ff */
[----:B------:R-:W-:Y:S01]  /*202b0*/  ISETP.GE.U32.AND P5, PT, R3, 0x7ffffeef, PT ;  /* 0x7ffffeef0300780c */ /* 0x000fe20003fa6070 */
[----:B------:R1:W-:Y:S01]  /*202c0*/  STL.64 [R1+0x7c8], R136 ;  /* 0x0007c88801007387 */ /* 0x0003e20000100a00 */
        /* <DEDUP_REMOVED lines=8> */
[----:B------:R1:W-:Y:S01]  /*20350*/  LDGSTS.E [R251+0x48e00], [R136.64], !P5 ;  /* 0x48e0000088fb7fae */ /* 0x0003e2000e921844 */
[----:B------:R-:W-:-:S03]  /*20360*/  ISETP.GE.U32.AND P3, PT, R3, 0x7ffffeeb, PT ;  /* 0x7ffffeeb0300780c */ /* 0x000fc60003f66070 */
[----:B------:R1:W-:Y:S04]  /*20370*/  LDGSTS.E [R251+0x48f00], [R134.64], !P5 ;  /* 0x48f0000086fb7fae */ /* 0x0003e8000e921844 */
[----:B-1----:R-:W3:Y:S04]  /*20380*/  LDL.LU.64 R138, [R1+0x920] ;  /* 0x00092000018a7983 */ /* 0x002ee80000300a00 */
[----:B------:R-:W3:Y:S04]  /*20390*/  LDL.LU.64 R136, [R1+0x918] ;  /* 0x0009180001887983 */ /* 0x000ee80000300a00 */
[----:B------:R-:W3:Y:S01]  /*203a0*/  LDL.LU.64 R134, [R1+0x910] ;  /* 0x0009100001867983 */ /* 0x000ee20000300a00 */
[----:B------:R-:W-:-:S05]  /*203b0*/  IMAD.WIDE R154, R2, 0x4, R144 ;  /* 0x00000004029a7825 */ /* 0x000fca00078e0290 */
[----:B------:R1:W-:Y:S01]  /*203c0*/  LDGSTS.E [R251+0x4a800], [R154.64], !P3 ;  /* 0x4a8000009afb7fae */ /* 0x0003e2000d921844 */
[----:B----4-:R-:W-:-:S03]  /*203d0*/  IMAD.WIDE R152, R2, 0x4, R130 ;  /* 0x0000000402987825 */ /* 0x010fc600078e0282 */
[----:B------:R-:W4:Y:S01]  /*203e0*/  LDL.LU.64 R130, [R1+0x908] ;  /* 0x0009080001827983 */ /* 0x000f220000300a00 */
[----:B------:R-:W-:-:S03]  /*203f0*/  IMAD.WIDE R150, R2, 0x4, R142 ;  /* 0x0000000402967825 */ /* 0x000fc600078e028e */
[----:B------:R-:W-:Y:S01]  /*20400*/  STL.64 [R1+0x7b8], R154 ;  /* 0x0007b89a01007387 */ /* 0x000fe20000100a00 */
[----:B------:R-:W-:-:S03]  /*20410*/  IMAD.WIDE R148, R2, 0x4, R140 ;  /* 0x0000000402947825 */ /* 0x000fc600078e028c */
[----:B------:R-:W-:Y:S01]  /*20420*/  STL.64 [R1+0x7b0], R152 ;  /* 0x0007b09801007387 */ /* 0x000fe20000100a00 */
[----:B------:R-:W-:-:S03]  /*20430*/  IMAD.WIDE R146, R2, 0x4, R132 ;  /* 0x0000000402927825 */ /* 0x000fc600078e0284 */
[----:B------:R-:W4:Y:S04]  /*20440*/  LDL.LU.64 R142, [R1+0x900] ;  /* 0x00090000018e7983 */ /* 0x000f280000300a00 */
[----:B------:R-:W-:Y:S01]  /*20450*/  STL.64 [R1+0x7a8], R150 ;  /* 0x0007a89601007387 */ /* 0x000fe20000100a00 */
[----:B------:R-:W-:-:S03]  /*20460*/  IMAD.WIDE R144, R2, 0x4, R122 ;  /* 0x0000000402907825 */ /* 0x000fc600078e027a */
[----:B------:R-:W-:Y:S04]  /*20470*/  STL.64 [R1+0x760], R148 ;  /* 0x0007609401007387 */ /* 0x000fe80000100a00 */
[----:B------:R-:W4:Y:S04]  /*20480*/  LDL.LU.64 R140, [R1+0x8f8] ;  /* 0x0008f800018c7983 */ /* 0x000f280000300a00 */
[----:B------:R-:W-:Y:S04]  /*20490*/  STL.64 [R1+0x660], R146 ;  /* 0x0006609201007387 */ /* 0x000fe80000100a00 */
[----:B------:R-:W4:Y:S04]  /*204a0*/  LDL.LU.64 R122, [R1+0x8f0] ;  /* 0x0008f000017a7983 */ /* 0x000f280000300a00 */
[----:B------:R-:W-:Y:S04]  /*204b0*/  STL.64 [R1+0x658], R144 ;  /* 0x0006589001007387 */ /* 0x000fe80000100a00 */
[----:B------:R1:W-:Y:S01]  /*204c0*/  LDGSTS.E [R251+0x4a900], [R152.64], !P3 ;  /* 0x4a90000098fb7fae */ /* 0x0003e2000d921844 */
[----:B--2---:R-:W-:-:S03]  /*204d0*/  IMAD.WIDE R132, R2, 0x4, R128 ;  /* 0x0000000402847825 */ /* 0x004fc600078e0280 */
[----:B------:R2:W-:Y:S04]  /*204e0*/  LDGSTS.E [R251+0x4aa00], [R150.64], !P3 ;  /* 0x4aa0000096fb7fae */ /* 0x0005e8000d921844 */
[----:B------:R4:W-:Y:S04]  /*204f0*/  LDGSTS.E [R251+0x4ab00], [R148.64], !P3 ;  /* 0x4ab0000094fb7fae */ /* 0x0009e8000d921844 */
[----:B------:R1:W-:Y:S04]  /*20500*/  LDGSTS.E [R251+0x4ac00], [R146.64], !P3 ;  /* 0x4ac0000092fb7fae */ /* 0x0003e8000d921844 */
[----:B------:R1:W-:Y:S04]  /*20510*/  LDGSTS.E [R251+0x4ad00], [R144.64], !P3 ;  /* 0x4ad0000090fb7fae */ /* 0x0003e8000d921844 */
[----:B------:R1:W-:Y:S01]  /*20520*/  LDGSTS.E [R251+0x4ae00], [R132.64], !P3 ;  /* 0x4ae0000084fb7fae */ /* 0x0003e2000d921844 */
[----:B---3--:R-:W-:-:S03]  /*20530*/  IMAD.WIDE R128, R2, 0x4, R126 ;  /* 0x0000000402807825 */ /* 0x008fc600078e027e */
[----:B------:R-:W3:Y:S04]  /*20540*/  LDL.LU.64 R126, [R1+0x8e8] ;  /* 0x0008e800017e7983 */ /* 0x000ee80000300a00 */
[----:B------:R1:W-:Y:S04]  /*20550*/  STL.64 [R1+0x650], R132 ;  /* 0x0006508401007387 */ /* 0x0003e80000100a00 */
[----:B------:R2:W-:Y:S04]  /*20560*/  STL.64 [R1+0x638], R128 ;  /* 0x0006388001007387 */ /* 0x0005e80000100a00 */
[----:B------:R2:W-:Y:S04]  /*20570*/  LDGSTS.E [R251+0x4af00], [R128.64], !P3 ;  /* 0x4af0000080fb7fae */ /* 0x0005e8000d921844 */
[----:B-1----:R-:W3:Y:S04]  /*20580*/  LDL.LU.64 R132, [R1+0x8a0] ;  /* 0x0008a00001847983 */ /* 0x002ee80000300a00 */
[----:B------:R-:W3:Y:S04]  /*20590*/  LDL.LU.64 R146, [R1+0x898] ;  /* 0x0008980001927983 */ /* 0x000ee80000300a00 */
[----:B--2---:R-:W2:Y:S01]  /*205a0*/  LDL.LU.64 R128, [R1+0x890] ;  /* 0x0008900001807983 */ /* 0x004ea20000300a00 */
[----:B------:R-:W-:-:S04]  /*205b0*/  IADD3 R3, R0, -0x9a, RZ ;  /* 0xffffff6600037810 */ /* 0x000fc80007ffe0ff */
[----:B------:R-:W-:Y:S01]  /*205c0*/  ISETP.GE.U32.AND P1, PT, R3, 0x7ffffee7, PT ;  /* 0x7ffffee70300780c */ /* 0x000fe20003f26070 */
[C---:B------:R-:W-:Y:S02]  /*205d0*/  IMAD.WIDE R154, R2.reuse, 0x4, R138 ;  /* 0x00000004029a7825 */ /* 0x040fe400078e028a */
[----:B------:R-:W2:Y:S02]  /*205e0*/  LDL.LU.64 R138, [R1+0x888] ;  /* 0x00088800018a7983 */ /* 0x000ea40000300a00 */
[C---:B------:R-:W-:Y:S02]  /*205f0*/  IMAD.WIDE R152, R2.reuse, 0x4, R136 ;  /* 0x0000000402987825 */ /* 0x040fe400078e0288 */
[----:B------:R-:W-:Y:S02]  /*20600*/  STL.64 [R1+0x630], R154 ;  /* 0x0006309a01007387 */ /* 0x000fe40000100a00 */
[C---:B------:R-:W-:Y:S02]  /*20610*/  IMAD.WIDE R150, R2.reuse, 0x4, R134 ;  /* 0x0000000402967825 */ /* 0x040fe400078e0286 */
[----:B------:R-:W2:Y:S04]  /*20620*/  LDL.LU.64 R136, [R1+0x880] ;  /* 0x0008800001887983 */ /* 0x000ea80000300a00 */
[----:B------:R-:W-:Y:S04]  /*20630*/  STL.64 [R1+0x918], R152 ;  /* 0x0009189801007387 */ /* 0x000fe80000100a00 */
[----:B------:R-:W2:Y:S01]  /*20640*/  LDL.LU.64 R134, [R1+0x878] ;  /* 0x0008780001867983 */ /* 0x000ea20000300a00 */
[----:B----4-:R-:W-:-:S03]  /*20650*/  IMAD.WIDE R148, R2, 0x4, R130 ;  /* 0x0000000402947825 */ /* 0x010fc600078e0282 */
[----:B------:R-:W-:Y:S04]  /*20660*/  STL.64 [R1+0x910], R150 ;  /* 0x0009109601007387 */ /* 0x000fe80000100a00 */
[----:B------:R-:W2:Y:S04]  /*20670*/  LDL.LU.64 R130, [R1+0x870] ;  /* 0x0008700001827983 */ /* 0x000ea80000300a00 */
[----:B------:R-:W-:Y:S01]  /*20680*/  STL.64 [R1+0x908], R148 ;  /* 0x0009089401007387 */ /* 0x000fe20000100a00 */
[----:B------:R-:W-:-:S03]  /*20690*/  IMAD.WIDE R144, R2, 0x4, R142 ;  /* 0x0000000402907825 */ /* 0x000fc600078e028e */
[----:B------:R1:W-:Y:S04]  /*206a0*/  LDGSTS.E [R251+0x4c800], [R154.64], !P1 ;  /* 0x4c8000009afb7fae */ /* 0x0003e8000c921844 */
[----:B------:R1:W-:Y:S04]  /*206b0*/  LDGSTS.E [R251+0x4c900], [R152.64], !P1 ;  /* 0x4c90000098fb7fae */ /* 0x0003e8000c921844 */
[----:B------:R2:W-:Y:S01]  /*206c0*/  LDGSTS.E [R251+0x4ca00], [R150.64], !P1 ;  /* 0x4ca0000096fb7fae */ /* 0x0005e2000c921844 */
[----:B------:R-:W-:-:S03]  /*206d0*/  IMAD.WIDE R142, R2, 0x4, R140 ;  /* 0x00000004028e7825 */ /* 0x000fc600078e028c */
[----:B------:R1:W-:Y:S04]  /*206e0*/  LDGSTS.E [R251+0x4cb00], [R148.64], !P1 ;  /* 0x4cb0000094fb7fae */ /* 0x0003e8000c921844 */
[----:B------:R1:W-:Y:S01]  /*206f0*/  LDGSTS.E [R251+0x4cc00], [R144.64], !P1 ;  /* 0x4cc0000090fb7fae */ /* 0x0003e2000c921844 */
[----:B------:R-:W-:-:S03]  /*20700*/  IMAD.WIDE R140, R2, 0x4, R122 ;  /* 0x00000004028c7825 */ /* 0x000fc600078e027a */
[----:B------:R-:W2:Y:S04]  /*20710*/  LDL.LU.64 R122, [R1+0x868] ;  /* 0x00086800017a7983 */ /* 0x000ea80000300a00 */
[----:B------:R1:W-:Y:S04]  /*20720*/  STL.64 [R1+0x900], R144 ;  /* 0x0009009001007387 */ /* 0x0003e80000100a00 */
[----:B------:R-:W-:Y:S04]  /*20730*/  STL.64 [R1+0x920], R142 ;  /* 0x0009208e01007387 */ /* 0x000fe80000100a00 */
[----:B------:R-:W-:Y:S04]  /*20740*/  STL.64 [R1+0x968], R140 ;  /* 0x0009688c01007387 */ /* 0x000fe80000100a00 */
[----:B------:R1:W-:Y:S04]  /*20750*/  LDGSTS.E [R251+0x4cd00], [R142.64], !P1 ;  /* 0x4cd000008efb7fae */ /* 0x0003e8000c921844 */
[----:B------:R1:W-:Y:S01]  /*20760*/  LDGSTS.E [R251+0x4ce00], [R140.64], !P1 ;  /* 0x4ce000008cfb7fae */ /* 0x0003e2000c921844 */
[----:B---3--:R-:W-:-:S05]  /*20770*/  IMAD.WIDE R126, R2, 0x4, R126 ;  /* 0x00000004027e7825 */ /* 0x008fca00078e027e */
[----:B------:R3:W-:Y:S04]  /*20780*/  STL.64 [R1+0x8e8], R126 ;  /* 0x0008e87e01007387 */ /* 0x0007e80000100a00 */
[----:B------:R3:W-:Y:S04]  /*20790*/  LDGSTS.E [R251+0x4cf00], [R126.64], !P1 ;  /* 0x4cf000007efb7fae */ /* 0x0007e8000c921844 */
[----:B-1----:R-:W4:Y:S01]  /*207a0*/  LDL.LU.64 R144, [R1+0x820] ;  /* 0x0008200001907983 */ /* 0x002f220000300a00 */
[----:B------:R-:W-:-:S03]  /*207b0*/  IMAD.WIDE R154, R2, 0x4, R132 ;  /* 0x00000004029a7825 */ /* 0x000fc600078e0284 */
[----:B---3--:R-:W3:Y:S04]  /*207c0*/  LDL.LU.64 R126, [R1+0x818] ;  /* 0x00081800017e7983 */ /* 0x008ee80000300a00 */
[----:B------:R-:W3:Y:S04]  /*207d0*/  LDL.LU.64 R142, [R1+0x810] ;  /* 0x00081000018e7983 */ /* 0x000ee80000300a00 */
[----:B------:R-:W3:Y:S04]  /*207e0*/  LDL.LU.64 R140, [R1+0x808] ;  /* 0x00080800018c7983 */ /* 0x000ee80000300a00 */
[----:B------:R-:W3:Y:S01]  /*207f0*/  LDL.LU.64 R132, [R1+0x800] ;  /* 0x0008000001847983 */ /* 0x000ee20000300a00 */
[----:B--2---:R-:W-:-:S03]  /*20800*/  IMAD.WIDE R150, R2, 0x4, R128 ;  /* 0x0000000402967825 */ /* 0x004fc600078e0280 */
[----:B------:R-:W-:Y:S04]  /*20810*/  STL.64 [R1+0x8a0], R154 ;  /* 0x0008a09a01007387 */ /* 0x000fe80000100a00 */
[----:B------:R-:W2:Y:S01]  /*20820*/  LDL.LU.64 R128, [R1+0x7f8] ;  /* 0x0007f80001807983 */ /* 0x000ea20000300a00 */
[----:B------:R-:W-:Y:S01]  /*20830*/  IADD3 R3, R0, -0x9e, RZ ;  /* 0xffffff6200037810 */ /* 0x000fe20007ffe0ff */
[----:B------:R-:W-:-:S03]  /*20840*/  IMAD.WIDE R152, R2, 0x4, R146 ;  /* 0x0000000402987825 */ /* 0x000fc600078e0292 */
[----:B------:R-:W-:Y:S01]  /*20850*/  ISETP.GE.U32.AND P0, PT, R3, 0x7ffffee3, PT ;  /* 0x7ffffee30300780c */ /* 0x000fe20003f06070 */
[C---:B------:R-:W-:Y:S01]  /*20860*/  IMAD.WIDE R148, R2.reuse, 0x4, R138 ;  /* 0x0000000402947825 */ /* 0x040fe200078e028a */
[----:B------:R-:W-:Y:S04]  /*20870*/  STL.64 [R1+0x970], R152 ;  /* 0x0009709801007387 */ /* 0x000fe80000100a00 */
        /* <DEDUP_REMOVED lines=8> */
[----:B------:R1:W-:Y:S04]  /*20900*/  LDGSTS.E [R251+0x4eb00], [R148.64], !P0 ;  /* 0x4eb0000094fb7fae */ /* 0x0003e8000c121844 */
[----:B------:R-:W2:Y:S04]  /*20910*/  LDL.LU.64 R130, [R1+0x7f0] ;  /* 0x0007f00001827983 */ /* 0x000ea80000300a00 */
[----:B------:R-:W-:Y:S04]  /*20920*/  STL.64 [R1+0x880], R146 ;  /* 0x0008809201007387 */ /* 0x000fe80000100a00 */
[----:B------:R1:W-:Y:S04]  /*20930*/  STL.64 [R1+0x878], R138 ;  /* 0x0008788a01007387 */ /* 0x0003e80000100a00 */
[----:B------:R1:W-:Y:S04]  /*20940*/  LDGSTS.E [R251+0x4ec00], [R146.64], !P0 ;  /* 0x4ec0000092fb7fae */ /* 0x0003e8000c121844 */
[----:B------:R1:W-:Y:S04]  /*20950*/  LDGSTS.E [R251+0x4ed00], [R138.64], !P0 ;  /* 0x4ed000008afb7fae */ /* 0x0003e8000c121844 */
[----:B------:R1:W-:Y:S01]  /*20960*/  LDGSTS.E [R251+0x4ee00], [R136.64], !P0 ;  /* 0x4ee0000088fb7fae */ /* 0x0003e2000c121844 */
[----:B------:R-:W-:-:S03]  /*20970*/  IMAD.WIDE R134, R2, 0x4, R122 ;  /* 0x0000000402867825 */ /* 0x000fc600078e027a */
[----:B------:R-:W2:Y:S04]  /*20980*/  LDL.LU.64 R122, [R1+0x7e8] ;  /* 0x0007e800017a7983 */ /* 0x000ea80000300a00 */
[----:B------:R1:W-:Y:S04]  /*20990*/  STL.64 [R1+0x870], R136 ;  /* 0x0008708801007387 */ /* 0x0003e80000100a00 */
[----:B------:R1:W-:Y:S04]  /*209a0*/  STL.64 [R1+0x868], R134 ;  /* 0x0008688601007387 */ /* 0x0003e80000100a00 */
[----:B-1----:R-:W2:Y:S04]  /*209b0*/  LDL.LU.64 R138, [R1+0x7a0] ;  /* 0x0007a000018a7983 */ /* 0x002ea80000300a00 */
[----:B------:R1:W-:Y:S04]  /*209c0*/  LDGSTS.E [R251+0x4ef00], [R134.64], !P0 ;  /* 0x4ef0000086fb7fae */ /* 0x0003e8000c121844 */
[----:B------:R-:W2:Y:S04]  /*209d0*/  LDL.LU.64 R136, [R1+0x798] ;  /* 0x0007980001887983 */ /* 0x000ea80000300a00 */
[----:B-1----:R-:W2:Y:S01]  /*209e0*/  LDL.LU.64 R134, [R1+0x790] ;  /* 0x0007900001867983 */ /* 0x002ea20000300a00 */
[----:B----4-:R-:W-:-:S04]  /*209f0*/  IMAD.WIDE R154, R2, 0x4, R144 ;  /* 0x00000004029a7825 */ /* 0x010fc800078e0290 */
[C---:B---3--:R-:W-:Y:S02]  /*20a00*/  IMAD.WIDE R152, R2.reuse, 0x4, R126 ;  /* 0x0000000402987825 */ /* 0x048fe400078e027e */
[----:B------:R-:W3:Y:S02]  /*20a10*/  LDL.LU.64 R126, [R1+0x788] ;  /* 0x00078800017e7983 */ /* 0x000ee40000300a00 */
[C---:B------:R-:W-:Y:S02]  /*20a20*/  IMAD.WIDE R150, R2.reuse, 0x4, R142 ;  /* 0x0000000402967825 */ /* 0x040fe400078e028e */
[----:B------:R1:W-:Y:S02]  /*20a30*/  STL.64 [R1+0x1d30], R154 ;  /* 0x001d309a01007387 */ /* 0x0003e40000100a00 */
[C---:B------:R-:W-:Y:S02]  /*20a40*/  IMAD.WIDE R148, R2.reuse, 0x4, R140 ;  /* 0x0000000402947825 */ /* 0x040fe400078e028c */
[----:B------:R-:W-:Y:S02]  /*20a50*/  STL.64 [R1+0x1d38], R152 ;  /* 0x001d389801007387 */ /* 0x000fe40000100a00 */
[----:B------:R-:W-:-:S02]  /*20a60*/  IMAD.WIDE R146, R2, 0x4, R132 ;  /* 0x0000000402927825 */ /* 0x000fc400078e0284 */
[----:B------:R-:W4:Y:S04]  /*20a70*/  LDL.LU.64 R142, [R1+0x780] ;  /* 0x00078000018e7983 */ /* 0x000f280000300a00 */
[----:B------:R-:W-:Y:S01]  /*20a80*/  STL.64 [R1+0x1d40], R150 ;  /* 0x001d409601007387 */ /* 0x000fe20000100a00 */
[----:B--2---:R-:W-:-:S03]  /*20a90*/  IMAD.WIDE R144, R2, 0x4, R128 ;  /* 0x0000000402907825 */ /* 0x004fc600078e0280 */
[----:B------:R-:W-:Y:S04]  /*20aa0*/  STL.64 [R1+0x1d48], R148 ;  /* 0x001d489401007387 */ /* 0x000fe80000100a00 */
[----:B------:R-:W2:Y:S04]  /*20ab0*/  LDL.LU.64 R140, [R1+0x778] ;  /* 0x00077800018c7983 */ /* 0x000ea80000300a00 */
[----:B------:R-:W-:Y:S04]  /*20ac0*/  STL.64 [R1+0x1d50], R146 ;  /* 0x001d509201007387 */ /* 0x000fe80000100a00 */
[----:B------:R-:W2:Y:S01]  /*20ad0*/  LDL.LU.64 R128, [R1+0x770] ;  /* 0x0007700001807983 */ /* 0x000ea20000300a00 */
[----:B------:R-:W-:-:S04]  /*20ae0*/  IADD3 R3, R0, -0xa2, RZ ;  /* 0xffffff5e00037810 */ /* 0x000fc80007ffe0ff */
[----:B------:R-:W-:Y:S01]  /*20af0*/  ISETP.GE.U32.AND P2, PT, R3, 0x7ffffedf, PT ;  /* 0x7ffffedf0300780c */ /* 0x000fe20003f46070 */
[----:B------:R-:W-:-:S12]  /*20b00*/  STL.64 [R1+0x1d58], R144 ;  /* 0x001d589001007387 */ /* 0x000fd80000100a00 */
[----:B------:R1:W-:Y:S04]  /*20b10*/  LDGSTS.E [R251+0x50800], [R154.64], !P2 ;  /* 0x508000009afb7fae */ /* 0x0003e8000d121844 */
[----:B------:R1:W-:Y:S01]  /*20b20*/  LDGSTS.E [R251+0x50900], [R152.64], !P2 ;  /* 0x5090000098fb7fae */ /* 0x0003e2000d121844 */
[----:B------:R-:W-:-:S03]  /*20b30*/  IMAD.WIDE R132, R2, 0x4, R130 ;  /* 0x0000000402847825 */ /* 0x000fc600078e0282 */
[----:B------:R-:W2:Y:S04]  /*20b40*/  LDL.LU.64 R130, [R1+0x768] ;  /* 0x0007680001827983 */ /* 0x000ea80000300a00 */
[----:B------:R1:W-:Y:S04]  /*20b50*/  LDGSTS.E [R251+0x50a00], [R150.64], !P2 ;  /* 0x50a0000096fb7fae */ /* 0x0003e8000d121844 */
[----:B------:R3:W-:Y:S04]  /*20b60*/  LDGSTS.E [R251+0x50b00], [R148.64], !P2 ;  /* 0x50b0000094fb7fae */ /* 0x0007e8000d121844 */
[----:B------:R1:W-:Y:S04]  /*20b70*/  LDGSTS.E [R251+0x50c00], [R146.64], !P2 ;  /* 0x50c0000092fb7fae */ /* 0x0003e8000d121844 */
[----:B------:R1:W-:Y:S04]  /*20b80*/  STL.64 [R1+0x1d60], R132 ;  /* 0x001d608401007387 */ /* 0x0003e80000100a00 */
[----:B------:R4:W-:Y:S01]  /*20b90*/  LDGSTS.E [R251+0x50d00], [R144.64], !P2 ;  /* 0x50d0000090fb7fae */ /* 0x0009e2000d121844 */
[----:B------:R-:W-:-:S03]  /*20ba0*/  IMAD.WIDE R122, R2, 0x4, R122 ;  /* 0x00000004027a7825 */ /* 0x000fc600078e027a */
[----:B------:R1:W-:Y:S04]  /*20bb0*/  LDGSTS.E [R251+0x50e00], [R132.64], !P2 ;  /* 0x50e0000084fb7fae */ /* 0x0003e8000d121844 */
[----:B------:R1:W-:Y:S04]  /*20bc0*/  STL.64 [R1+0x1d68], R122 ;  /* 0x001d687a01007387 */ /* 0x0003e80000100a00 */
[----:B------:R1:W-:Y:S02]  /*20bd0*/  LDGSTS.E [R251+0x50f00], [R122.64], !P2 ;  /* 0x50f000007afb7fae */ /* 0x0003e4000d121844 */
[----:B-1----:R-:W-:-:S02]  /*20be0*/  IMAD.WIDE R154, R2, 0x4, R138 ;  /* 0x00000004029a7825 */ /* 0x002fc400078e028a */
[----:B------:R-:W2:Y:S04]  /*20bf0*/  LDL.LU.64 R132, [R1+0x720] ;  /* 0x0007200001847983 */ /* 0x000ea80000300a00 */
[----:B------:R-:W2:Y:S01]  /*20c00*/  LDL.LU.64 R146, [R1+0x718] ;  /* 0x0007180001927983 */ /* 0x000ea20000300a00 */
[----:B------:R-:W-:-:S03]  /*20c10*/  IMAD.WIDE R152, R2, 0x4, R136 ;  /* 0x0000000402987825 */ /* 0x000fc600078e0288 */
[----:B------:R-:W2:Y:S04]  /*20c20*/  LDL.LU.64 R122, [R1+0x710] ;  /* 0x00071000017a7983 */ /* 0x000ea80000300a00 */
[----:B------:R-:W2:Y:S01]  /*20c30*/  LDL.LU.64 R138, [R1+0x708] ;  /* 0x00070800018a7983 */ /* 0x000ea20000300a00 */
[----:B------:R-:W-:-:S03]  /*20c40*/  IMAD.WIDE R150, R2, 0x4, R134 ;  /* 0x0000000402967825 */ /* 0x000fc600078e0286 */
[----:B------:R-:W-:Y:S04]  /*20c50*/  STL.64 [R1+0x1db0], R154 ;  /* 0x001db09a01007387 */ /* 0x000fe80000100a00 */
[----:B------:R-:W2:Y:S04]  /*20c60*/  LDL.LU.64 R136, [R1+0x700] ;  /* 0x0007000001887983 */ /* 0x000ea80000300a00 */
[----:B------:R-:W-:Y:S04]  /*20c70*/  STL.64 [R1+0x1db8], R152 ;  /* 0x001db89801007387 */ /* 0x000fe80000100a00 */
[----:B------:R-:W2:Y:S04]  /*20c80*/  LDL.LU.64 R134, [R1+0x6f8] ;  /* 0x0006f80001867983 */ /* 0x000ea80000300a00 */
[----:B------:R-:W-:Y:S01]  /*20c90*/  STL.64 [R1+0x1dc0], R150 ;  /* 0x001dc09601007387 */ /* 0x000fe20000100a00 */
[----:B---3--:R-:W-:-:S03]  /*20ca0*/  IMAD.WIDE R148, R2, 0x4, R126 ;  /* 0x0000000402947825 */ /* 0x008fc600078e027e */
[----:B------:R-:W3:Y:S04]  /*20cb0*/  LDL.LU.64 R126, [R1+0x6f0] ;  /* 0x0006f000017e7983 */ /* 0x000ee80000300a00 */
[----:B------:R-:W-:Y:S01]  /*20cc0*/  STL.64 [R1+0x1dc8], R148 ;  /* 0x001dc89401007387 */ /* 0x000fe20000100a00 */
[----:B----4-:R-:W-:-:S04]  /*20cd0*/  IMAD.WIDE R144, R2, 0x4, R142 ;  /* 0x0000000402907825 */ /* 0x010fc800078e028e */
[----:B--2---:R-:W-:-:S04]  /*20ce0*/  IMAD.WIDE R142, R2, 0x4, R140 ;  /* 0x00000004028e7825 */ /* 0x004fc800078e028c */
[----:B------:R-:W-:Y:S02]  /*20cf0*/  IMAD.WIDE R140, R2, 0x4, R128 ;  /* 0x00000004028c7825 */ /* 0x000fe400078e0280 */
[----:B------:R-:W2:Y:S01]  /*20d00*/  LDL.LU.64 R128, [R1+0x6e8] ;  /* 0x0006e80001807983 */ /* 0x000ea20000300a00 */
[----:B------:R-:W-:-:S04]  /*20d10*/  IADD3 R3, R0, -0xa6, RZ ;  /* 0xffffff5a00037810 */ /* 0x000fc80007ffe0ff */
[----:B------:R-:W-:Y:S01]  /*20d20*/  ISETP.GE.U32.AND P4, PT, R3, 0x7ffffedb, PT ;  /* 0x7ffffedb0300780c */ /* 0x000fe20003f86070 */
[----:B------:R1:W-:Y:S04]  /*20d30*/  STL.64 [R1+0x1dd0], R144 ;  /* 0x001dd09001007387 */ /* 0x0003e80000100a00 */
[----:B------:R-:W-:Y:S08]  /*20d40*/  STL.64 [R1+0x1dd8], R142 ;  /* 0x001dd88e01007387 */ /* 0x000ff00000100a00 */
[----:B------:R4:W-:Y:S04]  /*20d50*/  LDGSTS.E [R251+0x52800], [R154.64], !P4 ;  /* 0x528000009afb7fae */ /* 0x0009e8000e121844 */
[----:B------:R1:W-:Y:S01]  /*20d60*/  LDGSTS.E [R251+0x52900], [R152.64], !P4 ;  /* 0x5290000098fb7fae */ /* 0x0003e2000e121844 */
[----:B------:R-:W-:-:S03]  /*20d70*/  IMAD.WIDE R130, R2, 0x4, R130 ;  /* 0x0000000402827825 */ /* 0x000fc600078e0282 */
[----:B------:R1:W-:Y:S04]  /*20d80*/  LDGSTS.E [R251+0x52a00], [R150.64], !P4 ;  /* 0x52a0000096fb7fae */ /* 0x0003e8000e121844 */
[----:B------:R1:W-:Y:S04]  /*20d90*/  LDGSTS.E [R251+0x52b00], [R148.64], !P4 ;  /* 0x52b0000094fb7fae */ /* 0x0003e8000e121844 */
[----:B------:R1:W-:Y:S04]  /*20da0*/  LDGSTS.E [R251+0x52c00], [R144.64], !P4 ;  /* 0x52c0000090fb7fae */ /* 0x0003e8000e121844 */
[----:B------:R-:W-:Y:S04]  /*20db0*/  STL.64 [R1+0x1de0], R140 ;  /* 0x001de08c01007387 */ /* 0x000fe80000100a00 */
[----:B------:R1:W-:Y:S04]  /*20dc0*/  LDGSTS.E [R251+0x52d00], [R142.64], !P4 ;  /* 0x52d000008efb7fae */ /* 0x0003e8000e121844 */
[----:B------:R1:W-:Y:S04]  /*20dd0*/  STL.64 [R1+0x1de8], R130 ;  /* 0x001de88201007387 */ /* 0x0003e80000100a00 */
[----:B------:R4:W-:Y:S04]  /*20de0*/  LDGSTS.E [R251+0x52e00], [R140.64], !P4 ;  /* 0x52e000008cfb7fae */ /* 0x0009e8000e121844 */
[----:B------:R4:W-:Y:S04]  /*20df0*/  LDGSTS.E [R251+0x52f00], [R130.64], !P4 ;  /* 0x52f0000082fb7fae */ /* 0x0009e8000e121844 */
[----:B-1----:R-:W3:Y:S01]  /*20e00*/  LDL.LU.64 R144, [R1+0x6a0] ;  /* 0x0006a00001907983 */ /* 0x002ee20000300a00 */
[----:B----4-:R-:W-:-:S03]  /*20e10*/  IMAD.WIDE R154, R2, 0x4, R132 ;  /* 0x00000004029a7825 */ /* 0x010fc600078e0284 */
[----:B------:R-:W4:Y:S01]  /*20e20*/  LDL.LU.64 R130, [R1+0x698] ;  /* 0x0006980001827983 */ /* 0x000f220000300a00 */
[----:B------:R-:W-:-:S03]  /*20e30*/  IMAD.WIDE R152, R2, 0x4, R146 ;  /* 0x0000000402987825 */ /* 0x000fc600078e0292 */
[----:B------:R-:W4:Y:S01]  /*20e40*/  LDL.LU.64 R142, [R1+0x690] ;  /* 0x00069000018e7983 */ /* 0x000f220000300a00 */
[----:B------:R-:W-:-:S03]  /*20e50*/  IMAD.WIDE R150, R2, 0x4, R122 ;  /* 0x0000000402967825 */ /* 0x000fc600078e027a */
[----:B------:R-:W4:Y:S01]  /*20e60*/  LDL.LU.64 R140, [R1+0x688] ;  /* 0x00068800018c7983 */ /* 0x000f220000300a00 */
[----:B------:R-:W-:-:S03]  /*20e70*/  IMAD.WIDE R148, R2, 0x4, R138 ;  /* 0x0000000402947825 */ /* 0x000fc600078e028a */
[----:B------:R-:W4:Y:S01]  /*20e80*/  LDL.LU.64 R132, [R1+0x680] ;  /* 0x0006800001847983 */ /* 0x000f220000300a00 */
[----:B------:R-:W-:-:S03]  /*20e90*/  IMAD.WIDE R146, R2, 0x4, R136 ;  /* 0x0000000402927825 */ /* 0x000fc600078e0288 */
[----:B------:R1:W-:Y:S04]  /*20ea0*/  STL.64 [R1+0x1e30], R154 ;  /* 0x001e309a01007387 */ /* 0x0003e80000100a00 */
[----:B------:R-:W4:Y:S01]  /*20eb0*/  LDL.LU.64 R122, [R1+0x678] ;  /* 0x00067800017a7983 */ /* 0x000f220000300a00 */
[----:B------:R-:W-:-:S03]  /*20ec0*/  IMAD.WIDE R136, R2, 0x4, R134 ;  /* 0x0000000402887825 */ /* 0x000fc600078e0286 */
[----:B------:R-:W-:Y:S04]  /*20ed0*/  STL.64 [R1+0x1e38], R152 ;  /* 0x001e389801007387 */ /* 0x000fe80000100a00 */
[----:B------:R-:W-:Y:S04]  /*20ee0*/  STL.64 [R1+0x1e40], R150 ;  /* 0x001e409601007387 */ /* 0x000fe80000100a00 */
[----:B------:R-:W-:Y:S04]  /*20ef0*/  STL.64 [R1+0x1e48], R148 ;  /* 0x001e489401007387 */ /* 0x000fe80000100a00 */
[----:B------:R-:W4:Y:S04]  /*20f00*/  LDL.LU.64 R138, [R1+0x670] ;  /* 0x00067000018a7983 */ /* 0x000f280000300a00 */
[----:B------:R-:W-:Y:S04]  /*20f10*/  STL.64 [R1+0x1e50], R146 ;  /* 0x001e509201007387 */ /* 0x000fe80000100a00 */
[----:B------:R-:W-:Y:S01]  /*20f20*/  STL.64 [R1+0x1e58], R136 ;  /* 0x001e588801007387 */ /* 0x000fe20000100a00 */
[----:B--2---:R-:W-:-:S03]  /*20f30*/  IMAD.WIDE R134, R2, 0x4, R128 ;  /* 0x0000000402867825 */ /* 0x004fc600078e0280 */
[----:B------:R-:W2:Y:S01]  /*20f40*/  LDL.LU.64 R128, [R1+0x668] ;  /* 0x0006680001807983 */ /* 0x000ea20000300a00 */
[----:B------:R-:W-:-:S04]  /*20f50*/  IADD3 R3, R0, -0xaa, RZ ;  /* 0xffffff5600037810 */ /* 0x000fc80007ffe0ff */
[----:B------:R-:W-:Y:S01]  /*20f60*/  ISETP.GE.U32.AND P6, PT, R3, 0x7ffffed7, PT ;  /* 0x7ffffed70300780c */ /* 0x000fe20003fc6070 */
[----:B---3--:R-:W-:-:S05]  /*20f70*/  IMAD.WIDE R126, R2, 0x4, R126 ;  /* 0x00000004027e7825 */ /* 0x008fca00078e027e */
[----:B------:R3:W-:Y:S07]  /*20f80*/  STL.64 [R1+0x1e60], R126 ;  /* 0x001e607e01007387 */ /* 0x0007ee0000100a00 */
[----:B------:R1:W-:Y:S04]  /*20f90*/  LDGSTS.E [R251+0x54800], [R154.64], !P6 ;  /* 0x548000009afb7fae */ /* 0x0003e8000f121844 */
        /* <DEDUP_REMOVED lines=8> */
[----:B-1----:R-:W-:-:S03]  /*21020*/  IMAD.WIDE R154, R2, 0x4, R144 ;  /* 0x00000004029a7825 */ /* 0x002fc600078e0290 */
[----:B---3--:R-:W3:Y:S04]  /*21030*/  LDL.LU.64 R126, [R1+0x620] ;  /* 0x00062000017e7983 */ /* 0x008ee80000300a00 */
[----:B------:R-:W3:Y:S01]  /*21040*/  LDL.LU.64 R136, [R1+0x618] ;  /* 0x0006180001887983 */ /* 0x000ee20000300a00 */
[----:B----4-:R-:W-:-:S03]  /*21050*/  IMAD.WIDE R152, R2, 0x4, R130 ;  /* 0x0000000402987825 */ /* 0x010fc600078e0282 */
[----:B------:R-:W4:Y:S01]  /*21060*/  LDL.LU.64 R134, [R1+0x610] ;  /* 0x0006100001867983 */ /* 0x000f220000300a00 */
[----:B------:R-:W-:-:S03]  /*21070*/  IMAD.WIDE R150, R2, 0x4, R142 ;  /* 0x0000000402967825 */ /* 0x000fc600078e028e */
[----:B------:R-:W4:Y:S01]  /*21080*/  LDL.LU.64 R130, [R1+0x608] ;  /* 0x0006080001827983 */ /* 0x000f220000300a00 */
[----:B------:R-:W-:-:S03]  /*21090*/  IMAD.WIDE R148, R2, 0x4, R140 ;  /* 0x0000000402947825 */ /* 0x000fc600078e028c */
[----:B------:R-:W-:Y:S01]  /*210a0*/  STL.64 [R1+0x1ef0], R154 ;  /* 0x001ef09a01007387 */ /* 0x000fe20000100a00 */
[----:B------:R-:W-:-:S03]  /*210b0*/  IMAD.WIDE R146, R2, 0x4, R132 ;  /* 0x0000000402927825 */ /* 0x000fc600078e0284 */
[----:B------:R-:W-:Y:S04]  /*210c0*/  STL.64 [R1+0x1ef8], R152 ;  /* 0x001ef89801007387 */ /* 0x000fe80000100a00 */
[----:B------:R-:W4:Y:S01]  /*210d0*/  LDL.LU.64 R142, [R1+0x600] ;  /* 0x00060000018e7983 */ /* 0x000f220000300a00 */
[----:B------:R-:W-:-:S03]  /*210e0*/  IMAD.WIDE R144, R2, 0x4, R122 ;  /* 0x0000000402907825 */ /* 0x000fc600078e027a */
[----:B------:R-:W-:Y:S04]  /*210f0*/  STL.64 [R1+0x1f00], R150 ;  /* 0x001f009601007387 */ /* 0x000fe80000100a00 */
[----:B------:R-:W-:Y:S04]  /*21100*/  STL.64 [R1+0x1f08], R148 ;  /* 0x001f089401007387 */ /* 0x000fe80000100a00 */
[----:B------:R-:W4:Y:S04]  /*21110*/  LDL.LU.64 R132, [R1+0x5f8] ;  /* 0x0005f80001847983 */ /* 0x000f280000300a00 */
[----:B------:R-:W-:Y:S01]  /*21120*/  STL.64 [R1+0x1f10], R146 ;  /* 0x001f109201007387 */ /* 0x000fe20000100a00 */
[----:B------:R-:W-:-:S03]  /*21130*/  IMAD.WIDE R140, R2, 0x4, R138 ;  /* 0x00000004028c7825 */ /* 0x000fc600078e028a */
[----:B------:R-:W4:Y:S04]  /*21140*/  LDL.LU.64 R122, [R1+0x5f0] ;  /* 0x0005f000017a7983 */ /* 0x000f280000300a00 */
[----:B------:R-:W-:Y:S01]  /*21150*/  STL.64 [R1+0x1f18], R144 ;  /* 0x001f189001007387 */ /* 0x000fe20000100a00 */
[----:B--2---:R-:W-:-:S03]  /*21160*/  IMAD.WIDE R138, R2, 0x4, R128 ;  /* 0x00000004028a7825 */ /* 0x004fc600078e0280 */
[----:B------:R-:W2:Y:S01]  /*21170*/  LDL.LU.64 R128, [R1+0x5e8] ;  /* 0x0005e80001807983 */ /* 0x000ea20000300a00 */
        /* <DEDUP_REMOVED lines=14> */
[----:B-1----:R-:W2:Y:S01]  /*21260*/  LDL.LU.64 R140, [R1+0x5a0] ;  /* 0x0005a000018c7983 */ /* 0x002ea20000300a00 */
[----:B---3--:R-:W-:-:S03]  /*21270*/  IMAD.WIDE R154, R2, 0x4, R126 ;  /* 0x00000004029a7825 */ /* 0x008fc600078e027e */
[----:B------:R-:W3:Y:S01]  /*21280*/  LDL.LU.64 R138, [R1+0x598] ;  /* 0x00059800018a7983 */ /* 0x000ee20000300a00 */
        /* <DEDUP_REMOVED lines=8> */
[----:B------:R-:W-:Y:S01]  /*21310*/  STL.64 [R1+0x1fc0], R150 ;  /* 0x001fc09601007387 */ /* 0x000fe20000100a00 */
[----:B------:R-:W-:-:S03]  /*21320*/  IMAD.WIDE R146, R2, 0x4, R142 ;  /* 0x0000000402927825 */ /* 0x000fc600078e028e */
[----:B------:R-:W3:Y:S04]  /*21330*/  LDL.LU.64 R134, [R1+0x578] ;  /* 0x0005780001867983 */ /* 0x000ee80000300a00 */
[----:B------:R-:W3:Y:S01]  /*21340*/  LDL.LU.64 R130, [R1+0x570] ;  /* 0x0005700001827983 */ /* 0x000ee20000300a00 */
[----:B------:R-:W-:-:S03]  /*21350*/  IMAD.WIDE R142, R2, 0x4, R132 ;  /* 0x00000004028e7825 */ /* 0x000fc600078e0284 */
[----:B------:R-:W-:Y:S04]  /*21360*/  STL.64 [R1+0x1fc8], R148 ;  /* 0x001fc89401007387 */ /* 0x000fe80000100a00 */
[----:B------:R1:W-:Y:S01]  /*21370*/  LDGSTS.E [R251+0x58800], [R154.64], !P3 ;  /* 0x588000009afb7fae */ /* 0x0003e2000d921844 */
[----:B------:R-:W-:-:S03]  /*21380*/  IMAD.WIDE R132, R2, 0x4, R122 ;  /* 0x0000000402847825 */ /* 0x000fc600078e027a */
[----:B------:R-:W3:Y:S04]  /*21390*/  LDL.LU.64 R122, [R1+0x568] ;  /* 0x00056800017a7983 */ /* 0x000ee80000300a00 */
        /* <DEDUP_REMOVED lines=8> */
[----:B------:R1:W-:Y:S01]  /*21420*/  LDGSTS.E [R251+0x58e00], [R132.64], !P3 ;  /* 0x58e0000084fb7fae */ /* 0x0003e2000d921844 */
[----:B--2---:R-:W-:-:S05]  /*21430*/  IMAD.WIDE R128, R2, 0x4, R128 ;  /* 0x0000000402807825 */ /* 0x004fca00078e0280 */
[----:B------:R2:W-:Y:S04]  /*21440*/  STL.64 [R1+0x1fe8], R128 ;  /* 0x001fe88001007387 */ /* 0x0005e80000100a00 */
[----:B-1----:R-:W4:Y:S04]  /*21450*/  LDL.LU.64 R132, [R1+0x520] ;  /* 0x0005200001847983 */ /* 0x002f280000300a00 */
[----:B------:R2:W-:Y:S04]  /*21460*/  LDGSTS.E [R251+0x58f00], [R128.64], !P3 ;  /* 0x58f0000080fb7fae */ /* 0x0005e8000d921844 */
[----:B------:R-:W4:Y:S04]  /*21470*/  LDL.LU.64 R142, [R1+0x518] ;  /* 0x00051800018e7983 */ /* 0x000f280000300a00 */
[----:B--2---:R-:W2:Y:S01]  /*21480*/  LDL.LU.64 R128, [R1+0x510] ;  /* 0x0005100001807983 */ /* 0x004ea20000300a00 */
[----:B------:R-:W-:-:S04]  /*21490*/  IADD3 R3, R0, -0xb6, RZ ;  /* 0xffffff4a00037810 */ /* 0x000fc80007ffe0ff */
[----:B------:R-:W-:Y:S01]  /*214a0*/  ISETP.GE.U32.AND P1, PT, R3, 0x7ffffecb, PT ;  /* 0x7ffffecb0300780c */ /* 0x000fe20003f26070 */
[C---:B------:R-:W-:Y:S02]  /*214b0*/  IMAD.WIDE R154, R2.reuse, 0x4, R140 ;  /* 0x00000004029a7825 */ /* 0x040fe400078e028c */
[----:B------:R-:W2:Y:S02]  /*214c0*/  LDL.LU.64 R140, [R1+0x508] ;  /* 0x00050800018c7983 */ /* 0x000ea40000300a00 */
[C---:B---3--:R-:W-:Y:S02]  /*214d0*/  IMAD.WIDE R152, R2.reuse, 0x4, R138 ;  /* 0x0000000402987825 */ /* 0x048fe400078e028a */
[----:B------:R-:W3:Y:S02]  /*214e0*/  LDL.LU.64 R138, [R1+0x500] ;  /* 0x00050000018a7983 */ /* 0x000ee40000300a00 */
[C---:B------:R-:W-:Y:S02]  /*214f0*/  IMAD.WIDE R150, R2.reuse, 0x4, R126 ;  /* 0x0000000402967825 */ /* 0x040fe400078e027e */
[----:B------:R-:W-:Y:S04]  /*21500*/  STL.64 [R1+0x2070], R154 ;  /* 0x0020709a01007387 */ /* 0x000fe80000100a00 */
[----:B------:R-:W3:Y:S01]  /*21510*/  LDL.LU.64 R126, [R1+0x4f8] ;  /* 0x0004f800017e7983 */ /* 0x000ee20000300a00 */
[----:B------:R-:W-:-:S03]  /*21520*/  IMAD.WIDE R148, R2, 0x4, R144 ;  /* 0x0000000402947825 */ /* 0x000fc600078e0290 */
[----:B------:R-:W-:Y:S01]  /*21530*/  STL.64 [R1+0x2078], R152 ;  /* 0x0020789801007387 */ /* 0x000fe20000100a00 */
        /* <DEDUP_REMOVED lines=8> */
[----:B------:R-:W-:Y:S04]  /*215c0*/  STL.64 [R1+0x2090], R146 ;  /* 0x0020909201007387 */ /* 0x000fe80000100a00 */
[----:B------:R-:W-:Y:S01]  /*215d0*/  STL.64 [R1+0x2098], R144 ;  /* 0x0020989001007387 */ /* 0x000fe20000100a00 */
[----:B------:R-:W-:-:S03]  /*215e0*/  IMAD.WIDE R134, R2, 0x4, R122 ;  /* 0x0000000402867825 */ /* 0x000fc600078e027a */
[----:B------:R-:W3:Y:S04]  /*215f0*/  LDL.LU.64 R122, [R1+0x4e8] ;  /* 0x0004e800017a7983 */ /* 0x000ee80000300a00 */
        /* <DEDUP_REMOVED lines=8> */
[----:B-1----:R-:W3:Y:S04]  /*21680*/  LDL.LU.64 R136, [R1+0x4a0] ;  /* 0x0004a00001887983 */ /* 0x002ee80000300a00 */
[----:B------:R-:W3:Y:S04]  /*21690*/  LDL.LU.64 R134, [R1+0x498] ;  /* 0x0004980001867983 */ /* 0x000ee80000300a00 */
[----:B------:R-:W3:Y:S01]  /*216a0*/  LDL.LU.64 R144, [R1+0x490] ;  /* 0x0004900001907983 */ /* 0x000ee20000300a00 */
[----:B----4-:R-:W-:-:S03]  /*216b0*/  IMAD.WIDE R154, R2, 0x4, R132 ;  /* 0x00000004029a7825 */ /* 0x010fc600078e0284 */
[----:B------:R-:W4:Y:S04]  /*216c0*/  LDL.LU.64 R132, [R1+0x488] ;  /* 0x0004880001847983 */ /* 0x000f280000300a00 */
[----:B------:R-:W-:Y:S01]  /*216d0*/  STL.64 [R1+0x2130], R154 ;  /* 0x0021309a01007387 */ /* 0x000fe20000100a00 */
[----:B--2---:R-:W-:-:S03]  /*216e0*/  IMAD.WIDE R150, R2, 0x4, R128 ;  /* 0x0000000402967825 */ /* 0x004fc600078e0280 */
[----:B------:R-:W2:Y:S01]  /*216f0*/  LDL.LU.64 R128, [R1+0x480] ;  /* 0x0004800001807983 */ /* 0x000ea20000300a00 */
[----:B------:R-:W-:Y:S01]  /*21700*/  IADD3 R3, R0, -0xba, RZ ;  /* 0xffffff4600037810 */ /* 0x000fe20007ffe0ff */
[----:B------:R-:W-:-:S03]  /*21710*/  IMAD.WIDE R152, R2, 0x4, R142 ;  /* 0x0000000402987825 */ /* 0x000fc600078e028e */
[----:B------:R-:W-:Y:S02]  /*21720*/  ISETP.GE.U32.AND P0, PT, R3, 0x7ffffec7, PT ;  /* 0x7ffffec70300780c */ /* 0x000fe40003f06070 */
[----:B------:R-:W-:Y:S04]  /*21730*/  STL.64 [R1+0x2138], R152 ;  /* 0x0021389801007387 */ /* 0x000fe80000100a00 */
[----:B------:R-:W-:Y:S04]  /*21740*/  STL.64 [R1+0x2140], R150 ;  /* 0x0021409601007387 */ /* 0x000fe80000100a00 */
[----:B------:R-:W2:Y:S04]  /*21750*/  LDL.LU.64 R142, [R1+0x478] ;  /* 0x00047800018e7983 */ /* 0x000ea80000300a00 */
[----:B------:R1:W-:Y:S04]  /*21760*/  LDGSTS.E [R251+0x5c800], [R154.64], !P0 ;  /* 0x5c8000009afb7fae */ /* 0x0003e8000c121844 */
[----:B------:R1:W-:Y:S04]  /*21770*/  LDGSTS.E [R251+0x5c900], [R152.64], !P0 ;  /* 0x5c90000098fb7fae */ /* 0x0003e8000c121844 */
[----:B------:R1:W-:Y:S01]  /*21780*/  LDGSTS.E [R251+0x5ca00], [R150.64], !P0 ;  /* 0x5ca0000096fb7fae */ /* 0x0003e2000c121844 */
[----:B------:R-:W-:-:S04]  /*21790*/  IMAD.WIDE R148, R2, 0x4, R140 ;  /* 0x0000000402947825 */ /* 0x000fc800078e028c */
[C---:B---3--:R-:W-:Y:S01]  /*217a0*/  IMAD.WIDE R146, R2.reuse, 0x4, R138 ;  /* 0x0000000402927825 */ /* 0x048fe200078e028a */
[----:B------:R-:W-:Y:S04]  /*217b0*/  STL.64 [R1+0x2148], R148 ;  /* 0x0021489401007387 */ /* 0x000fe80000100a00 */
[----:B------:R4:W-:Y:S01]  /*217c0*/  LDGSTS.E [R251+0x5cb00], [R148.64], !P0 ;  /* 0x5cb0000094fb7fae */ /* 0x0009e2000c121844 */
[----:B------:R-:W-:-:S03]  /*217d0*/  IMAD.WIDE R138, R2, 0x4, R126 ;  /* 0x00000004028a7825 */ /* 0x000fc600078e027e */
[----:B------:R2:W-:Y:S04]  /*217e0*/  LDGSTS.E [R251+0x5cc00], [R146.64], !P0 ;  /* 0x5cc0000092fb7fae */ /* 0x0005e8000c121844 */
[----:B------:R-:W3:Y:S04]  /*217f0*/  LDL.LU.64 R126, [R1+0x470] ;  /* 0x00047000017e7983 */ /* 0x000ee80000300a00 */
[----:B------:R-:W-:Y:S04]  /*21800*/  STL.64 [R1+0x2150], R146 ;  /* 0x0021509201007387 */ /* 0x000fe80000100a00 */
[----:B------:R-:W-:Y:S04]  /*21810*/  STL.64 [R1+0x2158], R138 ;  /* 0x0021588a01007387 */ /* 0x000fe80000100a00 */
[----:B------:R-:W3:Y:S04]  /*21820*/  LDL.LU.64 R140, [R1+0x468] ;  /* 0x00046800018c7983 */ /* 0x000ee80000300a00 */
[----:B------:R1:W-:Y:S01]  /*21830*/  LDGSTS.E [R251+0x5cd00], [R138.64], !P0 ;  /* 0x5cd000008afb7fae */ /* 0x0003e2000c121844 */
[----:B------:R-:W-:-:S05]  /*21840*/  IMAD.WIDE R130, R2, 0x4, R130 ;  /* 0x0000000402827825 */ /* 0x000fca00078e0282 */
[----:B------:R1:W-:Y:S04]  /*21850*/  STL.64 [R1+0x2160], R130 ;  /* 0x0021608201007387 */ /* 0x0003e80000100a00 */
[----:B------:R1:W-:Y:S01]  /*21860*/  LDGSTS.E [R251+0x5ce00], [R130.64], !P0 ;  /* 0x5ce0000082fb7fae */ /* 0x0003e2000c121844 */
[----:B------:R-:W-:-:S05]  /*21870*/  IMAD.WIDE R122, R2, 0x4, R122 ;  /* 0x00000004027a7825 */ /* 0x000fca00078e027a */
[----:B------:R1:W-:Y:S04]  /*21880*/  STL.64 [R1+0x2168], R122 ;  /* 0x0021687a01007387 */ /* 0x0003e80000100a00 */
[----:B------:R1:W-:Y:S04]  /*21890*/  LDGSTS.E [R251+0x5cf00], [R122.64], !P0 ;  /* 0x5cf000007afb7fae */ /* 0x0003e8000c121844 */
[----:B-1----:R-:W3:Y:S04]  /*218a0*/  LDL.LU.64 R130, [R1+0x420] ;  /* 0x0004200001827983 */ /* 0x002ee80000300a00 */
[----:B------:R-:W3:Y:S04]  /*218b0*/  LDL.LU.64 R122, [R1+0x418] ;  /* 0x00041800017a7983 */ /* 0x000ee80000300a00 */
        /* <DEDUP_REMOVED lines=8> */
[----:B----4-:R-:W-:-:S03]  /*21940*/  IMAD.WIDE R148, R2, 0x4, R132 ;  /* 0x0000000402947825 */ /* 0x010fc600078e0284 */
[----:B------:R-:W4:Y:S04]  /*21950*/  LDL.LU.64 R132, [R1+0x3f8] ;  /* 0x0003f80001847983 */ /* 0x000f280000300a00 */
[----:B------:R-:W-:Y:S01]  /*21960*/  STL.64 [R1+0x2200], R150 ;  /* 0x0022009601007387 */ /* 0x000fe20000100a00 */
[----:B--2---:R-:W-:-:S03]  /*21970*/  IMAD.WIDE R146, R2, 0x4, R128 ;  /* 0x0000000402927825 */ /* 0x004fc600078e0280 */
[----:B------:R-:W2:Y:S01]  /*21980*/  LDL.LU.64 R128, [R1+0x3f0] ;  /* 0x0003f00001807983 */ /* 0x000ea20000300a00 */
[----:B------:R-:W-:-:S04]  /*21990*/  IADD3 R3, R0, -0xbe, RZ ;  /* 0xffffff4200037810 */ /* 0x000fc80007ffe0ff */
[----:B------:R-:W-:Y:S01]  /*219a0*/  ISETP.GE.U32.AND P2, PT, R3, 0x7ffffec3, PT ;  /* 0x7ffffec30300780c */ /* 0x000fe20003f46070 */
[----:B------:R-:W-:Y:S04]  /*219b0*/  STL.64 [R1+0x2208], R148 ;  /* 0x0022089401007387 */ /* 0x000fe80000100a00 */
[----:B------:R1:W-:Y:S01]  /*219c0*/  STL.64 [R1+0x2210], R146 ;  /* 0x0022109201007387 */ /* 0x0003e20000100a00 */
[----:B------:R-:W-:-:S07]  /*219d0*/  IMAD.WIDE R144, R2, 0x4, R142 ;  /* 0x0000000402907825 */ /* 0x000fce00078e028e */
[----:B------:R1:W-:Y:S04]  /*219e0*/  LDGSTS.E [R251+0x5e800], [R154.64], !P2 ;  /* 0x5e8000009afb7fae */ /* 0x0003e8000d121844 */
[----:B------:R1:W-:Y:S04]  /*219f0*/  LDGSTS.E [R251+0x5e900], [R152.64], !P2 ;  /* 0x5e90000098fb7fae */ /* 0x0003e8000d121844 */
[----:B------:R1:W-:Y:S04]  /*21a00*/  LDGSTS.E [R251+0x5ea00], [R150.64], !P2 ;  /* 0x5ea0000096fb7fae */ /* 0x0003e8000d121844 */
[----:B------:R1:W-:Y:S04]  /*21a10*/  LDGSTS.E [R251+0x5eb00], [R148.64], !P2 ;  /* 0x5eb0000094fb7fae */ /* 0x0003e8000d121844 */
[----:B------:R1:W-:Y:S01]  /*21a20*/  LDGSTS.E [R251+0x5ec00], [R146.64], !P2 ;  /* 0x5ec0000092fb7fae */ /* 0x0003e2000d121844 */
[----:B------:R-:W-:-:S03]  /*21a30*/  IADD3 R3, R0, -0xc2, RZ ;  /* 0xffffff3e00037810 */ /* 0x000fc60007ffe0ff */
[----:B------:R1:W-:Y:S01]  /*21a40*/  LDGSTS.E [R251+0x5ed00], [R144.64], !P2 ;  /* 0x5ed0000090fb7fae */ /* 0x0003e2000d121844 */
[----:B---3--:R-:W-:-:S03]  /*21a50*/  IMAD.WIDE R142, R2, 0x4, R126 ;  /* 0x00000004028e7825 */ /* 0x008fc600078e027e */
[----:B------:R-:W3:Y:S04]  /*21a60*/  LDL.LU.64 R126, [R1+0x3e8] ;  /* 0x0003e800017e7983 */ /* 0x000ee80000300a00 */
[----:B------:R1:W-:Y:S01]  /*21a70*/  STL.64 [R1+0x2218], R144 ;  /* 0x0022189001007387 */ /* 0x0003e20000100a00 */
[----:B------:R-:W-:-:S03]  /*21a80*/  IMAD.WIDE R140, R2, 0x4, R140 ;  /* 0x00000004028c7825 */ /* 0x000fc600078e028c */
[----:B------:R1:W-:Y:S04]  /*21a90*/  STL.64 [R1+0x2220], R142 ;  /* 0x0022208e01007387 */ /* 0x0003e80000100a00 */
[----:B------:R1:W-:Y:S04]  /*21aa0*/  STL.64 [R1+0x2228], R140 ;  /* 0x0022288c01007387 */ /* 0x0003e80000100a00 */
[----:B-1----:R-:W3:Y:S04]  /*21ab0*/  LDL.LU.64 R146, [R1+0x3a0] ;  /* 0x0003a00001927983 */ /* 0x002ee80000300a00 */
[----:B------:R1:W-:Y:S04]  /*21ac0*/  LDGSTS.E [R251+0x5ee00], [R142.64], !P2 ;  /* 0x5ee000008efb7fae */ /* 0x0003e8000d121844 */
[----:B------:R-:W3:Y:S01]  /*21ad0*/  LDL.LU.64 R144, [R1+0x398] ;  /* 0x0003980001907983 */ /* 0x000ee20000300a00 */
[----:B------:R-:W-:-:S03]  /*21ae0*/  ISETP.GE.U32.AND P4, PT, R3, 0x7ffffebf, PT ;  /* 0x7ffffebf0300780c */ /* 0x000fc60003f86070 */
[----:B------:R1:W-:Y:S04]  /*21af0*/  LDGSTS.E [R251+0x5ef00], [R140.64], !P2 ;  /* 0x5ef000008cfb7fae */ /* 0x0003e8000d121844 */
[----:B-1----:R-:W3:Y:S01]  /*21b00*/  LDL.LU.64 R142, [R1+0x390] ;  /* 0x00039000018e7983 */ /* 0x002ee20000300a00 */
[----:B------:R-:W-:-:S03]  /*21b10*/  IMAD.WIDE R130, R2, 0x4, R130 ;  /* 0x0000000402827825 */ /* 0x000fc600078e0282 */
[----:B------:R-:W3:Y:S04]  /*21b20*/  LDL.LU.64 R140, [R1+0x388] ;  /* 0x00038800018c7983 */ /* 0x000ee80000300a00 */
[----:B------:R1:W-:Y:S01]  /*21b30*/  LDGSTS.E [R251+0x60800], [R130.64], !P4 ;  /* 0x6080000082fb7fae */ /* 0x0003e2000e121844 */
[----:B------:R-:W-:-:S03]  /*21b40*/  IMAD.WIDE R152, R2, 0x4, R122 ;  /* 0x0000000402987825 */ /* 0x000fc600078e027a */
[----:B------:R-:W3:Y:S01]  /*21b50*/  LDL.LU.64 R122, [R1+0x380] ;  /* 0x00038000017a7983 */ /* 0x000ee20000300a00 */
[----:B------:R-:W-:-:S03]  /*21b60*/  IMAD.WIDE R150, R2, 0x4, R138 ;  /* 0x0000000402967825 */ /* 0x000fc600078e028a */
[----:B------:R1:W-:Y:S04]  /*21b70*/  STL.64 [R1+0x22b0], R130 ;  /* 0x0022b08201007387 */ /* 0x0003e80000100a00 */
[----:B------:R-:W-:Y:S04]  /*21b80*/  STL.64 [R1+0x22b8], R152 ;  /* 0x0022b89801007387 */ /* 0x000fe80000100a00 */
[----:B------:R1:W-:Y:S04]  /*21b90*/  LDGSTS.E [R251+0x60900], [R152.64], !P4 ;  /* 0x6090000098fb7fae */ /* 0x0003e8000e121844 */
[----:B------:R1:W-:Y:S01]  /*21ba0*/  LDGSTS.E [R251+0x60a00], [R150.64], !P4 ;  /* 0x60a0000096fb7fae */ /* 0x0003e2000e121844 */
[----:B------:R-:W-:-:S03]  /*21bb0*/  IMAD.WIDE R148, R2, 0x4, R136 ;  /* 0x0000000402947825 */ /* 0x000fc600078e0288 */
[----:B------:R-:W3:Y:S01]  /*21bc0*/  LDL.LU.64 R136, [R1+0x378] ;  /* 0x0003780001887983 */ /* 0x000ee20000300a00 */
[----:B------:R-:W-:-:S03]  /*21bd0*/  IMAD.WIDE R138, R2, 0x4, R134 ;  /* 0x00000004028a7825 */ /* 0x000fc600078e0286 */
[----:B------:R-:W-:Y:S04]  /*21be0*/  STL.64 [R1+0x22c0], R150 ;  /* 0x0022c09601007387 */ /* 0x000fe80000100a00 */
[----:B------:R-:W-:Y:S04]  /*21bf0*/  STL.64 [R1+0x22c8], R148 ;  /* 0x0022c89401007387 */ /* 0x000fe80000100a00 */
[----:B------:R-:W-:Y:S04]  /*21c00*/  STL.64 [R1+0x22d0], R138 ;  /* 0x0022d08a01007387 */ /* 0x000fe80000100a00 */
[----:B------:R1:W-:Y:S04]  /*21c10*/  LDGSTS.E [R251+0x60b00], [R148.64], !P4 ;  /* 0x60b0000094fb7fae */ /* 0x0003e8000e121844 */
[----:B------:R1:W-:Y:S01]  /*21c20*/  LDGSTS.E [R251+0x60c00], [R138.64], !P4 ;  /* 0x60c000008afb7fae */ /* 0x0003e2000e121844 */
[----:B----4-:R-:W-:-:S03]  /*21c30*/  IMAD.WIDE R134, R2, 0x4, R132 ;  /* 0x0000000402867825 */ /* 0x010fc600078e0284 */
[----:B------:R-:W4:Y:S04]  /*21c40*/  LDL.LU.64 R132, [R1+0x370] ;  /* 0x0003700001847983 */ /* 0x000f280000300a00 */
[----:B------:R1:W-:Y:S04]  /*21c50*/  STL.64 [R1+0x22d8], R134 ;  /* 0x0022d88601007387 */ /* 0x0003e80000100a00 */
[----:B------:R1:W-:Y:S01]  /*21c60*/  LDGSTS.E [R251+0x60d00], [R134.64], !P4 ;  /* 0x60d0000086fb7fae */ /* 0x0003e2000e121844 */
[----:B--2---:R-:W-:-:S05]  /*21c70*/  IMAD.WIDE R128, R2, 0x4, R128 ;  /* 0x0000000402807825 */ /* 0x004fca00078e0280 */
[----:B------:R2:W-:Y:S04]  /*21c80*/  STL.64 [R1+0x22e0], R128 ;  /* 0x0022e08001007387 */ /* 0x0005e80000100a00 */
[----:B-1----:R-:W4:Y:S01]  /*21c90*/  LDL.LU.64 R130, [R1+0x368] ;  /* 0x0003680001827983 */ /* 0x002f220000300a00 */
[----:B------:R-:W-:-:S03]  /*21ca0*/  IADD3 R3, R0, -0xc6, RZ ;  /* 0xffffff3a00037810 */ /* 0x000fc60007ffe0ff */
[----:B------:R2:W-:Y:S01]  /*21cb0*/  LDGSTS.E [R251+0x60e00], [R128.64], !P4 ;  /* 0x60e0000080fb7fae */ /* 0x0005e2000e121844 */
[----:B------:R-:W-:Y:S01]  /*21cc0*/  ISETP.GE.U32.AND P6, PT, R3, 0x7ffffebb, PT ;  /* 0x7ffffebb0300780c */ /* 0x000fe20003fc6070 */
[----:B---3--:R-:W-:-:S05]  /*21cd0*/  IMAD.WIDE R126, R2, 0x4, R126 ;  /* 0x00000004027e7825 */ /* 0x008fca00078e027e */
[----:B------:R1:W-:Y:S04]  /*21ce0*/  STL.64 [R1+0x22e8], R126 ;  /* 0x0022e87e01007387 */ /* 0x0003e80000100a00 */
[----:B------:R-:W3:Y:S04]  /*21cf0*/  LDL.LU.64 R134, [R1+0x320] ;  /* 0x0003200001867983 */ /* 0x000ee80000300a00 */
[----:B------:R-:W3:Y:S04]  /*21d00*/  LDL.LU.64 R138, [R1+0x318] ;  /* 0x00031800018a7983 */ /* 0x000ee80000300a00 */
[----:B------:R1:W-:Y:S01]  /*21d10*/  LDGSTS.E [R251+0x60f00], [R126.64], !P4 ;  /* 0x60f000007efb7fae */ /* 0x0003e2000e121844 */
[----:B------:R-:W-:-:S03]  /*21d20*/  IMAD.WIDE R154, R2, 0x4, R146 ;  /* 0x00000004029a7825 */ /* 0x000fc600078e0292 */
[----:B--2---:R-:W2:Y:S04]  /*21d30*/  LDL.LU.64 R128, [R1+0x310] ;  /* 0x0003100001807983 */ /* 0x004ea80000300a00 */
[----:B------:R2:W-:Y:S01]  /*21d40*/  LDGSTS.E [R251+0x62800], [R154.64], !P6 ;  /* 0x628000009afb7fae */ /* 0x0005e2000f121844 */
[----:B------:R-:W-:-:S03]  /*21d50*/  IMAD.WIDE R152, R2, 0x4, R144 ;  /* 0x0000000402987825 */ /* 0x000fc600078e0290 */
[----:B-1----:R-:W2:Y:S04]  /*21d60*/  LDL.LU.64 R126, [R1+0x308] ;  /* 0x00030800017e7983 */ /* 0x002ea80000300a00 */
[----:B------:R-:W-:Y:S01]  /*21d70*/  STL.64 [R1+0x2370], R154 ;  /* 0x0023709a01007387 */ /* 0x000fe20000100a00 */
[----:B------:R-:W-:-:S03]  /*21d80*/  IMAD.WIDE R150, R2, 0x4, R142 ;  /* 0x0000000402967825 */ /* 0x000fc600078e028e */
[----:B------:R-:W2:Y:S04]  /*21d90*/  LDL.LU.64 R144, [R1+0x300] ;  /* 0x0003000001907983 */ /* 0x000ea80000300a00 */
[----:B------:R-:W-:Y:S04]  /*21da0*/  STL.64 [R1+0x2378], R152 ;  /* 0x0023789801007387 */ /* 0x000fe80000100a00 */
[----:B------:R-:W-:Y:S01]  /*21db0*/  STL.64 [R1+0x2380], R150 ;  /* 0x0023809601007387 */ /* 0x000fe20000100a00 */
[----:B------:R-:W-:-:S03]  /*21dc0*/  IMAD.WIDE R148, R2, 0x4, R140 ;  /* 0x0000000402947825 */ /* 0x000fc600078e028c */
[----:B------:R1:W-:Y:S01]  /*21dd0*/  LDGSTS.E [R251+0x62900], [R152.64], !P6 ;  /* 0x6290000098fb7fae */ /* 0x0003e2000f121844 */
[----:B------:R-:W-:-:S03]  /*21de0*/  IMAD.WIDE R146, R2, 0x4, R122 ;  /* 0x0000000402927825 */ /* 0x000fc600078e027a */
[----:B------:R2:W-:Y:S04]  /*21df0*/  LDGSTS.E [R251+0x62a00], [R150.64], !P6 ;  /* 0x62a0000096fb7fae */ /* 0x0005e8000f121844 */
[----:B------:R-:W2:Y:S04]  /*21e00*/  LDL.LU.64 R122, [R1+0x2f8] ;  /* 0x0002f800017a7983 */ /* 0x000ea80000300a00 */
[----:B------:R-:W-:Y:S04]  /*21e10*/  STL.64 [R1+0x2388], R148 ;  /* 0x0023889401007387 */ /* 0x000fe80000100a00 */
[----:B------:R1:W-:Y:S04]  /*21e20*/  LDGSTS.E [R251+0x62b00], [R148.64], !P6 ;  /* 0x62b0000094fb7fae */ /* 0x0003e8000f121844 */
[----:B------:R1:W-:Y:S01]  /*21e30*/  LDGSTS.E [R251+0x62c00], [R146.64], !P6 ;  /* 0x62c0000092fb7fae */ /* 0x0003e2000f121844 */
[----:B------:R-:W-:-:S03]  /*21e40*/  IMAD.WIDE R142, R2, 0x4, R136 ;  /* 0x00000004028e7825 */ /* 0x000fc600078e0288 */
[----:B------:R-:W2:Y:S04]  /*21e50*/  LDL.LU.64 R136, [R1+0x2f0] ;  /* 0x0002f00001887983 */ /* 0x000ea80000300a00 */
[----:B------:R-:W-:Y:S04]  /*21e60*/  STL.64 [R1+0x2390], R146 ;  /* 0x0023909201007387 */ /* 0x000fe80000100a00 */
[----:B------:R1:W-:Y:S01]  /*21e70*/  LDGSTS.E [R251+0x62d00], [R142.64], !P6 ;  /* 0x62d000008efb7fae */ /* 0x0003e2000f121844 */
[----:B----4-:R-:W-:-:S03]  /*21e80*/  IMAD.WIDE R140, R2, 0x4, R132 ;  /* 0x00000004028c7825 */ /* 0x010fc600078e0284 */
[----:B------:R-:W4:Y:S04]  /*21e90*/  LDL.LU.64 R132, [R1+0x2e8] ;  /* 0x0002e80001847983 */ /* 0x000f280000300a00 */
[----:B------:R1:W-:Y:S04]  /*21ea0*/  STL.64 [R1+0x2398], R142 ;  /* 0x0023988e01007387 */ /* 0x0003e80000100a00 */
[----:B------:R1:W-:Y:S04]  /*21eb0*/  STL.64 [R1+0x23a0], R140 ;  /* 0x0023a08c01007387 */ /* 0x0003e80000100a00 */
[----:B------:R1:W-:Y:S01]  /*21ec0*/  LDGSTS.E [R251+0x62e00], [R140.64], !P6 ;  /* 0x62e000008cfb7fae */ /* 0x0003e2000f121844 */
[----:B------:R-:W-:-:S05]  /*21ed0*/  IMAD.WIDE R130, R2, 0x4, R130 ;  /* 0x0000000402827825 */ /* 0x000fca00078e0282 */
[----:B------:R1:W-:Y:S04]  /*21ee0*/  STL.64 [R1+0x23a8], R130 ;  /* 0x0023a88201007387 */ /* 0x0003e80000100a00 */
[----:B-1----:R-:W4:Y:S04]  /*21ef0*/  LDL.LU.64 R142, [R1+0x2a0] ;  /* 0x0002a000018e7983 */ /* 0x002f280000300a00 */
[----:B------:R-:W4:Y:S04]  /*21f00*/  LDL.LU.64 R140, [R1+0x298] ;  /* 0x00029800018c7983 */ /* 0x000f280000300a00 */
[----:B------:R1:W-:Y:S04]  /*21f10*/  LDGSTS.E [R251+0x62f00], [R130.64], !P6 ;  /* 0x62f0000082fb7fae */ /* 0x0003e8000f121844 */
[----:B-1----:R-:W4:Y:S01]  /*21f20*/  LDL.LU.64 R130, [R1+0x290] ;  /* 0x0002900001827983 */ /* 0x002f220000300a00 */
[----:B------:R-:W-:-:S04]  /*21f30*/  IADD3 R3, R0, -0xca, RZ ;  /* 0xffffff3600037810 */ /* 0x000fc80007ffe0ff */
[----:B------:R-:W-:Y:S01]  /*21f40*/  ISETP.GE.U32.AND P5, PT, R3, 0x7ffffeb7, PT ;  /* 0x7ffffeb70300780c */ /* 0x000fe20003fa6070 */
[----:B---3--:R-:W-:-:S04]  /*21f50*/  IMAD.WIDE R134, R2, 0x4, R134 ;  /* 0x0000000402867825 */ /* 0x008fc800078e0286 */
[----:B------:R-:W-:-:S08]  /*21f60*/  IMAD.WIDE R152, R2, 0x4, R138 ;  /* 0x0000000402987825 */ /* 0x000fd000078e028a */
[----:B------:R1:W-:Y:S04]  /*21f70*/  LDGSTS.E [R251+0x64800], [R134.64], !P5 ;  /* 0x6480000086fb7fae */ /* 0x0003e8000e921844 */
[----:B------:R-:W3:Y:S01]  /*21f80*/  LDL.LU.64 R138, [R1+0x288] ;  /* 0x00028800018a7983 */ /* 0x000ee20000300a00 */
[----:B--2---:R-:W-:-:S03]  /*21f90*/  IMAD.WIDE R150, R2, 0x4, R128 ;  /* 0x0000000402967825 */ /* 0x004fc600078e0280 */
[----:B------:R1:W-:Y:S04]  /*21fa0*/  STL.64 [R1+0x2470], R134 ;  /* 0x0024708601007387 */ /* 0x0003e80000100a00 */
[----:B------:R-:W-:Y:S01]  /*21fb0*/  STL.64 [R1+0x2478], R152 ;  /* 0x0024789801007387 */ /* 0x000fe20000100a00 */
[----:B------:R-:W-:-:S03]  /*21fc0*/  IMAD.WIDE R148, R2, 0x4, R126 ;  /* 0x0000000402947825 */ /* 0x000fc600078e027e */
[----:B------:R-:W3:Y:S04]  /*21fd0*/  LDL.LU.64 R128, [R1+0x280] ;  /* 0x0002800001807983 */ /* 0x000ee80000300a00 */
[----:B------:R-:W-:Y:S01]  /*21fe0*/  STL.64 [R1+0x2480], R150 ;  /* 0x0024809601007387 */ /* 0x000fe20000100a00 */
[----:B------:R-:W-:-:S03]  /*21ff0*/  IMAD.WIDE R146, R2, 0x4, R144 ;  /* 0x0000000402927825 */ /* 0x000fc600078e0290 */
[----:B------:R-:W3:Y:S04]  /*22000*/  LDL.LU.64 R126, [R1+0x278] ;  /* 0x00027800017e7983 */ /* 0x000ee80000300a00 */
[----:B------:R-:W-:Y:S04]  /*22010*/  STL.64 [R1+0x2488], R148 ;  /* 0x0024889401007387 */ /* 0x000fe80000100a00 */
[----:B------:R1:W-:Y:S04]  /*22020*/  LDGSTS.E [R251+0x64900], [R152.64], !P5 ;  /* 0x6490000098fb7fae */ /* 0x0003e8000e921844 */
[----:B------:R1:W-:Y:S04]  /*22030*/  LDGSTS.E [R251+0x64a00], [R150.64], !P5 ;  /* 0x64a0000096fb7fae */ /* 0x0003e8000e921844 */
[----:B------:R1:W-:Y:S01]  /*22040*/  LDGSTS.E [R251+0x64b00], [R148.64], !P5 ;  /* 0x64b0000094fb7fae */ /* 0x0003e2000e921844 */
[----:B------:R-:W-:-:S03]  /*22050*/  IMAD.WIDE R144, R2, 0x4, R122 ;  /* 0x0000000402907825 */ /* 0x000fc600078e027a */
[----:B------:R1:W-:Y:S04]  /*22060*/  LDGSTS.E [R251+0x64c00], [R146.64], !P5 ;  /* 0x64c0000092fb7fae */ /* 0x0003e8000e921844 */
[----:B------:R-:W3:Y:S04]  /*22070*/  LDL.LU.64 R122, [R1+0x270] ;  /* 0x00027000017a7983 */ /* 0x000ee80000300a00 */
[----:B------:R-:W-:Y:S04]  /*22080*/  STL.64 [R1+0x2490], R146 ;  /* 0x0024909201007387 */ /* 0x000fe80000100a00 */
[----:B------:R-:W-:Y:S04]  /*22090*/  STL.64 [R1+0x2498], R144 ;  /* 0x0024989001007387 */ /* 0x000fe80000100a00 */
[----:B-1----:R-:W3:Y:S01]  /*220a0*/  LDL.LU.64 R134, [R1+0x268] ;  /* 0x0002680001867983 */ /* 0x002ee20000300a00 */
[----:B------:R-:W-:-:S03]  /*220b0*/  IMAD.WIDE R136, R2, 0x4, R136 ;  /* 0x0000000402887825 */ /* 0x000fc600078e0288 */
[----:B------:R1:W-:Y:S04]  /*220c0*/  LDGSTS.E [R251+0x64d00], [R144.64], !P5 ;  /* 0x64d0000090fb7fae */ /* 0x0003e8000e921844 */
[----:B------:R1:W-:Y:S04]  /*220d0*/  STL.64 [R1+0x24a0], R136 ;  /* 0x0024a08801007387 */ /* 0x0003e80000100a00 */
[----:B------:R1:W-:Y:S01]  /*220e0*/  LDGSTS.E [R251+0x64e00], [R136.64], !P5 ;  /* 0x64e0000088fb7fae */ /* 0x0003e2000e921844 */
[----:B----4-:R-:W-:-:S05]  /*220f0*/  IMAD.WIDE R132, R2, 0x4, R132 ;  /* 0x0000000402847825 */ /* 0x010fca00078e0284 */
[----:B------:R4:W-:Y:S04]  /*22100*/  STL.64 [R1+0x24a8], R132 ;  /* 0x0024a88401007387 */ /* 0x0009e80000100a00 */
[----:B------:R4:W-:Y:S04]  /*22110*/  LDGSTS.E [R251+0x64f00], [R132.64], !P5 ;  /* 0x64f0000084fb7fae */ /* 0x0009e8000e921844 */
[----:B-1----:R-:W2:Y:S04]  /*22120*/  LDL.LU.64 R136, [R1+0x220] ;  /* 0x0002200001887983 */ /* 0x002ea80000300a00 */
[----:B----4-:R-:W4:Y:S04]  /*22130*/  LDL.LU.64 R132, [R1+0x218] ;  /* 0x0002180001847983 */ /* 0x010f280000300a00 */
[----:B------:R-:W4:Y:S04]  /*22140*/  LDL.LU.64 R148, [R1+0x210] ;  /* 0x0002100001947983 */ /* 0x000f280000300a00 */
[----:B------:R-:W4:Y:S01]  /*22150*/  LDL.LU.64 R146, [R1+0x208] ;  /* 0x0002080001927983 */ /* 0x000f220000300a00 */
[----:B------:R-:W-:-:S04]  /*22160*/  IMAD.WIDE R154, R2, 0x4, R142 ;  /* 0x00000004029a7825 */ /* 0x000fc800078e028e */
[C---:B------:R-:W-:Y:S01]  /*22170*/  IMAD.WIDE R152, R2.reuse, 0x4, R140 ;  /* 0x0000000402987825 */ /* 0x040fe200078e028c */
[----:B------:R-:W-:Y:S04]  /*22180*/  STL.64 [R1+0x2530], R154 ;  /* 0x0025309a01007387 */ /* 0x000fe80000100a00 */
[----:B------:R-:W-:Y:S04]  /*22190*/  STL.64 [R1+0x2538], R152 ;  /* 0x0025389801007387 */ /* 0x000fe80000100a00 */
[----:B------:R-:W4:Y:S01]  /*221a0*/  LDL.LU.64 R144, [R1+0x200] ;  /* 0x0002000001907983 */ /* 0x000f220000300a00 */
[----:B------:R-:W-:-:S03]  /*221b0*/  IMAD.WIDE R150, R2, 0x4, R130 ;  /* 0x0000000402967825 */ /* 0x000fc600078e0282 */
[----:B------:R-:W4:Y:S01]  /*221c0*/  LDL.LU.64 R130, [R1+0x1f8] ;  /* 0x0001f80001827983 */ /* 0x000f220000300a00 */
[----:B------:R-:W-:-:S04]  /*221d0*/  IADD3 R3, R0, -0xce, RZ ;  /* 0xffffff3200037810 */ /* 0x000fc80007ffe0ff */
[----:B------:R-:W-:Y:S01]  /*221e0*/  ISETP.GE.U32.AND P3, PT, R3, 0x7ffffeb3, PT ;  /* 0x7ffffeb30300780c */ /* 0x000fe20003f66070 */
[----:B------:R-:W-:-:S12]  /*221f0*/  STL.64 [R1+0x2540], R150 ;  /* 0x0025409601007387 */ /* 0x000fd80000100a00 */
[----:B------:R1:W-:Y:S04]  /*22200*/  LDGSTS.E [R251+0x66800], [R154.64], !P3 ;  /* 0x668000009afb7fae */ /* 0x0003e8000d921844 */
[----:B------:R4:W-:Y:S01]  /*22210*/  LDGSTS.E [R251+0x66900], [R152.64], !P3 ;  /* 0x6690000098fb7fae */ /* 0x0009e2000d921844 */
[----:B---3--:R-:W-:-:S03]  /*22220*/  IMAD.WIDE R142, R2, 0x4, R138 ;  /* 0x00000004028e7825 */ /* 0x008fc600078e028a */
[----:B------:R3:W-:Y:S04]  /*22230*/  LDGSTS.E [R251+0x66a00], [R150.64], !P3 ;  /* 0x66a0000096fb7fae */ /* 0x0007e8000d921844 */
[----:B------:R1:W-:Y:S01]  /*22240*/  LDGSTS.E [R251+0x66b00], [R142.64], !P3 ;  /* 0x66b000008efb7fae */ /* 0x0003e2000d921844 */
[----:B------:R-:W-:-:S03]  /*22250*/  IMAD.WIDE R140, R2, 0x4, R128 ;  /* 0x00000004028c7825 */ /* 0x000fc600078e0280 */
[----:B------:R-:W4:Y:S04]  /*22260*/  LDL.LU.64 R128, [R1+0x1f0] ;  /* 0x0001f00001807983 */ /* 0x000f280000300a00 */
[----:B------:R1:W-:Y:S01]  /*22270*/  STL.64 [R1+0x2548], R142 ;  /* 0x0025488e01007387 */ /* 0x0003e20000100a00 */
[----:B------:R-:W-:-:S03]  /*22280*/  IMAD.WIDE R138, R2, 0x4, R126 ;  /* 0x00000004028a7825 */ /* 0x000fc600078e027e */
[----:B------:R-:W-:Y:S04]  /*22290*/  STL.64 [R1+0x2550], R140 ;  /* 0x0025508c01007387 */ /* 0x000fe80000100a00 */
[----:B------:R-:W4:Y:S04]  /*222a0*/  LDL.LU.64 R126, [R1+0x1e8] ;  /* 0x0001e800017e7983 */ /* 0x000f280000300a00 */
[----:B------:R-:W-:Y:S04]  /*222b0*/  STL.64 [R1+0x2558], R138 ;  /* 0x0025588a01007387 */ /* 0x000fe80000100a00 */
[----:B------:R1:W-:Y:S04]  /*222c0*/  LDGSTS.E [R251+0x66c00], [R140.64], !P3 ;  /* 0x66c000008cfb7fae */ /* 0x0003e8000d921844 */
[----:B------:R1:W-:Y:S01]  /*222d0*/  LDGSTS.E [R251+0x66d00], [R138.64], !P3 ;  /* 0x66d000008afb7fae */ /* 0x0003e2000d921844 */
[----:B------:R-:W-:-:S05]  /*222e0*/  IMAD.WIDE R122, R2, 0x4, R122 ;  /* 0x00000004027a7825 */ /* 0x000fca00078e027a */
[----:B------:R1:W-:Y:S04]  /*222f0*/  STL.64 [R1+0x2560], R122 ;  /* 0x0025607a01007387 */ /* 0x0003e80000100a00 */
[----:B------:R1:W-:Y:S01]  /*22300*/  LDGSTS.E [R251+0x66e00], [R122.64], !P3 ;  /* 0x66e000007afb7fae */ /* 0x0003e2000d921844 */
[----:B------:R-:W-:-:S05]  /*22310*/  IMAD.WIDE R134, R2, 0x4, R134 ;  /* 0x0000000402867825 */ /* 0x000fca00078e0286 */
[----:B------:R3:W-:Y:S04]  /*22320*/  STL.64 [R1+0x2568], R134 ;  /* 0x0025688601007387 */ /* 0x0007e80000100a00 */
[----:B-1----:R-:W4:Y:S04]  /*22330*/  LDL.LU.64 R142, [R1+0x1a0] ;  /* 0x0001a000018e7983 */ /* 0x002f280000300a00 */
[----:B------:R-:W4:Y:S04]  /*22340*/  LDL.LU.64 R122, [R1+0x198] ;  /* 0x00019800017a7983 */ /* 0x000f280000300a00 */
[----:B------:R3:W-:Y:S04]  /*22350*/  LDGSTS.E [R251+0x66f00], [R134.64], !P3 ;  /* 0x66f0000086fb7fae */ /* 0x0007e8000d921844 */
[----:B------:R-:W4:Y:S04]  /*22360*/  LDL.LU.64 R140, [R1+0x190] ;  /* 0x00019000018c7983 */ /* 0x000f280000300a00 */
[----:B---3--:R-:W3:Y:S04]  /*22370*/  LDL.LU.64 R134, [R1+0x188] ;  /* 0x0001880001867983 */ /* 0x008ee80000300a00 */
[----:B------:R-:W3:Y:S01]  /*22380*/  LDL.LU.64 R138, [R1+0x180] ;  /* 0x00018000018a7983 */ /* 0x000ee20000300a00 */
[----:B--2---:R-:W-:-:S04]  /*22390*/  IMAD.WIDE R136, R2, 0x4, R136 ;  /* 0x0000000402887825 */ /* 0x004fc800078e0288 */
[C---:B----4-:R-:W-:Y:S02]  /*223a0*/  IMAD.WIDE R152, R2.reuse, 0x4, R132 ;  /* 0x0000000402987825 */ /* 0x050fe400078e0284 */
[----:B------:R-:W2:Y:S02]  /*223b0*/  LDL.LU.64 R132, [R1+0x178] ;  /* 0x0001780001847983 */ /* 0x000ea40000300a00 */
[C---:B------:R-:W-:Y:S02]  /*223c0*/  IMAD.WIDE R150, R2.reuse, 0x4, R148 ;  /* 0x0000000402967825 */ /* 0x040fe400078e0294 */
[----:B------:R1:W-:Y:S02]  /*223d0*/  STL.64 [R1+0x25b0], R136 ;  /* 0x0025b08801007387 */ /* 0x0003e40000100a00 */
[C---:B------:R-:W-:Y:S02]  /*223e0*/  IMAD.WIDE R148, R2.reuse, 0x4, R146 ;  /* 0x0000000402947825 */ /* 0x040fe400078e0292 */
[----:B------:R-:W-:Y:S04]  /*223f0*/  STL.64 [R1+0x25b8], R152 ;  /* 0x0025b89801007387 */ /* 0x000fe80000100a00 */
[----:B------:R-:W-:Y:S01]  /*22400*/  STL.64 [R1+0x25c0], R150 ;  /* 0x0025c09601007387 */ /* 0x000fe20000100a00 */
[----:B------:R-:W-:-:S04]  /*22410*/  IMAD.WIDE R146, R2, 0x4, R144 ;  /* 0x0000000402927825 */ /* 0x000fc800078e0290 */
[----:B------:R-:W-:Y:S02]  /*22420*/  IMAD.WIDE R144, R2, 0x4, R130 ;  /* 0x0000000402907825 */ /* 0x000fe400078e0282 */
[----:B------:R-:W4:Y:S01]  /*22430*/  LDL.LU.64 R130, [R1+0x170] ;  /* 0x0001700001827983 */ /* 0x000f220000300a00 */
[----:B------:R-:W-:-:S04]  /*22440*/  IADD3 R3, R0, -0xd2, RZ ;  /* 0xffffff2e00037810 */ /* 0x000fc80007ffe0ff */
[----:B------:R-:W-:Y:S01]  /*22450*/  ISETP.GE.U32.AND P1, PT, R3, 0x7ffffeaf, PT ;  /* 0x7ffffeaf0300780c */ /* 0x000fe20003f26070 */
[----:B------:R-:W-:Y:S04]  /*22460*/  STL.64 [R1+0x25c8], R148 ;  /* 0x0025c89401007387 */ /* 0x000fe80000100a00 */
[----:B------:R-:W-:Y:S04]  /*22470*/  STL.64 [R1+0x25d0], R146 ;  /* 0x0025d09201007387 */ /* 0x000fe80000100a00 */
[----:B------:R-:W-:Y:S04]  /*22480*/  STL.64 [R1+0x25d8], R144 ;  /* 0x0025d89001007387 */ /* 0x000fe80000100a00 */
[----:B------:R1:W-:Y:S04]  /*22490*/  LDGSTS.E [R251+0x68800], [R136.64], !P1 ;  /* 0x6880000088fb7fae */ /* 0x0003e8000c921844 */
[----:B------:R1:W-:Y:S04]  /*224a0*/  LDGSTS.E [R251+0x68900], [R152.64], !P1 ;  /* 0x6890000098fb7fae */ /* 0x0003e8000c921844 */
[----:B------:R3:W-:Y:S04]  /*224b0*/  LDGSTS.E [R251+0x68a00], [R150.64], !P1 ;  /* 0x68a0000096fb7fae */ /* 0x0007e8000c921844 */
[----:B------:R1:W-:Y:S04]  /*224c0*/  LDGSTS.E [R251+0x68b00], [R148.64], !P1 ;  /* 0x68b0000094fb7fae */ /* 0x0003e8000c921844 */
[----:B-1----:R-:W4:Y:S01]  /*224d0*/  LDL.LU.64 R136, [R1+0x168] ;  /* 0x0001680001887983 */ /* 0x002f220000300a00 */
[----:B------:R-:W-:-:S03]  /*224e0*/  IMAD.WIDE R128, R2, 0x4, R128 ;  /* 0x0000000402807825 */ /* 0x000fc600078e0280 */
[----:B------:R1:W-:Y:S04]  /*224f0*/  LDGSTS.E [R251+0x68c00], [R146.64], !P1 ;  /* 0x68c0000092fb7fae */ /* 0x0003e8000c921844 */
[----:B------:R1:W-:Y:S04]  /*22500*/  STL.64 [R1+0x25e0], R128 ;  /* 0x0025e08001007387 */ /* 0x0003e80000100a00 */
[----:B------:R3:W-:Y:S01]  /*22510*/  LDGSTS.E [R251+0x68d00], [R144.64], !P1 ;  /* 0x68d0000090fb7fae */ /* 0x0007e2000c921844 */
[----:B------:R-:W-:-:S03]  /*22520*/  IMAD.WIDE R126, R2, 0x4, R126 ;  /* 0x00000004027e7825 */ /* 0x000fc600078e027e */
[----:B------:R1:W-:Y:S04]  /*22530*/  LDGSTS.E [R251+0x68e00], [R128.64], !P1 ;  /* 0x68e0000080fb7fae */ /* 0x0003e8000c921844 */
[----:B------:R1:W-:Y:S04]  /*22540*/  STL.64 [R1+0x25e8], R126 ;  /* 0x0025e87e01007387 */ /* 0x0003e80000100a00 */
[----:B------:R1:W-:Y:S04]  /*22550*/  LDGSTS.E [R251+0x68f00], [R126.64], !P1 ;  /* 0x68f000007efb7fae */ /* 0x0003e8000c921844 */
[----:B-1----:R-:W4:Y:S04]  /*22560*/  LDL.LU.64 R128, [R1+0x120] ;  /* 0x0001200001807983 */ /* 0x002f280000300a00 */
[----:B------:R-:W4:Y:S01]  /*22570*/  LDL.LU.64 R126, [R1+0x118] ;  /* 0x00011800017e7983 */ /* 0x000f220000300a00 */
[----:B------:R-:W-:-:S04]  /*22580*/  IMAD.WIDE R154, R2, 0x4, R142 ;  /* 0x00000004029a7825 */ /* 0x000fc800078e028e */
[C---:B------:R-:W-:Y:S02]  /*22590*/  IMAD.WIDE R148, R2.reuse, 0x4, R122 ;  /* 0x0000000402947825 */ /* 0x040fe400078e027a */
[----:B------:R-:W4:Y:S04]  /*225a0*/  LDL.LU.64 R122, [R1+0x110] ;  /* 0x00011000017a7983 */ /* 0x000f280000300a00 */
[----:B------:R-:W-:Y:S01]  /*225b0*/  STL.64 [R1+0x2630], R154 ;  /* 0x0026309a01007387 */ /* 0x000fe20000100a00 */
[----:B------:R-:W-:-:S03]  /*225c0*/  IMAD.WIDE R146, R2, 0x4, R140 ;  /* 0x0000000402927825 */ /* 0x000fc600078e028c */
[----:B------:R1:W-:Y:S01]  /*225d0*/  STL.64 [R1+0x2638], R148 ;  /* 0x0026389401007387 */ /* 0x0003e20000100a00 */
[----:B---3--:R-:W-:-:S03]  /*225e0*/  IMAD.WIDE R144, R2, 0x4, R134 ;  /* 0x0000000402907825 */ /* 0x008fc600078e0286 */
[----:B------:R-:W4:Y:S01]  /*225f0*/  LDL.LU.64 R134, [R1+0x108] ;  /* 0x0001080001867983 */ /* 0x000f220000300a00 */
[----:B------:R-:W-:-:S03]  /*22600*/  IMAD.WIDE R142, R2, 0x4, R138 ;  /* 0x00000004028e7825 */ /* 0x000fc600078e028a */
[----:B------:R1:W-:Y:S04]  /*22610*/  STL.64 [R1+0x2640], R146 ;  /* 0x0026409201007387 */ /* 0x0003e80000100a00 */
[----:B------:R1:W-:Y:S04]  /*22620*/  STL.64 [R1+0x2648], R144 ;  /* 0x0026489001007387 */ /* 0x0003e80000100a00 */
[----:B------:R-:W4:Y:S04]  /*22630*/  LDL.LU.64 R152, [R1+0x100] ;  /* 0x0001000001987983 */ /* 0x000f280000300a00 */
[----:B------:R-:W4:Y:S04]  /*22640*/  LDL.LU.64 R150, [R1+0xf8] ;  /* 0x0000f80001967983 */ /* 0x000f280000300a00 */
[----:B------:R1:W-:Y:S01]  /*22650*/  STL.64 [R1+0x2650], R142 ;  /* 0x0026508e01007387 */ /* 0x0003e20000100a00 */
[----:B--2---:R-:W-:-:S05]  /*22660*/  IMAD.WIDE R140, R2, 0x4, R132 ;  /* 0x00000004028c7825 */ /* 0x004fca00078e0284 */
[----:B------:R2:W-:Y:S04]  /*22670*/  STL.64 [R1+0x2658], R140 ;  /* 0x0026588c01007387 */ /* 0x0005e80000100a00 */
[----:B------:R-:W3:Y:S01]  /*22680*/  LDL.LU.64 R132, [R1+0xf0] ;  /* 0x0000f00001847983 */ /* 0x000ee20000300a00 */
[----:B----4-:R-:W-:-:S03]  /*22690*/  IMAD.WIDE R138, R2, 0x4, R130 ;  /* 0x00000004028a7825 */ /* 0x010fc600078e0282 */
[----:B------:R-:W4:Y:S01]  /*226a0*/  LDL.LU.64 R130, [R1+0xe8] ;  /* 0x0000e80001827983 */ /* 0x000f220000300a00 */
[----:B------:R-:W-:-:S04]  /*226b0*/  IADD3 R3, R0, -0xd6, RZ ;  /* 0xffffff2a00037810 */ /* 0x000fc80007ffe0ff */
[----:B------:R-:W-:Y:S01]  /*226c0*/  ISETP.GE.U32.AND P0, PT, R3, 0x7ffffeab, PT ;  /* 0x7ffffeab0300780c */ /* 0x000fe20003f06070 */
[----:B------:R1:W-:Y:S01]  /*226d0*/  STL.64 [R1+0x2660], R138 ;  /* 0x0026608a01007387 */ /* 0x0003e20000100a00 */
[----:B------:R-:W-:-:S04]  /*226e0*/  IADD3 R3, R0, -0xda, RZ ;  /* 0xffffff2600037810 */ /* 0x000fc80007ffe0ff */
[----:B------:R-:W-:-:S07]  /*226f0*/  ISETP.GE.U32.AND P2, PT, R3, 0x7ffffea7, PT ;  /* 0x7ffffea70300780c */ /* 0x000fce0003f46070 */
[----:B------:R1:W-:Y:S04]  /*22700*/  LDGSTS.E [R251+0x6a800], [R154.64], !P0 ;  /* 0x6a8000009afb7fae */ /* 0x0003e8000c121844 */
[----:B------:R1:W-:Y:S04]  /*22710*/  LDGSTS.E [R251+0x6a900], [R148.64], !P0 ;  /* 0x6a90000094fb7fae */ /* 0x0003e8000c121844 */
[----:B------:R1:W-:Y:S04]  /*22720*/  LDGSTS.E [R251+0x6aa00], [R146.64], !P0 ;  /* 0x6aa0000092fb7fae */ /* 0x0003e8000c121844 */
[----:B------:R1:W-:Y:S01]  /*22730*/  LDGSTS.E [R251+0x6ab00], [R144.64], !P0 ;  /* 0x6ab0000090fb7fae */ /* 0x0003e2000c121844 */
[----:B------:R-:W-:-:S03]  /*22740*/  IMAD.WIDE R136, R2, 0x4, R136 ;  /* 0x0000000402887825 */ /* 0x000fc600078e0288 */
[----:B------:R2:W-:Y:S04]  /*22750*/  LDGSTS.E [R251+0x6ac00], [R142.64], !P0 ;  /* 0x6ac000008efb7fae */ /* 0x0005e8000c121844 */
[----:B------:R2:W-:Y:S04]  /*22760*/  STL.64 [R1+0x2668], R136 ;  /* 0x0026688801007387 */ /* 0x0005e80000100a00 */
[----:B-1----:R-:W4:Y:S04]  /*22770*/  LDL.LU.64 R148, [R1+0xa0] ;  /* 0x0000a00001947983 */ /* 0x002f280000300a00 */
[----:B------:R-:W4:Y:S04]  /*22780*/  LDL.LU.64 R146, [R1+0x98] ;  /* 0x0000980001927983 */ /* 0x000f280000300a00 */
[----:B------:R-:W4:Y:S04]  /*22790*/  LDL.LU.64 R144, [R1+0x90] ;  /* 0x0000900001907983 */ /* 0x000f280000300a00 */
[----:B------:R1:W-:Y:S04]  /*227a0*/  LDGSTS.E [R251+0x6ad00], [R140.64], !P0 ;  /* 0x6ad000008cfb7fae */ /* 0x0003e8000c121844 */
[----:B--2---:R-:W2:Y:S01]  /*227b0*/  LDL.LU.64 R142, [R1+0x88] ;  /* 0x00008800018e7983 */ /* 0x004ea20000300a00 */
[----:B------:R-:W-:-:S03]  /*227c0*/  IMAD.WIDE R128, R2, 0x4, R128 ;  /* 0x0000000402807825 */ /* 0x000fc600078e0280 */
[----:B------:R1:W-:Y:S04]  /*227d0*/  LDGSTS.E [R251+0x6ae00], [R138.64], !P0 ;  /* 0x6ae000008afb7fae */ /* 0x0003e8000c121844 */
[----:B-1----:R-:W2:Y:S01]  /*227e0*/  LDL.LU.64 R140, [R1+0x80] ;  /* 0x00008000018c7983 */ /* 0x002ea20000300a00 */
[----:B------:R-:W-:-:S03]  /*227f0*/  IMAD.WIDE R126, R2, 0x4, R126 ;  /* 0x00000004027e7825 */ /* 0x000fc600078e027e */
[----:B------:R1:W-:Y:S04]  /*22800*/  LDGSTS.E [R251+0x6af00], [R136.64], !P0 ;  /* 0x6af0000088fb7fae */ /* 0x0003e8000c121844 */
[----:B------:R-:W2:Y:S04]  /*22810*/  LDL.LU.64 R138, [R1+0x78] ;  /* 0x00007800018a7983 */ /* 0x000ea80000300a00 */
[----:B------:R3:W-:Y:S04]  /*22820*/  STL.64 [R1+0x26b0], R128 ;  /* 0x0026b08001007387 */ /* 0x0007e80000100a00 */
[----:B-1----:R-:W2:Y:S04]  /*22830*/  LDL.LU.64 R136, [R1+0x70] ;  /* 0x0000700001887983 */ /* 0x002ea80000300a00 */
[----:B------:R1:W-:Y:S04]  /*22840*/  STL.64 [R1+0x26b8], R126 ;  /* 0x0026b87e01007387 */ /* 0x0003e80000100a00 */
[----:B------:R1:W-:Y:S01]  /*22850*/  LDGSTS.E [R251+0x6c800], [R128.64], !P2 ;  /* 0x6c80000080fb7fae */ /* 0x0003e2000d121844 */
[----:B------:R-:W-:-:S03]  /*22860*/  IMAD.WIDE R122, R2, 0x4, R122 ;  /* 0x00000004027a7825 */ /* 0x000fc600078e027a */
[----:B------:R1:W-:Y:S04]  /*22870*/  LDGSTS.E [R251+0x6c900], [R126.64], !P2 ;  /* 0x6c9000007efb7fae */ /* 0x0003e8000d121844 */
[----:B------:R1:W-:Y:S01]  /*22880*/  LDGSTS.E [R251+0x6ca00], [R122.64], !P2 ;  /* 0x6ca000007afb7fae */ /* 0x0003e2000d121844 */
[----:B------:R-:W-:-:S03]  /*22890*/  IMAD.WIDE R158, R2, 0x4, R134 ;  /* 0x00000004029e7825 */ /* 0x000fc600078e0286 */
[----:B------:R-:W2:Y:S04]  /*228a0*/  LDL.LU.64 R134, [R1+0x68] ;  /* 0x0000680001867983 */ /* 0x000ea80000300a00 */
[----:B------:R1:W-:Y:S01]  /*228b0*/  STL.64 [R1+0x26c0], R122 ;  /* 0x0026c07a01007387 */ /* 0x0003e20000100a00 */
[----:B------:R-:W-:-:S03]  /*228c0*/  IMAD.WIDE R156, R2, 0x4, R152 ;  /* 0x00000004029c7825 */ /* 0x000fc600078e0298 */
[----:B------:R-:W-:Y:S01]  /*228d0*/  STL.64 [R1+0x26c8], R158 ;  /* 0x0026c89e01007387 */ /* 0x000fe20000100a00 */
[----:B------:R-:W-:-:S03]  /*228e0*/  IMAD.WIDE R154, R2, 0x4, R150 ;  /* 0x00000004029a7825 */ /* 0x000fc600078e0296 */
[----:B------:R-:W-:Y:S04]  /*228f0*/  STL.64 [R1+0x26d0], R156 ;  /* 0x0026d09c01007387 */ /* 0x000fe80000100a00 */
[----:B------:R-:W-:Y:S01]  /*22900*/  STL.64 [R1+0x26d8], R154 ;  /* 0x0026d89a01007387 */ /* 0x000fe20000100a00 */
[----:B------:R-:W-:-:S03]  /*22910*/  IADD3 R3, R0, -0xde, RZ ;  /* 0xffffff2200037810 */ /* 0x000fc60007ffe0ff */
[----:B------:R1:W-:Y:S01]  /*22920*/  LDGSTS.E [R251+0x6cb00], [R158.64], !P2 ;  /* 0x6cb000009efb7fae */ /* 0x0003e2000d121844 */
[----:B---3--:R-:W-:-:S04]  /*22930*/  IMAD.WIDE R152, R2, 0x4, R132 ;  /* 0x0000000402987825 */ /* 0x008fc800078e0284 */
[----:B----4-:R-:W-:Y:S01]  /*22940*/  IMAD.WIDE R150, R2, 0x4, R130 ;  /* 0x0000000402967825 */ /* 0x010fe200078e0282 */
[----:B------:R-:W-:Y:S04]  /*22950*/  STL.64 [R1+0x26e0], R152 ;  /* 0x0026e09801007387 */ /* 0x000fe80000100a00 */
[----:B------:R-:W3:Y:S04]  /*22960*/  LDL.LU.64 R132, [R1+0x20] ;  /* 0x0000200001847983 */ /* 0x000ee80000300a00 */
[----:B------:R-:W-:Y:S04]  /*22970*/  STL.64 [R1+0x26e8], R150 ;  /* 0x0026e89601007387 */ /* 0x000fe80000100a00 */
[----:B------:R-:W4:Y:S04]  /*22980*/  LDL.LU.64 R130, [R1+0x18] ;  /* 0x0000180001827983 */ /* 0x000f280000300a00 */
[----:B-1----:R-:W4:Y:S04]  /*22990*/  LDL.LU.64 R128, [R1+0x10] ;  /* 0x0000100001807983 */ /* 0x002f280000300a00 */
[----:B------:R-:W4:Y:S04]  /*229a0*/  LDL.LU.64 R126, [R1+0x8] ;  /* 0x00000800017e7983 */ /* 0x000f280000300a00 */
[----:B------:R-:W4:Y:S01]  /*229b0*/  LDL.LU.64 R122, [R1] ;  /* 0x00000000017a7983 */ /* 0x000f220000300a00 */
[----:B------:R-:W-:-:S02]  /*229c0*/  ISETP.GE.U32.AND P4, PT, R3, 0x7ffffea3, PT ;  /* 0x7ffffea30300780c */ /* 0x000fc40003f86070 */
[----:B------:R-:W-:Y:S01]  /*229d0*/  IADD3 R3, R0, -0xe2, RZ ;  /* 0xffffff1e00037810 */ /* 0x000fe20007ffe0ff */
[----:B------:R1:W-:Y:S03]  /*229e0*/  LDGSTS.E [R251+0x6cc00], [R156.64], !P2 ;  /* 0x6cc000009cfb7fae */ /* 0x0003e6000d121844 */
[----:B------:R-:W-:Y:S01]  /*229f0*/  ISETP.GE.U32.AND P6, PT, R3, 0x7ffffe9f, PT ;  /* 0x7ffffe9f0300780c */ /* 0x000fe20003fc6070 */
[----:B------:R1:W-:Y:S04]  /*22a00*/  LDGSTS.E [R251+0x6cd00], [R154.64], !P2 ;  /* 0x6cd000009afb7fae */ /* 0x0003e8000d121844 */
[----:B------:R1:W-:Y:S04]  /*22a10*/  LDGSTS.E [R251+0x6ce00], [R152.64], !P2 ;  /* 0x6ce0000098fb7fae */ /* 0x0003e8000d121844 */
[----:B------:R1:W-:Y:S01]  /*22a20*/  LDGSTS.E [R251+0x6cf00], [R150.64], !P2 ;  /* 0x6cf0000096fb7fae */ /* 0x0003e2000d121844 */
[----:B------:R-:W-:-:S04]  /*22a30*/  IMAD.WIDE R148, R2, 0x4, R148 ;  /* 0x0000000402947825 */ /* 0x000fc800078e0294 */
[C---:B------:R-:W-:Y:S01]  /*22a40*/  IMAD.WIDE R146, R2.reuse, 0x4, R146 ;  /* 0x0000000402927825 */ /* 0x040fe200078e0292 */
[----:B------:R-:W-:Y:S03]  /*22a50*/  STL.64 [R1+0x2730], R148 ;  /* 0x0027309401007387 */ /* 0x000fe60000100a00 */
[C---:B------:R-:W-:Y:S01]  /*22a60*/  IMAD.WIDE R144, R2.reuse, 0x4, R144 ;  /* 0x0000000402907825 */ /* 0x040fe200078e0290 */
[----:B------:R1:W-:Y:S04]  /*22a70*/  LDGSTS.E [R251+0x6e800], [R148.64], !P4 ;  /* 0x6e80000094fb7fae */ /* 0x0003e8000e121844 */
[----:B------:R-:W-:Y:S01]  /*22a80*/  STL.64 [R1+0x2738], R146 ;  /* 0x0027389201007387 */ /* 0x000fe20000100a00 */
[----:B--2---:R-:W-:-:S03]  /*22a90*/  IMAD.WIDE R142, R2, 0x4, R142 ;  /* 0x00000004028e7825 */ /* 0x004fc600078e028e */
[----:B------:R1:W-:Y:S04]  /*22aa0*/  LDGSTS.E [R251+0x6e900], [R146.64], !P4 ;  /* 0x6e90000092fb7fae */ /* 0x0003e8000e121844 */
[----:B------:R-:W-:Y:S01]  /*22ab0*/  STL.64 [R1+0x2740], R144 ;  /* 0x0027409001007387 */ /* 0x000fe20000100a00 */
[----:B------:R-:W-:-:S03]  /*22ac0*/  IMAD.WIDE R140, R2, 0x4, R140 ;  /* 0x00000004028c7825 */ /* 0x000fc600078e028c */
        /* <DEDUP_REMOVED lines=9> */
[----:B------:R1:W-:Y:S01]  /*22b60*/  LDGSTS.E [R251+0x6ed00], [R138.64], !P4 ;  /* 0x6ed000008afb7fae */ /* 0x0003e2000e121844 */
[----:B------:R-:W-:-:S03]  /*22b70*/  IMAD.WIDE R118, R2, 0x4, R118 ;  /* 0x0000000402767825 */ /* 0x000fc600078e0276 */
[----:B------:R-:W-:Y:S04]  /*22b80*/  STL.64 [R1+0x2760], R136 ;  /* 0x0027608801007387 */ /* 0x000fe80000100a00 */
[----:B------:R1:W-:Y:S01]  /*22b90*/  LDGSTS.E [R251+0x6ee00], [R136.64], !P4 ;  /* 0x6ee0000088fb7fae */ /* 0x0003e2000e121844 */
[----:B------:R-:W-:-:S04]  /*22ba0*/  IMAD.WIDE R116, R2, 0x4, R116 ;  /* 0x0000000402747825 */ /* 0x000fc800078e0274 */
[----:B------:R-:W-:-:S05]  /*22bb0*/  IMAD.WIDE R134, R2, 0x4, R134 ;  /* 0x0000000402867825 */ /* 0x000fca00078e0286 */
[----:B------:R-:W-:Y:S04]  /*22bc0*/  STL.64 [R1+0x2768], R134 ;  /* 0x0027688601007387 */ /* 0x000fe80000100a00 */
[----:B------:R1:W-:Y:S01]  /*22bd0*/  LDGSTS.E [R251+0x6ef00], [R134.64], !P4 ;  /* 0x6ef0000086fb7fae */ /* 0x0003e2000e121844 */
[----:B------:R-:W-:-:S04]  /*22be0*/  IMAD.WIDE R114, R2, 0x4, R114 ;  /* 0x0000000402727825 */ /* 0x000fc800078e0272 */
        /* <DEDUP_REMOVED lines=35> */
[----:B---3--:R-:W-:-:S04]  /*22e20*/  IMAD.WIDE R132, R2, 0x4, R132 ;  /* 0x0000000402847825 */ /* 0x008fc800078e0284 */
[C---:B----4-:R-:W-:Y:S01]  /*22e30*/  IMAD.WIDE R130, R2.reuse, 0x4, R130 ;  /* 0x0000000402827825 */ /* 0x050fe200078e0282 */
[----:B------:R-:W-:Y:S03]  /*22e40*/  STL.64 [R1+0x4388], R132 ;  /* 0x0043888401007387 */ /* 0x000fe60000100a00 */
[C---:B------:R-:W-:Y:S01]  /*22e50*/  IMAD.WIDE R128, R2.reuse, 0x4, R128 ;  /* 0x0000000402807825 */ /* 0x040fe200078e0280 */
[----:B------:R1:W-:Y:S03]  /*22e60*/  LDGSTS.E [R251+0x70800], [R132.64], !P6 ;  /* 0x7080000084fb7fae */ /* 0x0003e6000f121844 */
[C---:B------:R-:W-:Y:S01]  /*22e70*/  IMAD.WIDE R126, R2.reuse, 0x4, R126 ;  /* 0x00000004027e7825 */ /* 0x040fe200078e027e */
[----:B------:R-:W-:Y:S03]  /*22e80*/  STL.64 [R1+0x4380], R130 ;  /* 0x0043808201007387 */ /* 0x000fe60000100a00 */
[C---:B------:R-:W-:Y:S01]  /*22e90*/  IMAD.WIDE R122, R2.reuse, 0x4, R122 ;  /* 0x00000004027a7825 */ /* 0x040fe200078e027a */
[----:B------:R1:W-:Y:S04]  /*22ea0*/  LDGSTS.E [R251+0x70900], [R130.64], !P6 ;  /* 0x7090000082fb7fae */ /* 0x0003e8000f121844 */
        /* <DEDUP_REMOVED lines=13> */
[----:B------:R-:W-:Y:S01]  /*22f80*/  STL.64 [R1+0x43c0], R112 ;  /* 0x0043c07001007387 */ /* 0x000fe20000100a00 */
[----:B--2---:R-:W-:-:S03]  /*22f90*/  IMAD.WIDE R116, R2, 0x4, R106 ;  /* 0x0000000402747825 */ /* 0x004fc600078e026a */
[----:B------:R-:W-:Y:S04]  /*22fa0*/  STL.64 [R1+0x43b8], R110 ;  /* 0x0043b86e01007387 */ /* 0x000fe80000100a00 */
        /* <DEDUP_REMOVED lines=12> */
[----:B-1----:R-:W1:Y:S04]  /*23070*/  S2R R251, SR_TID.X ;  /* 0x0000000000fb7919 */ /* 0x002e680000002100 */
        /* <DEDUP_REMOVED lines=13> */
[----:B------:R-:W-:Y:S01]  /*23150*/  STL.64 [R1+0x44b8], R58 ;  /* 0x0044b83a01007387 */ /* 0x000fe20000100a00 */
[----:B------:R-:W-:-:S03]  /*23160*/  IMAD.WIDE R40, R2, 0x4, R40 ;  /* 0x0000000402287825 */ /* 0x000fc600078e0228 */
        /* <DEDUP_REMOVED lines=13> */
[----:B-1----:R-:W-:-:S03]  /*23240*/  LOP3.LUT R251, R251, 0x3f, RZ, 0xc0, !PT ;  /* 0x0000003ffbfb7812 */ /* 0x002fc600078ec0ff */
        /* <DEDUP_REMOVED lines=9> */
[----:B------:R-:W-:-:S03]  /*232e0*/  SHF.L.U32 R251, R251, 0x2, RZ ;  /* 0x00000002fbfb7819 */ /* 0x000fc600000006ff */
[----:B------:R-:W-:Y:S04]  /*232f0*/  STL.64 [R1+0x4450], R32 ;  /* 0x0044502001007387 */ /* 0x000fe80000100a00 */
[----:B------:R-:W-:Y:S04]  /*23300*/  STL.64 [R1+0x4448], R30 ;  /* 0x0044481e01007387 */ /* 0x000fe80000100a00 */
[----:B------:R-:W-:Y:S04]  /*23310*/  STL.64 [R1+0x4440], R28 ;  /* 0x0044401c01007387 */ /* 0x000fe80000100a00 */
[----:B------:R-:W-:Y:S01]  /*23320*/  STL.64 [R1+0x4438], R26 ;  /* 0x0044381a01007387 */ /* 0x000fe20000100a00 */
[----:B------:R-:W-:-:S03]  /*23330*/  LOP3.LUT R106, R251, 0x20, RZ, 0x3c, !PT ;  /* 0x00000020fb6a7812 */ /* 0x000fc600078e3cff */
[----:B------:R-:W-:Y:S04]  /*23340*/  STL.64 [R1+0x4430], R24 ;  /* 0x0044301801007387 */ /* 0x000fe80000100a00 */
[----:B------:R-:W-:Y:S04]  /*23350*/  STL.64 [R1+0x4428], R22 ;  /* 0x0044281601007387 */ /* 0x000fe80000100a00 */
[----:B------:R-:W-:Y:S04]  /*23360*/  STL.64 [R1+0x4420], R20 ;  /* 0x0044201401007387 */ /* 0x000fe80000100a00 */
[----:B------:R-:W4:Y:S04]  /*23370*/  LDL.LU.64 R132, [R1+0xc58] ;  /* 0x000c580001847983 */ /* 0x000f280000300a00 */
[----:B------:R-:W4:Y:S01]  /*23380*/  LDL.LU.64 R250, [R1+0xc50] ;  /* 0x000c500001fa7983 */ /* 0x000f220000300a00 */
[----:B------:R-:W-:Y:S01]  /*23390*/  IADD3 R3, R0, -0xe6, RZ ;  /* 0xffffff1a00037810 */ /* 0x000fe20007ffe0ff */
[----:B------:R-:W-:-:S02]  /*233a0*/  IMAD.WIDE R18, R2, 0x4, R18 ;  /* 0x0000000402127825 */ /* 0x000fc400078e0212 */
[----:B------:R-:W4:Y:S01]  /*233b0*/  LDL.LU.64 R136, [R1+0xc48] ;  /* 0x000c480001887983 */ /* 0x000f220000300a00 */
[----:B------:R-:W-:Y:S02]  /*233c0*/  ISETP.GE.U32.AND P5, PT, R3, 0x7ffffe9b, PT ;  /* 0x7ffffe9b0300780c */ /* 0x000fe40003fa6070 */
[----:B------:R-:W-:Y:S01]  /*233d0*/  IADD3 R3, R0, -0xea, RZ ;  /* 0xffffff1600037810 */ /* 0x000fe20007ffe0ff */
[----:B------:R-:W-:Y:S01]  /*233e0*/  IMAD.WIDE R16, R2, 0x4, R16 ;  /* 0x0000000402107825 */ /* 0x000fe200078e0210 */
[----:B------:R-:W4:Y:S02]  /*233f0*/  LDL.LU.64 R130, [R1+0xc40] ;  /* 0x000c400001827983 */ /* 0x000f240000300a00 */
[----:B------:R-:W-:Y:S02]  /*23400*/  ISETP.GE.U32.AND P3, PT, R3, 0x7ffffe97, PT ;  /* 0x7ffffe970300780c */ /* 0x000fe40003f66070 */
[----:B------:R-:W-:Y:S01]  /*23410*/  IADD3 R3, R0, -0xee, RZ ;  /* 0xffffff1200037810 */ /* 0x000fe20007ffe0ff */
[----:B------:R-:W-:Y:S01]  /*23420*/  IMAD.WIDE R4, R2, 0x4, R4 ;  /* 0x0000000402047825 */ /* 0x000fe200078e0204 */
[----:B------:R-:W4:Y:S04]  /*23430*/  LDL.LU.64 R128, [R1+0xc38] ;  /* 0x000c380001807983 */ /* 0x000f280000300a00 */
[----:B------:R3:W-:Y:S01]  /*23440*/  LDGSTS.E [R106+0x72800], [R114.64], !P5 ;  /* 0x72800000726a7fae */ /* 0x0007e2000e921844 */
[----:B------:R-:W-:-:S03]  /*23450*/  ISETP.GE.U32.AND P1, PT, R3, 0x7ffffe93, PT ;  /* 0x7ffffe930300780c */ /* 0x000fc60003f26070 */
[----:B------:R1:W-:Y:S04]  /*23460*/  LDGSTS.E [R106+0x72900], [R112.64], !P5 ;  /* 0x72900000706a7fae */ /* 0x0003e8000e921844 */
[----:B------:R1:W-:Y:S04]  /*23470*/  LDGSTS.E [R106+0x72a00], [R110.64], !P5 ;  /* 0x72a000006e6a7fae */ /* 0x0003e8000e921844 */
[----:B------:R1:W-:Y:S01]  /*23480*/  LDGSTS.E [R106+0x72b00], [R108.64], !P5 ;  /* 0x72b000006c6a7fae */ /* 0x0003e2000e921844 */
[----:B------:R-:W-:-:S03]  /*23490*/  IADD3 R3, R0, -0xf2, RZ ;  /* 0xffffff0e00037810 */ /* 0x000fc60007ffe0ff */
[----:B------:R1:W-:Y:S04]  /*234a0*/  LDGSTS.E [R106+0x72c00], [R116.64], !P5 ;  /* 0x72c00000746a7fae */ /* 0x0003e8000e921844 */
[----:B------:R1:W-:Y:S04]  /*234b0*/  LDGSTS.E [R106+0x72d00], [R104.64], !P5 ;  /* 0x72d00000686a7fae */ /* 0x0003e8000e921844 */
[----:B------:R1:W-:Y:S04]  /*234c0*/  LDGSTS.E [R106+0x72e00], [R102.64], !P5 ;  /* 0x72e00000666a7fae */ /* 0x0003e8000e921844 */
[----:B------:R1:W-:Y:S01]  /*234d0*/  LDGSTS.E [R106+0x72f00], [R100.64], !P5 ;  /* 0x72f00000646a7fae */ /* 0x0003e2000e921844 */
[----:B------:R-:W-:-:S03]  /*234e0*/  ISETP.GE.U32.AND P0, PT, R3, 0x7ffffe8f, PT ;  /* 0x7ffffe8f0300780c */ /* 0x000fc60003f06070 */
[----:B------:R1:W-:Y:S04]  /*234f0*/  LDGSTS.E [R106+0x74800], [R98.64], !P3 ;  /* 0x74800000626a7fae */ /* 0x0003e8000d921844 */
        /* <DEDUP_REMOVED lines=21> */
[----:B------:R-:W-:-:S03]  /*23650*/  IMAD.WIDE R8, R2, 0x4, R8 ;  /* 0x0000000402087825 */ /* 0x000fc600078e0208 */
[----:B------:R1:W-:Y:S01]  /*23660*/  LDGSTS.E [R106+0x78800], [R66.64], !P0 ;  /* 0x78800000426a7fae */ /* 0x0003e2000c121844 */
[----:B------:R-:W-:-:S03]  /*23670*/  ISETP.GE.U32.AND P4, PT, R3, 0x7ffffe87, PT ;  /* 0x7ffffe870300780c */ /* 0x000fc60003f86070 */
[----:B------:R1:W-:Y:S04]  /*23680*/  LDGSTS.E [R106+0x78900], [R64.64], !P0 ;  /* 0x78900000406a7fae */ /* 0x0003e8000c121844 */
[----:B------:R-:W-:Y:S04]  /*23690*/  STL.64 [R1+0x4418], R18 ;  /* 0x0044181201007387 */ /* 0x000fe80000100a00 */
[----:B------:R1:W-:Y:S04]  /*236a0*/  LDGSTS.E [R106+0x78a00], [R62.64], !P0 ;  /* 0x78a000003e6a7fae */ /* 0x0003e8000c121844 */
[----:B------:R4:W-:Y:S04]  /*236b0*/  STL.64 [R1+0x4410], R16 ;  /* 0x0044101001007387 */ /* 0x0009e80000100a00 */
[----:B------:R1:W-:Y:S04]  /*236c0*/  LDGSTS.E [R106+0x78b00], [R60.64], !P0 ;  /* 0x78b000003c6a7fae */ /* 0x0003e8000c121844 */
[----:B------:R-:W-:Y:S01]  /*236d0*/  STL.64 [R1+0x43d0], R4 ;  /* 0x0043d00401007387 */ /* 0x000fe20000100a00 */
[----:B------:R-:W-:-:S03]  /*236e0*/  IADD3 R3, R0, -0xfe, RZ ;  /* 0xffffff0200037810 */ /* 0x000fc60007ffe0ff */
[----:B------:R1:W-:Y:S04]  /*236f0*/  LDGSTS.E [R106+0x78c00], [R58.64], !P0 ;  /* 0x78c000003a6a7fae */ /* 0x0003e8000c121844 */
[----:B------:R1:W-:Y:S01]  /*23700*/  STL.64 [R1+0x4408], R14 ;  /* 0x0044080e01007387 */ /* 0x0003e20000100a00 */
[----:B------:R-:W-:-:S03]  /*23710*/  IMAD.WIDE R6, R2, 0x4, R6 ;  /* 0x0000000402067825 */ /* 0x000fc600078e0206 */
[----:B------:R1:W-:Y:S04]  /*23720*/  LDGSTS.E [R106+0x78d00], [R56.64], !P0 ;  /* 0x78d00000386a7fae */ /* 0x0003e8000c121844 */
[----:B------:R1:W-:Y:S04]  /*23730*/  STL.64 [R1+0x4400], R12 ;  /* 0x0044000c01007387 */ /* 0x0003e80000100a00 */
[----:B------:R1:W-:Y:S04]  /*23740*/  LDGSTS.E [R106+0x78e00], [R54.64], !P0 ;  /* 0x78e00000366a7fae */ /* 0x0003e8000c121844 */
[----:B------:R1:W-:Y:S04]  /*23750*/  STL.64 [R1+0x43f8], R10 ;  /* 0x0043f80a01007387 */ /* 0x0003e80000100a00 */
[----:B------:R1:W-:Y:S04]  /*23760*/  LDGSTS.E [R106+0x78f00], [R52.64], !P0 ;  /* 0x78f00000346a7fae */ /* 0x0003e8000c121844 */
[----:B------:R1:W-:Y:S01]  /*23770*/  STL.64 [R1+0x43f0], R8 ;  /* 0x0043f00801007387 */ /* 0x0003e20000100a00 */
[----:B------:R-:W-:-:S03]  /*23780*/  ISETP.GE.U32.AND P6, PT, R3, 0x7ffffe83, PT ;  /* 0x7ffffe830300780c */ /* 0x000fc60003fc6070 */
[----:B------:R1:W-:Y:S04]  /*23790*/  LDGSTS.E [R106+0x7a800], [R50.64], !P2 ;  /* 0x7a800000326a7fae */ /* 0x0003e8000d121844 */
[----:B------:R-:W2:Y:S04]  /*237a0*/  LDL.LU.64 R126, [R1+0xc30] ;  /* 0x000c3000017e7983 */ /* 0x000ea80000300a00 */
[----:B------:R1:W-:Y:S04]  /*237b0*/  LDGSTS.E [R106+0x7a900], [R48.64], !P2 ;  /* 0x7a900000306a7fae */ /* 0x0003e8000d121844 */
[----:B------:R1:W-:Y:S04]  /*237c0*/  LDGSTS.E [R106+0x7aa00], [R46.64], !P2 ;  /* 0x7aa000002e6a7fae */ /* 0x0003e8000d121844 */
[----:B------:R1:W-:Y:S04]  /*237d0*/  LDGSTS.E [R106+0x7ab00], [R44.64], !P2 ;  /* 0x7ab000002c6a7fae */ /* 0x0003e8000d121844 */
[----:B------:R1:W-:Y:S04]  /*237e0*/  LDGSTS.E [R106+0x7ac00], [R42.64], !P2 ;  /* 0x7ac000002a6a7fae */ /* 0x0003e8000d121844 */
[----:B------:R1:W-:Y:S04]  /*237f0*/  LDGSTS.E [R106+0x7ad00], [R40.64], !P2 ;  /* 0x7ad00000286a7fae */ /* 0x0003e8000d121844 */
[----:B------:R1:W-:Y:S04]  /*23800*/  STL.64 [R1+0x43e8], R6 ;  /* 0x0043e80601007387 */ /* 0x0003e80000100a00 */
[----:B------:R1:W-:Y:S04]  /*23810*/  LDGSTS.E [R106+0x7ae00], [R38.64], !P2 ;  /* 0x7ae00000266a7fae */ /* 0x0003e8000d121844 */
[----:B------:R-:W2:Y:S04]  /*23820*/  LDL.LU.64 R134, [R1+0xc28] ;  /* 0x000c280001867983 */ /* 0x000ea80000300a00 */
[----:B------:R1:W-:Y:S04]  /*23830*/  LDGSTS.E [R106+0x7af00], [R36.64], !P2 ;  /* 0x7af00000246a7fae */ /* 0x0003e8000d121844 */
[----:B------:R-:W2:Y:S04]  /*23840*/  LDL.LU.64 R122, [R1+0xc20] ;  /* 0x000c2000017a7983 */ /* 0x000ea80000300a00 */
        /* <DEDUP_REMOVED lines=10> */
[----:B---3--:R-:W-:-:S03]  /*238f0*/  LOP3.LUT R115, R124, 0x3f, RZ, 0xc0, !PT ;  /* 0x0000003f7c737812 */ /* 0x008fc600078ec0ff */
[----:B------:R3:W-:Y:S04]  /*23900*/  LDGSTS.E [R106+0x7ea00], [R14.64], !P6 ;  /* 0x7ea000000e6a7fae */ /* 0x0007e8000f121844 */
[----:B------:R1:W-:Y:S01]  /*23910*/  LDGSTS.E [R106+0x7eb00], [R12.64], !P6 ;  /* 0x7eb000000c6a7fae */ /* 0x0003e2000f121844 */
[----:B----4-:R-:W-:-:S03]  /*23920*/  IMAD.WIDE R16, R2, 0x4, R250 ;  /* 0x0000000402107825 */ /* 0x010fc600078e02fa */
[----:B------:R4:W-:Y:S04]  /*23930*/  LDGSTS.E [R106+0x7ec00], [R10.64], !P6 ;  /* 0x7ec000000a6a7fae */ /* 0x0009e8000f121844 */
[----:B------:R-:W2:Y:S01]  /*23940*/  LDL.LU.64 R250, [R1+0xb98] ;  /* 0x000b980001fa7983 */ /* 0x000ea20000300a00 */
[----:B-1----:R-:W-:-:S03]  /*23950*/  IMAD.WIDE R18, R2, 0x4, R132 ;  /* 0x0000000402127825 */ /* 0x002fc600078e0284 */
[----:B------:R-:W2:Y:S01]  /*23960*/  LDL.LU.64 R144, [R1+0xb90] ;  /* 0x000b900001907983 */ /* 0x000ea20000300a00 */
[----:B---3--:R-:W-:-:S03]  /*23970*/  IMAD.WIDE R14, R2, 0x4, R136 ;  /* 0x00000004020e7825 */ /* 0x008fc600078e0288 */
[----:B------:R1:W-:Y:S01]  /*23980*/  STL.64 [R1+0x628], R18 ;  /* 0x0006281201007387 */ /* 0x0003e20000100a00 */
[----:B------:R-:W-:-:S03]  /*23990*/  IMAD.WIDE R12, R2, 0x4, R130 ;  /* 0x00000004020c7825 */ /* 0x000fc600078e0282 */
[----:B------:R-:W3:Y:S01]  /*239a0*/  LDL.LU.64 R132, [R1+0xb88] ;  /* 0x000b880001847983 */ /* 0x000ee20000300a00 */
[----:B----4-:R-:W-:-:S03]  /*239b0*/  IMAD.WIDE R10, R2, 0x4, R128 ;  /* 0x00000004020a7825 */ /* 0x010fc600078e0280 */
[----:B------:R4:W-:Y:S01]  /*239c0*/  STL.64 [R1+0x620], R16 ;  /* 0x0006201001007387 */ /* 0x0009e20000100a00 */
[----:B------:R-:W-:-:S03]  /*239d0*/  IMAD.SHL.U32 R107, R115, 0x4, RZ ;  /* 0x00000004736b7824 */ /* 0x000fc600078e00ff */
[----:B------:R-:W3:Y:S04]  /*239e0*/  LDL.LU.64 R130, [R1+0xb80] ;  /* 0x000b800001827983 */ /* 0x000ee80000300a00 */
[----:B------:R3:W-:Y:S04]  /*239f0*/  STL.64 [R1+0x618], R14 ;  /* 0x0006180e01007387 */ /* 0x0007e80000100a00 */
[----:B------:R-:W3:Y:S04]  /*23a00*/  LDL.LU.64 R138, [R1+0xb78] ;  /* 0x000b7800018a7983 */ /* 0x000ee80000300a00 */
[----:B------:R1:W-:Y:S04]  /*23a10*/  STL.64 [R1+0x610], R12 ;  /* 0x0006100c01007387 */ /* 0x0003e80000100a00 */
[----:B------:R-:W3:Y:S01]  /*23a20*/  LDL.LU.64 R136, [R1+0xb70] ;  /* 0x000b700001887983 */ /* 0x000ee20000300a00 */
[----:B------:R-:W-:-:S03]  /*23a30*/  IADD3 R3, R0, -0x83, RZ ;  /* 0xffffff7d00037810 */ /* 0x000fc60007ffe0ff */
[----:B------:R1:W-:Y:S04]  /*23a40*/  STL.64 [R1+0x568], R10 ;  /* 0x0005680a01007387 */ /* 0x0003e80000100a00 */
[----:B------:R2:W-:Y:S04]  /*23a50*/  LDGSTS.E [R106+0x7ed00], [R8.64], !P6 ;  /* 0x7ed00000086a7fae */ /* 0x0005e8000f121844 */
[----:B------:R-:W-:Y:S04]  /*23a60*/  STL.64 [R1+0x5148], R106 ;  /* 0x0051486a01007387 */ /* 0x000fe80000100a00 */
[----:B------:R-:W3:Y:S01]  /*23a70*/  LDL.LU.64 R128, [R1+0xb68] ;  /* 0x000b680001807983 */ /* 0x000ee20000300a00 */
[----:B------:R-:W-:-:S03]  /*23a80*/  ISETP.GE.U32.AND P5, PT, R3, 0x7ffffefe, PT ;  /* 0x7ffffefe0300780c */ /* 0x000fc60003fa6070 */
[----:B------:R1:W-:Y:S04]  /*23a90*/  LDGSTS.E [R106+0x7ee00], [R6.64], !P6 ;  /* 0x7ee00000066a7fae */ /* 0x0003e8000f121844 */
[----:B------:R1:W-:Y:S01]  /*23aa0*/  LDGSTS.E [R106+0x7ef00], [R4.64], !P6 ;  /* 0x7ef00000046a7fae */ /* 0x0003e2000f121844 */
[----:B------:R-:W-:-:S05]  /*23ab0*/  LOP3.LUT R108, R107, 0x40, RZ, 0x3c, !PT ;  /* 0x000000406b6c7812 */ /* 0x000fca00078e3cff */
[----:B------:R1:W-:Y:S04]  /*23ac0*/  LDGSTS.E [R108+0x41000], [R18.64], !P5 ;  /* 0x41000000126c7fae */ /* 0x0003e8000e921844 */
[----:B------:R4:W-:Y:S01]  /*23ad0*/  LDGSTS.E [R108+0x41100], [R16.64], !P5 ;  /* 0x41100000106c7fae */ /* 0x0009e2000e921844 */
[----:B--2---:R-:W-:-:S03]  /*23ae0*/  IMAD.WIDE R8, R2, 0x4, R126 ;  /* 0x0000000402087825 */ /* 0x004fc600078e027e */
[----:B------:R3:W-:Y:S04]  /*23af0*/  LDGSTS.E [R108+0x41200], [R14.64], !P5 ;  /* 0x412000000e6c7fae */ /* 0x0007e8000e921844 */
[----:B------:R-:W2:Y:S04]  /*23b00*/  LDL.LU.64 R126, [R1+0xca0] ;  /* 0x000ca000017e7983 */ /* 0x000ea80000300a00 */
[----:B------:R1:W-:Y:S01]  /*23b10*/  STL.64 [R1+0x560], R8 ;  /* 0x0005600801007387 */ /* 0x0003e20000100a00 */
[----:B------:R-:W-:-:S03]  /*23b20*/  IADD3 R3, R0, -0x87, RZ ;  /* 0xffffff7900037810 */ /* 0x000fc60007ffe0ff */
[----:B------:R1:W-:Y:S04]  /*23b30*/  LDGSTS.E [R108+0x41300], [R12.64], !P5 ;  /* 0x413000000c6c7fae */ /* 0x0003e8000e921844 */
[----:B------:R1:W-:Y:S02]  /*23b40*/  LDGSTS.E [R108+0x41400], [R10.64], !P5 ;  /* 0x414000000a6c7fae */ /* 0x0003e4000e921844 */
[C---:B-1----:R-:W-:Y:S02]  /*23b50*/  IMAD.WIDE R6, R2.reuse, 0x4, R134 ;  /* 0x0000000402067825 */ /* 0x042fe400078e0286 */
[----:B------:R1:W-:Y:S02]  /*23b60*/  LDGSTS.E [R108+0x41500], [R8.64], !P5 ;  /* 0x41500000086c7fae */ /* 0x0003e4000e921844 */
[----:B------:R-:W-:-:S02]  /*23b70*/  IMAD.WIDE R4, R2, 0x4, R122 ;  /* 0x0000000402047825 */ /* 0x000fc400078e027a */
[----:B------:R1:W-:Y:S04]  /*23b80*/  STL.64 [R1+0x378], R6 ;  /* 0x0003780601007387 */ /* 0x0003e80000100a00 */
[----:B------:R2:W-:Y:S04]  /*23b90*/  STL.64 [R1+0x370], R4 ;  /* 0x0003700401007387 */ /* 0x0005e80000100a00 */
[----:B------:R-:W2:Y:S04]  /*23ba0*/  LDL.LU.64 R142, [R1+0xca8] ;  /* 0x000ca800018e7983 */ /* 0x000ea80000300a00 */
[----:B------:R-:W2:Y:S04]  /*23bb0*/  LDL.LU.64 R140, [R1+0xcb0] ;  /* 0x000cb000018c7983 */ /* 0x000ea80000300a00 */
[----:B------:R-:W2:Y:S04]  /*23bc0*/  LDL.LU.64 R122, [R1+0xcb8] ;  /* 0x000cb800017a7983 */ /* 0x000ea80000300a00 */
[----:B------:R-:W2:Y:S01]  /*23bd0*/  LDL.LU.64 R134, [R1+0xcc0] ;  /* 0x000cc00001867983 */ /* 0x000ea20000300a00 */
[----:B------:R-:W-:-:S04]  /*23be0*/  IMAD.WIDE R18, R2, 0x4, R250 ;  /* 0x0000000402127825 */ /* 0x000fc800078e02fa */
[C---:B----4-:R-:W-:Y:S01]  /*23bf0*/  IMAD.WIDE R16, R2.reuse, 0x4, R144 ;  /* 0x0000000402107825 */ /* 0x050fe200078e0290 */
[----:B------:R-:W4:Y:S04]  /*23c00*/  LDL.LU.64 R250, [R1+0xcc8] ;  /* 0x000cc80001fa7983 */ /* 0x000f280000300a00 */
[----:B------:R1:W-:Y:S01]  /*23c10*/  STL.64 [R1+0x368], R18 ;  /* 0x0003681201007387 */ /* 0x0003e20000100a00 */
[C---:B---3--:R-:W-:Y:S01]  /*23c20*/  IMAD.WIDE R14, R2.reuse, 0x4, R132 ;  /* 0x00000004020e7825 */ /* 0x048fe200078e0284 */
[----:B------:R-:W-:Y:S02]  /*23c30*/  ISETP.GE.U32.AND P3, PT, R3, 0x7ffffefa, PT ;  /* 0x7ffffefa0300780c */ /* 0x000fe40003f66070 */
[----:B------:R-:W3:Y:S04]  /*23c40*/  LDL.LU.64 R132, [R1+0xcd0] ;  /* 0x000cd00001847983 */ /* 0x000ee80000300a00 */
[----:B------:R1:W-:Y:S01]  /*23c50*/  STL.64 [R1+0x360], R16 ;  /* 0x0003601001007387 */ /* 0x0003e20000100a00 */
[----:B------:R-:W-:-:S03]  /*23c60*/  IMAD.WIDE R12, R2, 0x4, R130 ;  /* 0x00000004020c7825 */ /* 0x000fc600078e0282 */
[----:B------:R-:W3:Y:S04]  /*23c70*/  LDL.LU.64 R130, [R1+0xcd8] ;  /* 0x000cd80001827983 */ /* 0x000ee80000300a00 */
[----:B------:R1:W-:Y:S01]  /*23c80*/  LDGSTS.E [R108+0x41600], [R6.64], !P5 ;  /* 0x41600000066c7fae */ /* 0x0003e2000e921844 */
[----:B------:R-:W-:-:S03]  /*23c90*/  IMAD.WIDE R10, R2, 0x4, R138 ;  /* 0x00000004020a7825 */ /* 0x000fc600078e028a */
[----:B------:R2:W-:Y:S04]  /*23ca0*/  STL.64 [R1+0x358], R14 ;  /* 0x0003580e01007387 */ /* 0x0005e80000100a00 */
[----:B------:R2:W-:Y:S01]  /*23cb0*/  LDGSTS.E [R108+0x41700], [R4.64], !P5 ;  /* 0x41700000046c7fae */ /* 0x0005e2000e921844 */
[----:B-1----:R-:W-:-:S03]  /*23cc0*/  IMAD.WIDE R8, R2, 0x4, R136 ;  /* 0x0000000402087825 */ /* 0x002fc600078e0288 */
[----:B------:R-:W-:Y:S04]  /*23cd0*/  STL.64 [R1+0x350], R12 ;  /* 0x0003500c01007387 */ /* 0x000fe80000100a00 */
[----:B------:R4:W-:Y:S04]  /*23ce0*/  STL.64 [R1+0x348], R10 ;  /* 0x0003480a01007387 */ /* 0x0009e80000100a00 */
[----:B------:R1:W-:Y:S04]  /*23cf0*/  LDGSTS.E [R108+0x43000], [R18.64], !P3 ;  /* 0x43000000126c7fae */ /* 0x0003e8000d921844 */
[----:B------:R1:W-:Y:S01]  /*23d00*/  LDGSTS.E [R108+0x43100], [R16.64], !P3 ;  /* 0x43100000106c7fae */ /* 0x0003e2000d921844 */
[----:B------:R-:W-:-:S03]  /*23d10*/  IMAD.WIDE R6, R2, 0x4, R128 ;  /* 0x0000000402067825 */ /* 0x000fc600078e0280 */
[----:B------:R-:W3:Y:S04]  /*23d20*/  LDL.LU.64 R128, [R1+0xce0] ;  /* 0x000ce00001807983 */ /* 0x000ee80000300a00 */
[----:B------:R3:W-:Y:S04]  /*23d30*/  STL.64 [R1+0x340], R8 ;  /* 0x0003400801007387 */ /* 0x0007e80000100a00 */
[----:B------:R1:W-:Y:S04]  /*23d40*/  STL.64 [R1+0x2d8], R6 ;  /* 0x0002d80601007387 */ /* 0x0003e80000100a00 */
[----:B------:R1:W-:Y:S04]  /*23d50*/  LDGSTS.E [R108+0x43200], [R14.64], !P3 ;  /* 0x432000000e6c7fae */ /* 0x0003e8000d921844 */
[----:B------:R1:W-:Y:S04]  /*23d60*/  LDGSTS.E [R108+0x43300], [R12.64], !P3 ;  /* 0x433000000c6c7fae */ /* 0x0003e8000d921844 */
[----:B------:R4:W-:Y:S01]  /*23d70*/  LDGSTS.E [R108+0x43400], [R10.64], !P3 ;  /* 0x434000000a6c7fae */ /* 0x0009e2000d921844 */
[----:B------:R-:W-:-:S03]  /*23d80*/  IADD3 R3, R0, -0x8b, RZ ;  /* 0xffffff7500037810 */ /* 0x000fc60007ffe0ff */
[----:B------:R3:W-:Y:S01]  /*23d90*/  LDGSTS.E [R108+0x43500], [R8.64], !P3 ;  /* 0x43500000086c7fae */ /* 0x0007e2000d921844 */
[----:B--2---:R-:W-:-:S04]  /*23da0*/  IMAD.WIDE R4, R2, 0x4, R126 ;  /* 0x0000000402047825 */ /* 0x004fc800078e027e */
[C---:B-1----:R-:W-:Y:S01]  /*23db0*/  IMAD.WIDE R18, R2.reuse, 0x4, R142 ;  /* 0x0000000402127825 */ /* 0x042fe200078e028e */
[----:B------:R1:W-:Y:S04]  /*23dc0*/  STL.64 [R1+0x2d0], R4 ;  /* 0x0002d00401007387 */ /* 0x0003e80000100a00 */
[----:B------:R-:W2:Y:S04]  /*23dd0*/  LDL.LU.64 R138, [R1+0xce8] ;  /* 0x000ce800018a7983 */ /* 0x000ea80000300a00 */
[----:B------:R-:W2:Y:S01]  /*23de0*/  LDL.LU.64 R136, [R1+0xcf0] ;  /* 0x000cf00001887983 */ /* 0x000ea20000300a00 */
[----:B------:R-:W-:-:S03]  /*23df0*/  IMAD.WIDE R16, R2, 0x4, R140 ;  /* 0x0000000402107825 */ /* 0x000fc600078e028c */
[----:B------:R-:W2:Y:S01]  /*23e00*/  LDL.LU.64 R126, [R1+0xcf8] ;  /* 0x000cf800017e7983 */ /* 0x000ea20000300a00 */
[----:B------:R-:W-:-:S03]  /*23e10*/  IMAD.WIDE R14, R2, 0x4, R122 ;  /* 0x00000004020e7825 */ /* 0x000fc600078e027a */
[----:B------:R-:W2:Y:S04]  /*23e20*/  LDL.LU.64 R122, [R1+0xd00] ;  /* 0x000d0000017a7983 */ /* 0x000ea80000300a00 */
[----:B------:R2:W-:Y:S04]  /*23e30*/  STL.64 [R1+0x278], R18 ;  /* 0x0002781201007387 */ /* 0x0005e80000100a00 */
[----:B------:R1:W-:Y:S04]  /*23e40*/  STL.64 [R1+0x270], R16 ;  /* 0x0002701001007387 */ /* 0x0003e80000100a00 */
[----:B------:R1:W-:Y:S01]  /*23e50*/  STL.64 [R1+0x268], R14 ;  /* 0x0002680e01007387 */ /* 0x0003e20000100a00 */
[----:B----4-:R-:W-:Y:S01]  /*23e60*/  IMAD.WIDE R10, R2, 0x4, R250 ;  /* 0x00000004020a7825 */ /* 0x010fe200078e02fa */
[----:B------:R-:W-:-:S02]  /*23e70*/  ISETP.GE.U32.AND P1, PT, R3, 0x7ffffef6, PT ;  /* 0x7ffffef60300780c */ /* 0x000fc40003f26070 */
[----:B------:R-:W2:Y:S01]  /*23e80*/  LDL.LU.64 R250, [R1+0xd08] ;  /* 0x000d080001fa7983 */ /* 0x000ea20000300a00 */
[----:B------:R-:W-:-:S03]  /*23e90*/  IMAD.WIDE R12, R2, 0x4, R134 ;  /* 0x00000004020c7825 */ /* 0x000fc600078e0286 */
[----:B------:R1:W-:Y:S01]  /*23ea0*/  LDGSTS.E [R108+0x43600], [R6.64], !P3 ;  /* 0x43600000066c7fae */ /* 0x0003e2000d921844 */
[----:B---3--:R-:W-:-:S03]  /*23eb0*/  IMAD.WIDE R8, R2, 0x4, R132 ;  /* 0x0000000402087825 */ /* 0x008fc600078e0284 */
[----:B------:R3:W-:Y:S04]  /*23ec0*/  STL.64 [R1+0x260], R12 ;  /* 0x0002600c01007387 */ /* 0x0007e80000100a00 */
[----:B------:R2:W-:Y:S01]  /*23ed0*/  STL.64 [R1+0x258], R10 ;  /* 0x0002580a01007387 */ /* 0x0005e20000100a00 */
[----:B-1----:R-:W-:-:S03]  /*23ee0*/  IMAD.WIDE R6, R2, 0x4, R130 ;  /* 0x0000000402067825 */ /* 0x002fc600078e0282 */
[----:B------:R-:W2:Y:S04]  /*23ef0*/  LDL.LU.64 R134, [R1+0xd10] ;  /* 0x000d100001867983 */ /* 0x000ea80000300a00 */
[----:B------:R-:W2:Y:S04]  /*23f00*/  LDL.LU.64 R132, [R1+0xd18] ;  /* 0x000d180001847983 */ /* 0x000ea80000300a00 */
[----:B------:R1:W-:Y:S04]  /*23f10*/  STL.64 [R1+0x250], R8 ;  /* 0x0002500801007387 */ /* 0x0003e80000100a00 */
[----:B------:R1:W-:Y:S04]  /*23f20*/  LDGSTS.E [R108+0x43700], [R4.64], !P3 ;  /* 0x43700000046c7fae */ /* 0x0003e8000d921844 */
[----:B------:R1:W-:Y:S04]  /*23f30*/  STL.64 [R1+0x248], R6 ;  /* 0x0002480601007387 */ /* 0x0003e80000100a00 */
[----:B------:R-:W2:Y:S04]  /*23f40*/  LDL.LU.64 R130, [R1+0xd20] ;  /* 0x000d200001827983 */ /* 0x000ea80000300a00 */
[----:B------:R2:W-:Y:S04]  /*23f50*/  LDGSTS.E [R108+0x45000], [R18.64], !P1 ;  /* 0x45000000126c7fae */ /* 0x0005e8000c921844 */
[----:B------:R2:W-:Y:S01]  /*23f60*/  LDGSTS.E [R108+0x45100], [R16.64], !P1 ;  /* 0x45100000106c7fae */ /* 0x0005e2000c921844 */
[----:B-1----:R-:W-:-:S03]  /*23f70*/  IMAD.WIDE R4, R2, 0x4, R128 ;  /* 0x0000000402047825 */ /* 0x002fc600078e0280 */
[----:B------:R1:W-:Y:S04]  /*23f80*/  LDGSTS.E [R108+0x45200], [R14.64], !P1 ;  /* 0x452000000e6c7fae */ /* 0x0003e8000c921844 */
[----:B------:R1:W-:Y:S04]  /*23f90*/  STL.64 [R1+0x240], R4 ;  /* 0x0002400401007387 */ /* 0x0003e80000100a00 */
[----:B------:R-:W2:Y:S04]  /*23fa0*/  LDL.LU.64 R146, [R1+0xd28] ;  /* 0x000d280001927983 */ /* 0x000ea80000300a00 */
[----:B------:R-:W2:Y:S04]  /*23fb0*/  LDL.LU.64 R128, [R1+0xd30] ;  /* 0x000d300001807983 */ /* 0x000ea80000300a00 */
[----:B------:R-:W2:Y:S04]  /*23fc0*/  LDL.LU.64 R144, [R1+0xd38] ;  /* 0x000d380001907983 */ /* 0x000ea80000300a00 */
[----:B------:R-:W2:Y:S04]  /*23fd0*/  LDL.LU.64 R142, [R1+0xd40] ;  /* 0x000d4000018e7983 */ /* 0x000ea80000300a00 */
[----:B------:R3:W-:Y:S04]  /*23fe0*/  LDGSTS.E [R108+0x45300], [R12.64], !P1 ;  /* 0x453000000c6c7fae */ /* 0x0007e8000c921844 */
[----:B------:R2:W-:Y:S01]  /*23ff0*/  LDGSTS.E [R108+0x45400], [R10.64], !P1 ;  /* 0x454000000a6c7fae */ /* 0x0005e2000c921844 */
[----:B------:R-:W-:-:S03]  /*24000*/  IADD3 R3, R0, -0x8f, RZ ;  /* 0xffffff7100037810 */ /* 0x000fc60007ffe0ff */
[----:B------:R1:W-:Y:S01]  /*24010*/  LDGSTS.E [R108+0x45500], [R8.64], !P1 ;  /* 0x45500000086c7fae */ /* 0x0003e2000c921844 */
[----:B--2---:R-:W-:-:S04]  /*24020*/  IMAD.WIDE R18, R2, 0x4, R138 ;  /* 0x0000000402127825 */ /* 0x004fc800078e028a */
[C---:B------:R-:W-:Y:S01]  /*24030*/  IMAD.WIDE R16, R2.reuse, 0x4, R136 ;  /* 0x0000000402107825 */ /* 0x040fe200078e0288 */
[----:B------:R2:W-:Y:S03]  /*24040*/  STL.64 [R1+0x1f8], R18 ;  /* 0x0001f81201007387 */ /* 0x0005e60000100a00 */
[C---:B-1----:R-:W-:Y:S01]  /*24050*/  IMAD.WIDE R14, R2.reuse, 0x4, R126 ;  /* 0x00000004020e7825 */ /* 0x042fe200078e027e */
[----:B------:R-:W4:Y:S04]  /*24060*/  LDL.LU.64 R140, [R1+0xd48] ;  /* 0x000d4800018c7983 */ /* 0x000f280000300a00 */
[----:B------:R1:W-:Y:S01]  /*24070*/  STL.64 [R1+0x1f0], R16 ;  /* 0x0001f01001007387 */ /* 0x0003e20000100a00 */
[----:B---3--:R-:W-:-:S03]  /*24080*/  IMAD.WIDE R12, R2, 0x4, R122 ;  /* 0x00000004020c7825 */ /* 0x008fc600078e027a */
[----:B------:R-:W3:Y:S04]  /*24090*/  LDL.LU.64 R126, [R1+0xd50] ;  /* 0x000d5000017e7983 */ /* 0x000ee80000300a00 */
[----:B------:R1:W-:Y:S04]  /*240a0*/  STL.64 [R1+0x1e8], R14 ;  /* 0x0001e80e01007387 */ /* 0x0003e80000100a00 */
[----:B------:R-:W3:Y:S01]  /*240b0*/  LDL.LU.64 R122, [R1+0xd58] ;  /* 0x000d5800017a7983 */ /* 0x000ee20000300a00 */
[----:B--2---:R-:W-:Y:S01]  /*240c0*/  IMAD.WIDE R10, R2, 0x4, R250 ;  /* 0x00000004020a7825 */ /* 0x004fe200078e02fa */
[----:B------:R-:W-:-:S02]  /*240d0*/  ISETP.GE.U32.AND P0, PT, R3, 0x7ffffef2, PT ;  /* 0x7ffffef20300780c */ /* 0x000fc40003f06070 */
[----:B------:R-:W2:Y:S04]  /*240e0*/  LDL.LU.64 R250, [R1+0xd60] ;  /* 0x000d600001fa7983 */ /* 0x000ea80000300a00 */
[----:B------:R1:W-:Y:S04]  /*240f0*/  LDGSTS.E [R108+0x45600], [R6.64], !P1 ;  /* 0x45600000066c7fae */ /* 0x0003e8000c921844 */
[----:B------:R1:W-:Y:S04]  /*24100*/  LDGSTS.E [R108+0x45700], [R4.64], !P1 ;  /* 0x45700000046c7fae */ /* 0x0003e8000c921844 */
[----:B------:R1:W-:Y:S01]  /*24110*/  STL.64 [R1+0x1e0], R12 ;  /* 0x0001e00c01007387 */ /* 0x0003e20000100a00 */
[----:B------:R-:W-:-:S03]  /*24120*/  IMAD.WIDE R8, R2, 0x4, R134 ;  /* 0x0000000402087825 */ /* 0x000fc600078e0286 */
[----:B------:R4:W-:Y:S01]  /*24130*/  STL.64 [R1+0x1d8], R10 ;  /* 0x0001d80a01007387 */ /* 0x0009e20000100a00 */
[----:B-1----:R-:W-:-:S03]  /*24140*/  IMAD.WIDE R6, R2, 0x4, R132 ;  /* 0x0000000402067825 */ /* 0x002fc600078e0284 */
[----:B------:R3:W-:Y:S04]  /*24150*/  STL.64 [R1+0x1d0], R8 ;  /* 0x0001d00801007387 */ /* 0x0007e80000100a00 */
[----:B------:R1:W-:Y:S04]  /*24160*/  STL.64 [R1+0x1c8], R6 ;  /* 0x0001c80601007387 */ /* 0x0003e80000100a00 */
[----:B------:R1:W-:Y:S04]  /*24170*/  LDGSTS.E [R108+0x47000], [R18.64], !P0 ;  /* 0x47000000126c7fae */ /* 0x0003e8000c121844 */
[----:B------:R1:W-:Y:S01]  /*24180*/  LDGSTS.E [R108+0x47100], [R16.64], !P0 ;  /* 0x47100000106c7fae */ /* 0x0003e2000c121844 */
[----:B------:R-:W-:-:S03]  /*24190*/  IMAD.WIDE R4, R2, 0x4, R130 ;  /* 0x0000000402047825 */ /* 0x000fc600078e0282 */
[----:B------:R1:W-:Y:S04]  /*241a0*/  LDGSTS.E [R108+0x47200], [R14.64], !P0 ;  /* 0x472000000e6c7fae */ /* 0x0003e8000c121844 */
[----:B------:R2:W-:Y:S04]  /*241b0*/  STL.64 [R1+0x1c0], R4 ;  /* 0x0001c00401007387 */ /* 0x0005e80000100a00 */
[----:B------:R-:W2:Y:S04]  /*241c0*/  LDL.LU.64 R138, [R1+0xd68] ;  /* 0x000d6800018a7983 */ /* 0x000ea80000300a00 */
[----:B------:R-:W2:Y:S04]  /*241d0*/  LDL.LU.64 R136, [R1+0xd70] ;  /* 0x000d700001887983 */ /* 0x000ea80000300a00 */
[----:B------:R-:W2:Y:S01]  /*241e0*/  LDL.LU.64 R134, [R1+0xd78] ;  /* 0x000d780001867983 */ /* 0x000ea20000300a00 */
[----:B-1----:R-:W-:-:S03]  /*241f0*/  IMAD.WIDE R18, R2, 0x4, R146 ;  /* 0x0000000402127825 */ /* 0x002fc600078e0292 */
[----:B------:R1:W-:Y:S01]  /*24200*/  LDGSTS.E [R108+0x47300], [R12.64], !P0 ;  /* 0x473000000c6c7fae */ /* 0x0003e2000c121844 */
[----:B------:R-:W-:-:S03]  /*24210*/  IMAD.WIDE R16, R2, 0x4, R128 ;  /* 0x0000000402107825 */ /* 0x000fc600078e0280 */
[----:B------:R-:W2:Y:S01]  /*24220*/  LDL.LU.64 R132, [R1+0xd80] ;  /* 0x000d800001847983 */ /* 0x000ea20000300a00 */
[----:B------:R-:W-:-:S03]  /*24230*/  IMAD.WIDE R14, R2, 0x4, R144 ;  /* 0x00000004020e7825 */ /* 0x000fc600078e0290 */
[----:B------:R4:W-:Y:S04]  /*24240*/  LDGSTS.E [R108+0x47400], [R10.64], !P0 ;  /* 0x474000000a6c7fae */ /* 0x0009e8000c121844 */
[----:B------:R-:W2:Y:S01]  /*24250*/  LDL.LU.64 R130, [R1+0xd88] ;  /* 0x000d880001827983 */ /* 0x000ea20000300a00 */
[----:B-1----:R-:W-:-:S03]  /*24260*/  IMAD.WIDE R12, R2, 0x4, R142 ;  /* 0x00000004020c7825 */ /* 0x002fc600078e028e */
[----:B------:R-:W2:Y:S04]  /*24270*/  LDL.LU.64 R128, [R1+0xd90] ;  /* 0x000d900001807983 */ /* 0x000ea80000300a00 */
[----:B------:R3:W-:Y:S04]  /*24280*/  LDGSTS.E [R108+0x47500], [R8.64], !P0 ;  /* 0x47500000086c7fae */ /* 0x0007e8000c121844 */
[----:B------:R1:W-:Y:S04]  /*24290*/  STL.64 [R1+0x178], R18 ;  /* 0x0001781201007387 */ /* 0x0003e80000100a00 */
[----:B------:R1:W-:Y:S04]  /*242a0*/  LDGSTS.E [R108+0x47600], [R6.64], !P0 ;  /* 0x47600000066c7fae */ /* 0x0003e8000c121844 */
[----:B------:R1:W-:Y:S04]  /*242b0*/  STL.64 [R1+0x170], R16 ;  /* 0x0001701001007387 */ /* 0x0003e80000100a00 */
[----:B------:R1:W-:Y:S04]  /*242c0*/  STL.64 [R1+0x168], R14 ;  /* 0x0001680e01007387 */ /* 0x0003e80000100a00 */
[----:B------:R1:W-:Y:S04]  /*242d0*/  STL.64 [R1+0x160], R12 ;  /* 0x0001600c01007387 */ /* 0x0003e80000100a00 */
[----:B------:R2:W-:Y:S01]  /*242e0*/  LDGSTS.E [R108+0x47700], [R4.64], !P0 ;  /* 0x47700000046c7fae */ /* 0x0005e2000c121844 */
[----:B----4-:R-:W-:-:S05]  /*242f0*/  IMAD.WIDE R10, R2, 0x4, R140 ;  /* 0x00000004020a7825 */ /* 0x010fca00078e028c */
[----:B------:R4:W-:Y:S01]  /*24300*/  STL.64 [R1+0x158], R10 ;  /* 0x0001580a01007387 */ /* 0x0009e20000100a00 */
[----:B---3--:R-:W-:-:S03]  /*24310*/  IMAD.WIDE R8, R2, 0x4, R126 ;  /* 0x0000000402087825 */ /* 0x008fc600078e027e */
[----:B------:R-:W3:Y:S01]  /*24320*/  LDL.LU.64 R126, [R1+0xd98] ;  /* 0x000d9800017e7983 */ /* 0x000ee20000300a00 */
[----:B-1----:R-:W-:-:S03]  /*24330*/  IMAD.WIDE R6, R2, 0x4, R122 ;  /* 0x0000000402067825 */ /* 0x002fc600078e027a */
[----:B------:R1:W-:Y:S04]  /*24340*/  STL.64 [R1+0x150], R8 ;  /* 0x0001500801007387 */ /* 0x0003e80000100a00 */
[----:B------:R3:W-:Y:S01]  /*24350*/  STL.64 [R1+0x148], R6 ;  /* 0x0001480601007387 */ /* 0x0007e20000100a00 */
[----:B--2---:R-:W-:-:S03]  /*24360*/  IMAD.WIDE R4, R2, 0x4, R250 ;  /* 0x0000000402047825 */ /* 0x004fc600078e02fa */
[----:B------:R-:W2:Y:S04]  /*24370*/  LDL.LU.64 R250, [R1+0xda0] ;  /* 0x000da00001fa7983 */ /* 0x000ea80000300a00 */
[----:B------:R2:W-:Y:S04]  /*24380*/  STL.64 [R1+0x140], R4 ;  /* 0x0001400401007387 */ /* 0x0005e80000100a00 */
[----:B------:R-:W2:Y:S01]  /*24390*/  LDL.LU.64 R122, [R1+0xda8] ;  /* 0x000da800017a7983 */ /* 0x000ea20000300a00 */
[----:B------:R-:W-:-:S03]  /*243a0*/  IADD3 R3, R0, -0x93, RZ ;  /* 0xffffff6d00037810 */ /* 0x000fc60007ffe0ff */
[----:B------:R-:W2:Y:S01]  /*243b0*/  LDL.LU.64 R142, [R1+0xdb0] ;  /* 0x000db000018e7983 */ /* 0x000ea20000300a00 */
[----:B------:R-:W-:-:S03]  /*243c0*/  ISETP.GE.U32.AND P2, PT, R3, 0x7ffffeee, PT ;  /* 0x7ffffeee0300780c */ /* 0x000fc60003f46070 */
[----:B------:R-:W2:Y:S10]  /*243d0*/  LDL.LU.64 R140, [R1+0xdb8] ;  /* 0x000db800018c7983 */ /* 0x000eb40000300a00 */
[----:B------:R1:W-:Y:S04]  /*243e0*/  LDGSTS.E [R108+0x49000], [R18.64], !P2 ;  /* 0x49000000126c7fae */ /* 0x0003e8000d121844 */
[----:B------:R1:W-:Y:S04]  /*243f0*/  LDGSTS.E [R108+0x49100], [R16.64], !P2 ;  /* 0x49100000106c7fae */ /* 0x0003e8000d121844 */
[----:B------:R4:W-:Y:S04]  /*24400*/  LDGSTS.E [R108+0x49200], [R14.64], !P2 ;  /* 0x492000000e6c7fae */ /* 0x0009e8000d121844 */
[----:B------:R4:W-:Y:S01]  /*24410*/  LDGSTS.E [R108+0x49300], [R12.64], !P2 ;  /* 0x493000000c6c7fae */ /* 0x0009e2000d121844 */
[----:B-1----:R-:W-:-:S03]  /*24420*/  IMAD.WIDE R18, R2, 0x4, R138 ;  /* 0x0000000402127825 */ /* 0x002fc600078e028a */
[----:B------:R1:W-:Y:S01]  /*24430*/  LDGSTS.E [R108+0x49400], [R10.64], !P2 ;  /* 0x494000000a6c7fae */ /* 0x0003e2000d121844 */
[----:B------:R-:W-:-:S03]  /*24440*/  IMAD.WIDE R16, R2, 0x4, R136 ;  /* 0x0000000402107825 */ /* 0x000fc600078e0288 */
[----:B------:R1:W-:Y:S01]  /*24450*/  STL.64 [R1+0xf8], R18 ;  /* 0x0000f81201007387 */ /* 0x0003e20000100a00 */
[----:B----4-:R-:W-:-:S03]  /*24460*/  IMAD.WIDE R14, R2, 0x4, R134 ;  /* 0x00000004020e7825 */ /* 0x010fc600078e0286 */
[----:B------:R4:W-:Y:S04]  /*24470*/  STL.64 [R1+0xf0], R16 ;  /* 0x0000f01001007387 */ /* 0x0009e80000100a00 */
[----:B------:R-:W4:Y:S01]  /*24480*/  LDL.LU.64 R146, [R1+0xdc0] ;  /* 0x000dc00001927983 */ /* 0x000f220000300a00 */
[----:B------:R-:W-:-:S03]  /*24490*/  IMAD.WIDE R12, R2, 0x4, R132 ;  /* 0x00000004020c7825 */ /* 0x000fc600078e0284 */
[----:B------:R1:W-:Y:S04]  /*244a0*/  LDGSTS.E [R108+0x49500], [R8.64], !P2 ;  /* 0x49500000086c7fae */ /* 0x0003e8000d121844 */
[----:B------:R2:W-:Y:S01]  /*244b0*/  STL.64 [R1+0xe8], R14 ;  /* 0x0000e80e01007387 */ /* 0x0005e20000100a00 */
[----:B-1----:R-:W-:-:S03]  /*244c0*/  IMAD.WIDE R10, R2, 0x4, R130 ;  /* 0x00000004020a7825 */ /* 0x002fc600078e0282 */
[----:B------:R1:W-:Y:S01]  /*244d0*/  STL.64 [R1+0xe0], R12 ;  /* 0x0000e00c01007387 */ /* 0x0003e20000100a00 */
[----:B------:R-:W-:Y:S01]  /*244e0*/  IADD3 R3, R0, -0x97, RZ ;  /* 0xffffff6900037810 */ /* 0x000fe20007ffe0ff */
[----:B------:R-:W-:Y:S02]  /*244f0*/  IMAD.WIDE R8, R2, 0x4, R128 ;  /* 0x0000000402087825 */ /* 0x000fe400078e0280 */
[----:B------:R-:W4:Y:S04]  /*24500*/  LDL.LU.64 R144, [R1+0xdc8] ;  /* 0x000dc80001907983 */ /* 0x000f280000300a00 */
[----:B------:R1:W-:Y:S04]  /*24510*/  STL.64 [R1+0xd8], R10 ;  /* 0x0000d80a01007387 */ /* 0x0003e80000100a00 */
[----:B------:R-:W4:Y:S01]  /*24520*/  LDL.LU.64 R138, [R1+0xdd0] ;  /* 0x000dd000018a7983 */ /* 0x000f220000300a00 */
[----:B------:R-:W-:-:S03]  /*24530*/  ISETP.GE.U32.AND P4, PT, R3, 0x7ffffeea, PT ;  /* 0x7ffffeea0300780c */ /* 0x000fc60003f86070 */
[----:B------:R3:W-:Y:S04]  /*24540*/  LDGSTS.E [R108+0x49600], [R6.64], !P2 ;  /* 0x49600000066c7fae */ /* 0x0007e8000d121844 */
[----:B------:R-:W4:Y:S04]  /*24550*/  LDL.LU.64 R136, [R1+0xdd8] ;  /* 0x000dd80001887983 */ /* 0x000f280000300a00 */
[----:B------:R2:W-:Y:S04]  /*24560*/  LDGSTS.E [R108+0x49700], [R4.64], !P2 ;  /* 0x49700000046c7fae */ /* 0x0005e8000d121844 */
[----:B------:R1:W-:Y:S04]  /*24570*/  STL.64 [R1+0xd0], R8 ;  /* 0x0000d00801007387 */ /* 0x0003e80000100a00 */
[----:B------:R-:W4:Y:S04]  /*24580*/  LDL.LU.64 R134, [R1+0xde0] ;  /* 0x000de00001867983 */ /* 0x000f280000300a00 */
[----:B------:R1:W-:Y:S04]  /*24590*/  LDGSTS.E [R108+0x4b000], [R18.64], !P4 ;  /* 0x4b000000126c7fae */ /* 0x0003e8000e121844 */
[----:B------:R4:W-:Y:S04]  /*245a0*/  LDGSTS.E [R108+0x4b100], [R16.64], !P4 ;  /* 0x4b100000106c7fae */ /* 0x0009e8000e121844 */
[----:B------:R1:W-:Y:S04]  /*245b0*/  LDGSTS.E [R108+0x4b200], [R14.64], !P4 ;  /* 0x4b2000000e6c7fae */ /* 0x0003e8000e121844 */
[----:B------:R1:W-:Y:S04]  /*245c0*/  LDGSTS.E [R108+0x4b300], [R12.64], !P4 ;  /* 0x4b3000000c6c7fae */ /* 0x0003e8000e121844 */
[----:B------:R1:W-:Y:S04]  /*245d0*/  LDGSTS.E [R108+0x4b400], [R10.64], !P4 ;  /* 0x4b4000000a6c7fae */ /* 0x0003e8000e121844 */
[----:B------:R1:W-:Y:S01]  /*245e0*/  LDGSTS.E [R108+0x4b500], [R8.64], !P4 ;  /* 0x4b500000086c7fae */ /* 0x0003e2000e121844 */
[----:B---3--:R-:W-:-:S05]  /*245f0*/  IMAD.WIDE R6, R2, 0x4, R126 ;  /* 0x0000000402067825 */ /* 0x008fca00078e027e */
[----:B------:R3:W-:Y:S04]  /*24600*/  STL.64 [R1+0xc8], R6 ;  /* 0x0000c80601007387 */ /* 0x0007e80000100a00 */
[----:B------:R3:W-:Y:S01]  /*24610*/  LDGSTS.E [R108+0x4b600], [R6.64], !P4 ;  /* 0x4b600000066c7fae */ /* 0x0007e2000e121844 */
[----:B--2---:R-:W-:-:S05]  /*24620*/  IMAD.WIDE R4, R2, 0x4, R250 ;  /* 0x0000000402047825 */ /* 0x004fca00078e02fa */
[----:B------:R3:W-:Y:S04]  /*24630*/  STL.64 [R1+0xc0], R4 ;  /* 0x0000c00401007387 */ /* 0x0007e80000100a00 */
[----:B------:R-:W2:Y:S04]  /*24640*/  LDL.LU.64 R250, [R1+0xde8] ;  /* 0x000de80001fa7983 */ /* 0x000ea80000300a00 */
[----:B------:R-:W2:Y:S04]  /*24650*/  LDL.LU.64 R132, [R1+0xdf0] ;  /* 0x000df00001847983 */ /* 0x000ea80000300a00 */
[----:B------:R-:W2:Y:S04]  /*24660*/  LDL.LU.64 R130, [R1+0xdf8] ;  /* 0x000df80001827983 */ /* 0x000ea80000300a00 */
[----:B------:R-:W2:Y:S01]  /*24670*/  LDL.LU.64 R128, [R1+0xe00] ;  /* 0x000e000001807983 */ /* 0x000ea20000300a00 */
[----:B-1----:R-:W-:-:S03]  /*24680*/  IMAD.WIDE R18, R2, 0x4, R122 ;  /* 0x0000000402127825 */ /* 0x002fc600078e027a */
[----:B------:R-:W2:Y:S04]  /*24690*/  LDL.LU.64 R126, [R1+0xe08] ;  /* 0x000e0800017e7983 */ /* 0x000ea80000300a00 */
[----:B------:R-:W2:Y:S01]  /*246a0*/  LDL.LU.64 R122, [R1+0xe10] ;  /* 0x000e1000017a7983 */ /* 0x000ea20000300a00 */
[----:B----4-:R-:W-:-:S03]  /*246b0*/  IMAD.WIDE R16, R2, 0x4, R142 ;  /* 0x0000000402107825 */ /* 0x010fc600078e028e */
[----:B------:R1:W-:Y:S01]  /*246c0*/  STL.64 [R1+0x78], R18 ;  /* 0x0000781201007387 */ /* 0x0003e20000100a00 */
[----:B------:R-:W-:-:S03]  /*246d0*/  IMAD.WIDE R14, R2, 0x4, R140 ;  /* 0x00000004020e7825 */ /* 0x000fc600078e028c */
[----:B------:R-:W4:Y:S04]  /*246e0*/  LDL.LU.64 R142, [R1+0xe18] ;  /* 0x000e1800018e7983 */ /* 0x000f280000300a00 */
[----:B------:R-:W4:Y:S04]  /*246f0*/  LDL.LU.64 R140, [R1+0xe20] ;  /* 0x000e2000018c7983 */ /* 0x000f280000300a00 */
[----:B------:R1:W-:Y:S04]  /*24700*/  LDGSTS.E [R108+0x4b700], [R4.64], !P4 ;  /* 0x4b700000046c7fae */ /* 0x0003e8000e121844 */
[----:B------:R1:W-:Y:S01]  /*24710*/  STL.64 [R1+0x70], R16 ;  /* 0x0000701001007387 */ /* 0x0003e20000100a00 */
[----:B------:R-:W-:-:S03]  /*24720*/  IMAD.WIDE R12, R2, 0x4, R146 ;  /* 0x00000004020c7825 */ /* 0x000fc600078e0292 */
[----:B------:R1:W-:Y:S04]  /*24730*/  STL.64 [R1+0x68], R14 ;  /* 0x0000680e01007387 */ /* 0x0003e80000100a00 */
[----:B------:R1:W-:Y:S01]  /*24740*/  STL.64 [R1+0x60], R12 ;  /* 0x0000600c01007387 */ /* 0x0003e20000100a00 */
[----:B------:R-:W-:-:S04]  /*24750*/  IMAD.WIDE R10, R2, 0x4, R144 ;  /* 0x00000004020a7825 */ /* 0x000fc800078e0290 */
[C---:B------:R-:W-:Y:S01]  /*24760*/  IMAD.WIDE R8, R2.reuse, 0x4, R138 ;  /* 0x0000000402087825 */ /* 0x040fe200078e028a */
[----:B------:R1:W-:Y:S03]  /*24770*/  STL.64 [R1+0x58], R10 ;  /* 0x0000580a01007387 */ /* 0x0003e60000100a00 */
[C---:B---3--:R-:W-:Y:S01]  /*24780*/  IMAD.WIDE R6, R2.reuse, 0x4, R136 ;  /* 0x0000000402067825 */ /* 0x048fe200078e0288 */
[----:B------:R3:W-:Y:S04]  /*24790*/  STL.64 [R1+0x50], R8 ;  /* 0x0000500801007387 */ /* 0x0007e80000100a00 */
[----:B------:R2:W-:Y:S01]  /*247a0*/  STL.64 [R1+0x48], R6 ;  /* 0x0000480601007387 */ /* 0x0005e20000100a00 */
[----:B-1----:R-:W-:-:S05]  /*247b0*/  IMAD.WIDE R4, R2, 0x4, R134 ;  /* 0x0000000402047825 */ /* 0x002fca00078e0286 */
[----:B------:R1:W-:Y:S04]  /*247c0*/  STL.64 [R1+0x40], R4 ;  /* 0x0000400401007387 */ /* 0x0003e80000100a00 */
[----:B------:R-:W3:Y:S04]  /*247d0*/  LDL.LU.64 R138, [R1+0xe28] ;  /* 0x000e2800018a7983 */ /* 0x000ee80000300a00 */
[----:B------:R-:W3:Y:S01]  /*247e0*/  LDL.LU.64 R136, [R1+0xe30] ;  /* 0x000e300001887983 */ /* 0x000ee20000300a00 */
[----:B--2---:R-:W-:-:S03]  /*247f0*/  IMAD.WIDE R248, R2, 0x4, R132 ;  /* 0x0000000402f87825 */ /* 0x004fc600078e0284 */
[----:B------:R-:W2:Y:S01]  /*24800*/  LDL.LU.64 R132, [R1+0xe38] ;  /* 0x000e380001847983 */ /* 0x000ea20000300a00 */
[----:B------:R-:W-:-:S03]  /*24810*/  IMAD.WIDE R246, R2, 0x4, R130 ;  /* 0x0000000402f67825 */ /* 0x000fc600078e0282 */
[----:B------:R-:W3:Y:S01]  /*24820*/  LDL.LU.64 R134, [R1+0xe40] ;  /* 0x000e400001867983 */ /* 0x000ee20000300a00 */
[----:B------:R-:W-:-:S03]  /*24830*/  IMAD.WIDE R244, R2, 0x4, R128 ;  /* 0x0000000402f47825 */ /* 0x000fc600078e0280 */
[----:B------:R-:W3:Y:S04]  /*24840*/  LDL.LU.64 R130, [R1+0xe48] ;  /* 0x000e480001827983 */ /* 0x000ee80000300a00 */
[----:B------:R-:W3:Y:S01]  /*24850*/  LDL.LU.64 R128, [R1+0xe50] ;  /* 0x000e500001807983 */ /* 0x000ee20000300a00 */
[----:B------:R-:W-:-:S03]  /*24860*/  IMAD.WIDE R242, R2, 0x4, R126 ;  /* 0x0000000402f27825 */ /* 0x000fc600078e027e */
[----:B------:R-:W3:Y:S01]  /*24870*/  LDL.LU.64 R126, [R1+0xe58] ;  /* 0x000e5800017e7983 */ /* 0x000ee20000300a00 */
[----:B------:R-:W-:-:S03]  /*24880*/  IMAD.WIDE R240, R2, 0x4, R122 ;  /* 0x0000000402f07825 */ /* 0x000fc600078e027a */
[----:B------:R-:W3:Y:S01]  /*24890*/  LDL.LU.64 R122, [R1+0xe60] ;  /* 0x000e6000017a7983 */ /* 0x000ee20000300a00 */
[----:B------:R-:W-:-:S04]  /*248a0*/  IMAD.WIDE R250, R2, 0x4, R250 ;  /* 0x0000000402fa7825 */ /* 0x000fc800078e02fa */
[C---:B----4-:R-:W-:Y:S01]  /*248b0*/  IMAD.WIDE R238, R2.reuse, 0x4, R142 ;  /* 0x0000000402ee7825 */ /* 0x050fe200078e028e */
[----:B------:R-:W-:Y:S03]  /*248c0*/  STL.64 [R1+0x5150], R250 ;  /* 0x005150fa01007387 */ /* 0x000fe60000100a00 */
[C---:B------:R-:W-:Y:S01]  /*248d0*/  IMAD.WIDE R236, R2.reuse, 0x4, R140 ;  /* 0x0000000402ec7825 */ /* 0x040fe200078e028c */
[----:B------:R-:W-:Y:S04]  /*248e0*/  STL.64 [R1+0x5158], R248 ;  /* 0x005158f801007387 */ /* 0x000fe80000100a00 */
[----:B------:R-:W-:Y:S04]  /*248f0*/  STL.64 [R1+0x5160], R246 ;  /* 0x005160f601007387 */ /* 0x000fe80000100a00 */
[----:B------:R-:W-:Y:S04]  /*24900*/  STL.64 [R1+0x5168], R244 ;  /* 0x005168f401007387 */ /* 0x000fe80000100a00 */
[----:B------:R-:W-:Y:S04]  /*24910*/  STL.64 [R1+0x5170], R242 ;  /* 0x005170f201007387 */ /* 0x000fe80000100a00 */
[----:B------:R-:W-:Y:S04]  /*24920*/  STL.64 [R1+0x5178], R240 ;  /* 0x005178f001007387 */ /* 0x000fe80000100a00 */
[----:B------:R-:W-:Y:S04]  /*24930*/  STL.64 [R1+0x5180], R238 ;  /* 0x005180ee01007387 */ /* 0x000fe80000100a00 */
[----:B------:R-:W-:Y:S01]  /*24940*/  STL.64 [R1+0x5188], R236 ;  /* 0x005188ec01007387 */ /* 0x000fe20000100a00 */
[----:B--2---:R-:W-:-:S03]  /*24950*/  IMAD.WIDE R214, R2, 0x4, R132 ;  /* 0x0000000402d67825 */ /* 0x004fc600078e0284 */
[----:B------:R-:W2:Y:S01]  /*24960*/  LDL.LU.64 R132, [R1+0xe68] ;  /* 0x000e680001847983 */ /* 0x000ea20000300a00 */
[----:B---3--:R-:W-:-:S03]  /*24970*/  IMAD.WIDE R210, R2, 0x4, R130 ;  /* 0x0000000402d27825 */ /* 0x008fc600078e0282 */
[----:B------:R-:W3:Y:S01]  /*24980*/  LDL.LU.64 R130, [R1+0xe70] ;  /* 0x000e700001827983 */ /* 0x000ee20000300a00 */
[----:B------:R-:W-:-:S03]  /*24990*/  IMAD.WIDE R208, R2, 0x4, R128 ;  /* 0x0000000402d07825 */ /* 0x000fc600078e0280 */
[----:B------:R-:W4:Y:S01]  /*249a0*/  LDL.LU.64 R128, [R1+0xe78] ;  /* 0x000e780001807983 */ /* 0x000f220000300a00 */
[----:B------:R-:W-:-:S03]  /*249b0*/  IMAD.WIDE R204, R2, 0x4, R122 ;  /* 0x0000000402cc7825 */ /* 0x000fc600078e027a */
[----:B------:R-:W3:Y:S01]  /*249c0*/  LDL.LU.64 R122, [R1+0xe80] ;  /* 0x000e8000017a7983 */ /* 0x000ee20000300a00 */
[----:B------:R-:W-:-:S03]  /*249d0*/  IMAD.WIDE R218, R2, 0x4, R138 ;  /* 0x0000000402da7825 */ /* 0x000fc600078e028a */
[----:B------:R-:W3:Y:S01]  /*249e0*/  LDL.LU.64 R146, [R1+0xe88] ;  /* 0x000e880001927983 */ /* 0x000ee20000300a00 */
[----:B------:R-:W-:-:S03]  /*249f0*/  IMAD.WIDE R216, R2, 0x4, R136 ;  /* 0x0000000402d87825 */ /* 0x000fc600078e0288 */
[----:B------:R-:W3:Y:S01]  /*24a00*/  LDL.LU.64 R144, [R1+0xe90] ;  /* 0x000e900001907983 */ /* 0x000ee20000300a00 */
[----:B------:R-:W-:-:S03]  /*24a10*/  IMAD.WIDE R212, R2, 0x4, R134 ;  /* 0x0000000402d47825 */ /* 0x000fc600078e0286 */
[----:B------:R-:W3:Y:S01]  /*24a20*/  LDL.LU.64 R136, [R1+0xe98] ;  /* 0x000e980001887983 */ /* 0x000ee20000300a00 */
[----:B------:R-:W-:-:S03]  /*24a30*/  IMAD.WIDE R206, R2, 0x4, R126 ;  /* 0x0000000402ce7825 */ /* 0x000fc600078e027e */
[----:B------:R-:W3:Y:S04]  /*24a40*/  LDL.LU.64 R126, [R1+0xea0] ;  /* 0x000ea000017e7983 */ /* 0x000ee80000300a00 */
        /* <DEDUP_REMOVED lines=8> */
[----:B------:R-:W3:Y:S04]  /*24ad0*/  LDL.LU.64 R142, [R1+0xea8] ;  /* 0x000ea800018e7983 */ /* 0x000ee80000300a00 */
[----:B------:R-:W3:Y:S01]  /*24ae0*/  LDL.LU.64 R140, [R1+0xeb0] ;  /* 0x000eb000018c7983 */ /* 0x000ee20000300a00 */
[----:B--2---:R-:W-:-:S03]  /*24af0*/  IMAD.WIDE R186, R2, 0x4, R132 ;  /* 0x0000000402ba7825 */ /* 0x004fc600078e0284 */
[----:B------:R-:W2:Y:S04]  /*24b00*/  LDL.LU.64 R132, [R1+0xeb8] ;  /* 0x000eb80001847983 */ /* 0x000ea80000300a00 */
[----:B------:R-:W2:Y:S01]  /*24b10*/  LDL.LU.64 R138, [R1+0xec0] ;  /* 0x000ec000018a7983 */ /* 0x000ea20000300a00 */
[----:B----4-:R-:W-:-:S03]  /*24b20*/  IMAD.WIDE R182, R2, 0x4, R128 ;  /* 0x0000000402b67825 */ /* 0x010fc600078e0280 */
[----:B------:R-:W4:Y:S01]  /*24b30*/  LDL.LU.64 R128, [R1+0xec8] ;  /* 0x000ec80001807983 */ /* 0x000f220000300a00 */
[----:B---3--:R-:W-:-:S03]  /*24b40*/  IMAD.WIDE R184, R2, 0x4, R130 ;  /* 0x0000000402b87825 */ /* 0x008fc600078e0282 */
[----:B------:R-:W3:Y:S01]  /*24b50*/  LDL.LU.64 R134, [R1+0xed0] ;  /* 0x000ed00001867983 */ /* 0x000ee20000300a00 */
[----:B------:R-:W-:-:S03]  /*24b60*/  IMAD.WIDE R180, R2, 0x4, R122 ;  /* 0x0000000402b47825 */ /* 0x000fc600078e027a */
[----:B------:R-:W3:Y:S04]  /*24b70*/  LDL.LU.64 R130, [R1+0xed8] ;  /* 0x000ed80001827983 */ /* 0x000ee80000300a00 */
[----:B------:R-:W3:Y:S04]  /*24b80*/  LDL.LU.64 R122, [R1+0xee0] ;  /* 0x000ee000017a7983 */ /* 0x000ee80000300a00 */
[----:B------:R-:W3:Y:S01]  /*24b90*/  LDL.LU.64 R162, [R1+0x1420] ;  /* 0x0014200001a27983 */ /* 0x000ee20000300a00 */
[----:B------:R-:W-:-:S03]  /*24ba0*/  IMAD.WIDE R174, R2, 0x4, R136 ;  /* 0x0000000402ae7825 */ /* 0x000fc600078e0288 */
[----:B------:R-:W3:Y:S01]  /*24bb0*/  LDL.LU.64 R136, [R1+0x1418] ;  /* 0x0014180001887983 */ /* 0x000ee20000300a00 */
[----:B------:R-:W-:-:S03]  /*24bc0*/  IMAD.WIDE R172, R2, 0x4, R126 ;  /* 0x0000000402ac7825 */ /* 0x000fc600078e027e */
[----:B------:R-:W3:Y:S04]  /*24bd0*/  LDL.LU.64 R126, [R1+0x1410] ;  /* 0x00141000017e7983 */ /* 0x000ee80000300a00 */
[----:B------:R-:W-:Y:S04]  /*24be0*/  STL.64 [R1+0x51d0], R186 ;  /* 0x0051d0ba01007387 */ /* 0x000fe80000100a00 */
[----:B------:R-:W-:Y:S04]  /*24bf0*/  STL.64 [R1+0x51d8], R184 ;  /* 0x0051d8b801007387 */ /* 0x000fe80000100a00 */
[----:B------:R-:W-:Y:S01]  /*24c00*/  STL.64 [R1+0x51e0], R182 ;  /* 0x0051e0b601007387 */ /* 0x000fe20000100a00 */
[----:B------:R-:W-:-:S03]  /*24c10*/  IMAD.WIDE R178, R2, 0x4, R146 ;  /* 0x0000000402b27825 */ /* 0x000fc600078e0292 */
[----:B------:R-:W3:Y:S01]  /*24c20*/  LDL.LU.64 R160, [R1+0x1408] ;  /* 0x0014080001a07983 */ /* 0x000ee20000300a00 */
[----:B------:R-:W-:-:S04]  /*24c30*/  IMAD.WIDE R152, R2, 0x4, R140 ;  /* 0x0000000402987825 */ /* 0x000fc800078e028c */
[C---:B--2---:R-:W-:Y:S02]  /*24c40*/  IMAD.WIDE R150, R2.reuse, 0x4, R132 ;  /* 0x0000000402967825 */ /* 0x044fe400078e0284 */
[----:B------:R-:W4:Y:S02]  /*24c50*/  LDL.LU.64 R132, [R1+0x1400] ;  /* 0x0014000001847983 */ /* 0x000f240000300a00 */
[----:B------:R-:W-:-:S04]  /*24c60*/  IMAD.WIDE R148, R2, 0x4, R138 ;  /* 0x0000000402947825 */ /* 0x000fc800078e028a */
[C---:B----4-:R-:W-:Y:S02]  /*24c70*/  IMAD.WIDE R146, R2.reuse, 0x4, R128 ;  /* 0x0000000402927825 */ /* 0x050fe400078e0280 */
[----:B------:R-:W4:Y:S04]  /*24c80*/  LDL.LU.64 R128, [R1+0x13f8] ;  /* 0x0013f80001807983 */ /* 0x000f280000300a00 */
[----:B------:R-:W4:Y:S01]  /*24c90*/  LDL.LU.64 R138, [R1+0x13f0] ;  /* 0x0013f000018a7983 */ /* 0x000f220000300a00 */
[----:B---3--:R-:W-:-:S03]  /*24ca0*/  IMAD.WIDE R140, R2, 0x4, R122 ;  /* 0x00000004028c7825 */ /* 0x008fc600078e027a */
[----:B------:R-:W1:Y:S01]  /*24cb0*/  LDL.LU.64 R122, [R1+0x13e8] ;  /* 0x0013e800017a7983 */ /* 0x000e620000300a00 */
[----:B------:R-:W-:Y:S01]  /*24cc0*/  IADD3 R3, R0, -0x9b, RZ ;  /* 0xffffff6500037810 */ /* 0x000fe20007ffe0ff */
[C---:B------:R-:W-:Y:S02]  /*24cd0*/  IMAD.WIDE R176, R2.reuse, 0x4, R144 ;  /* 0x0000000402b07825 */ /* 0x040fe400078e0290 */
[----:B------:R-:W3:Y:S01]  /*24ce0*/  LDL.LU.64 R158, [R1+0x13e0] ;  /* 0x0013e000019e7983 */ /* 0x000ee20000300a00 */
[----:B------:R-:W-:Y:S01]  /*24cf0*/  ISETP.GE.U32.AND P6, PT, R3, 0x7ffffee6, PT ;  /* 0x7ffffee60300780c */ /* 0x000fe20003fc6070 */
[C---:B------:R-:W-:Y:S02]  /*24d00*/  IMAD.WIDE R144, R2.reuse, 0x4, R134 ;  /* 0x0000000402907825 */ /* 0x040fe400078e0286 */
[----:B------:R-:W3:Y:S02]  /*24d10*/  LDL.LU.64 R134, [R1+0x13d8] ;  /* 0x0013d80001867983 */ /* 0x000ee40000300a00 */
[----:B------:R-:W-:-:S02]  /*24d20*/  IMAD.WIDE R154, R2, 0x4, R142 ;  /* 0x00000004029a7825 */ /* 0x000fc400078e028e */
[----:B------:R-:W3:Y:S02]  /*24d30*/  LDL.LU.64 R156, [R1+0x13d0] ;  /* 0x0013d000019c7983 */ /* 0x000ee40000300a00 */
[C---:B------:R-:W-:Y:S02]  /*24d40*/  IMAD.WIDE R142, R2.reuse, 0x4, R130 ;  /* 0x00000004028e7825 */ /* 0x040fe400078e0282 */
[----:B------:R-:W3:Y:S04]  /*24d50*/  LDL.LU.64 R130, [R1+0x13c8] ;  /* 0x0013c80001827983 */ /* 0x000ee80000300a00 */
[----:B------:R2:W-:Y:S04]  /*24d60*/  LDGSTS.E [R108+0x4d000], [R18.64], !P6 ;  /* 0x4d000000126c7fae */ /* 0x0005e8000f121844 */
[----:B------:R2:W-:Y:S04]  /*24d70*/  LDGSTS.E [R108+0x4d100], [R16.64], !P6 ;  /* 0x4d100000106c7fae */ /* 0x0005e8000f121844 */
[----:B------:R2:W-:Y:S02]  /*24d80*/  LDGSTS.E [R108+0x4d200], [R14.64], !P6 ;  /* 0x4d2000000e6c7fae */ /* 0x0005e4000f121844 */
[----:B--2---:R-:W-:-:S02]  /*24d90*/  IMAD.WIDE R18, R2, 0x4, R162 ;  /* 0x0000000402127825 */ /* 0x004fc400078e02a2 */
[----:B------:R2:W-:Y:S02]  /*24da0*/  LDGSTS.E [R108+0x4d300], [R12.64], !P6 ;  /* 0x4d3000000c6c7fae */ /* 0x0005e4000f121844 */
[C---:B------:R-:W-:Y:S02]  /*24db0*/  IMAD.WIDE R16, R2.reuse, 0x4, R136 ;  /* 0x0000000402107825 */ /* 0x040fe400078e0288 */
[----:B------:R4:W-:Y:S02]  /*24dc0*/  LDGSTS.E [R108+0x4d400], [R10.64], !P6 ;  /* 0x4d4000000a6c7fae */ /* 0x0009e4000f121844 */
[C---:B------:R-:W-:Y:S02]  /*24dd0*/  IMAD.WIDE R14, R2.reuse, 0x4, R126 ;  /* 0x00000004020e7825 */ /* 0x040fe400078e027e */
[----:B------:R-:W3:Y:S04]  /*24de0*/  LDL.LU.64 R136, [R1+0x13c0] ;  /* 0x0013c00001887983 */ /* 0x000ee80000300a00 */
[----:B------:R3:W-:Y:S01]  /*24df0*/  STL.64 [R1+0x790], R18 ;  /* 0x0007901201007387 */ /* 0x0007e20000100a00 */
[----:B--2---:R-:W-:-:S03]  /*24e00*/  IMAD.WIDE R12, R2, 0x4, R160 ;  /* 0x00000004020c7825 */ /* 0x004fc600078e02a0 */
[----:B------:R-:W2:Y:S04]  /*24e10*/  LDL.LU.64 R126, [R1+0x13b8] ;  /* 0x0013b800017e7983 */ /* 0x000ea80000300a00 */
[----:B------:R1:W-:Y:S04]  /*24e20*/  STL.64 [R1+0x798], R16 ;  /* 0x0007981001007387 */ /* 0x0003e80000100a00 */
[----:B------:R1:W-:Y:S04]  /*24e30*/  STL.64 [R1+0x7a0], R14 ;  /* 0x0007a00e01007387 */ /* 0x0003e80000100a00 */
[----:B------:R4:W-:Y:S04]  /*24e40*/  LDGSTS.E [R108+0x4d500], [R8.64], !P6 ;  /* 0x4d500000086c7fae */ /* 0x0009e8000f121844 */
[----:B------:R4:W-:Y:S04]  /*24e50*/  LDGSTS.E [R108+0x4d600], [R6.64], !P6 ;  /* 0x4d600000066c7fae */ /* 0x0009e8000f121844 */
[----:B------:R1:W-:Y:S01]  /*24e60*/  LDGSTS.E [R108+0x4d700], [R4.64], !P6 ;  /* 0x4d700000046c7fae */ /* 0x0003e2000f121844 */
[----:B----4-:R-:W-:-:S03]  /*24e70*/  IMAD.WIDE R10, R2, 0x4, R132 ;  /* 0x00000004020a7825 */ /* 0x010fc600078e0284 */
[----:B------:R-:W4:Y:S04]  /*24e80*/  LDL.LU.64 R132, [R1+0x13b0] ;  /* 0x0013b00001847983 */ /* 0x000f280000300a00 */
[----:B------:R1:W-:Y:S01]  /*24e90*/  STL.64 [R1+0x7e8], R12 ;  /* 0x0007e80c01007387 */ /* 0x0003e20000100a00 */
[----:B------:R-:W-:-:S03]  /*24ea0*/  IMAD.WIDE R8, R2, 0x4, R128 ;  /* 0x0000000402087825 */ /* 0x000fc600078e0280 */
[----:B------:R-:W4:Y:S01]  /*24eb0*/  LDL.LU.64 R128, [R1+0x13a8] ;  /* 0x0013a80001807983 */ /* 0x000f220000300a00 */
[----:B------:R-:W-:-:S03]  /*24ec0*/  IMAD.WIDE R6, R2, 0x4, R138 ;  /* 0x0000000402067825 */ /* 0x000fc600078e028a */
[----:B------:R2:W-:Y:S01]  /*24ed0*/  STL.64 [R1+0x7f0], R10 ;  /* 0x0007f00a01007387 */ /* 0x0005e20000100a00 */
[----:B-1----:R-:W-:-:S03]  /*24ee0*/  IMAD.WIDE R4, R2, 0x4, R122 ;  /* 0x0000000402047825 */ /* 0x002fc600078e027a */
[----:B------:R1:W-:Y:S04]  /*24ef0*/  STL.64 [R1+0x7f8], R8 ;  /* 0x0007f80801007387 */ /* 0x0003e80000100a00 */
[----:B------:R4:W-:Y:S04]  /*24f00*/  STL.64 [R1+0x800], R6 ;  /* 0x0008000601007387 */ /* 0x0009e80000100a00 */
[----:B------:R1:W-:Y:S04]  /*24f10*/  STL.64 [R1+0x808], R4 ;  /* 0x0008080401007387 */ /* 0x0003e80000100a00 */
[----:B------:R-:W4:Y:S04]  /*24f20*/  LDL.LU.64 R160, [R1+0x13a0] ;  /* 0x0013a00001a07983 */ /* 0x000f280000300a00 */
[----:B------:R-:W4:Y:S04]  /*24f30*/  LDL.LU.64 R138, [R1+0x1398] ;  /* 0x00139800018a7983 */ /* 0x000f280000300a00 */
[----:B------:R-:W4:Y:S01]  /*24f40*/  LDL.LU.64 R122, [R1+0x1390] ;  /* 0x00139000017a7983 */ /* 0x000f220000300a00 */
[----:B------:R-:W-:-:S04]  /*24f50*/  IADD3 R3, R0, -0x9f, RZ ;  /* 0xffffff6100037810 */ /* 0x000fc80007ffe0ff */
[----:B------:R-:W-:Y:S02]  /*24f60*/  ISETP.GE.U32.AND P5, PT, R3, 0x7ffffee2, PT ;  /* 0x7ffffee20300780c */ /* 0x000fe40003fa6070 */
[----:B------:R-:W-:-:S04]  /*24f70*/  IADD3 R3, R0, -0xa3, RZ ;  /* 0xffffff5d00037810 */ /* 0x000fc80007ffe0ff */
[----:B------:R-:W-:Y:S02]  /*24f80*/  ISETP.GE.U32.AND P3, PT, R3, 0x7ffffede, PT ;  /* 0x7ffffede0300780c */ /* 0x000fe40003f66070 */
[----:B------:R-:W-:-:S05]  /*24f90*/  IADD3 R3, R0, -0xa7, RZ ;  /* 0xffffff5900037810 */ /* 0x000fca0007ffe0ff */
        /* <DEDUP_REMOVED lines=40> */
[----:B---3--:R-:W-:-:S03]  /*25220*/  IMAD.WIDE R18, R2, 0x4, R158 ;  /* 0x0000000402127825 */ /* 0x008fc600078e029e */
[----:B------:R3:W-:Y:S01]  /*25230*/  LDGSTS.E [R108+0x57300], [R12.64], !P2 ;  /* 0x573000000c6c7fae */ /* 0x0007e2000d121844 */
[----:B-1----:R-:W-:-:S03]  /*25240*/  IMAD.WIDE R16, R2, 0x4, R134 ;  /* 0x0000000402107825 */ /* 0x002fc600078e0286 */
[----:B------:R1:W-:Y:S01]  /*25250*/  LDGSTS.E [R108+0x57400], [R10.64], !P2 ;  /* 0x574000000a6c7fae */ /* 0x0003e2000d121844 */
[----:B--2---:R-:W-:-:S03]  /*25260*/  IMAD.WIDE R14, R2, 0x4, R156 ;  /* 0x00000004020e7825 */ /* 0x004fc600078e029c */
[----:B------:R-:W2:Y:S01]  /*25270*/  LDL.LU.64 R134, [R1+0x1388] ;  /* 0x0013880001867983 */ /* 0x000ea20000300a00 */
[----:B---3--:R-:W-:-:S03]  /*25280*/  IMAD.WIDE R12, R2, 0x4, R130 ;  /* 0x00000004020c7825 */ /* 0x008fc600078e0282 */
[----:B------:R3:W-:Y:S04]  /*25290*/  STL.64 [R1+0xd68], R18 ;  /* 0x000d681201007387 */ /* 0x0007e80000100a00 */
[----:B------:R3:W-:Y:S01]  /*252a0*/  STL.64 [R1+0xd80], R16 ;  /* 0x000d801001007387 */ /* 0x0007e20000100a00 */
[----:B------:R-:W-:-:S03]  /*252b0*/  IADD3 R3, R0, -0xb3, RZ ;  /* 0xffffff4d00037810 */ /* 0x000fc60007ffe0ff */
[----:B------:R-:W2:Y:S01]  /*252c0*/  LDL.LU.64 R130, [R1+0x1380] ;  /* 0x0013800001827983 */ /* 0x000ea20000300a00 */
[----:B-1----:R-:W-:-:S03]  /*252d0*/  IMAD.WIDE R10, R2, 0x4, R136 ;  /* 0x00000004020a7825 */ /* 0x002fc600078e0288 */
[----:B------:R1:W-:Y:S04]  /*252e0*/  LDGSTS.E [R108+0x57500], [R8.64], !P2 ;  /* 0x57500000086c7fae */ /* 0x0003e8000d121844 */
[----:B------:R3:W-:Y:S04]  /*252f0*/  STL.64 [R1+0xd88], R14 ;  /* 0x000d880e01007387 */ /* 0x0007e80000100a00 */
[----:B------:R2:W-:Y:S01]  /*25300*/  STL.64 [R1+0xd90], R12 ;  /* 0x000d900c01007387 */ /* 0x0005e20000100a00 */
[----:B-1----:R-:W-:Y:S01]  /*25310*/  IMAD.WIDE R8, R2, 0x4, R126 ;  /* 0x0000000402087825 */ /* 0x002fe200078e027e */
[----:B------:R-:W-:-:S02]  /*25320*/  ISETP.GE.U32.AND P4, PT, R3, 0x7ffffece, PT ;  /* 0x7ffffece0300780c */ /* 0x000fc40003f86070 */
[----:B------:R-:W2:Y:S04]  /*25330*/  LDL.LU.64 R126, [R1+0x1378] ;  /* 0x00137800017e7983 */ /* 0x000ea80000300a00 */
[----:B------:R4:W-:Y:S04]  /*25340*/  LDGSTS.E [R108+0x57600], [R6.64], !P2 ;  /* 0x57600000066c7fae */ /* 0x0009e8000d121844 */
[----:B------:R1:W-:Y:S04]  /*25350*/  STL.64 [R1+0xd98], R10 ;  /* 0x000d980a01007387 */ /* 0x0003e80000100a00 */
[----:B------:R1:W-:Y:S04]  /*25360*/  LDGSTS.E [R108+0x57700], [R4.64], !P2 ;  /* 0x57700000046c7fae */ /* 0x0003e8000d121844 */
[----:B------:R1:W-:Y:S04]  /*25370*/  STL.64 [R1+0xda0], R8 ;  /* 0x000da00801007387 */ /* 0x0003e80000100a00 */
[----:B------:R-:W2:Y:S04]  /*25380*/  LDL.LU.64 R136, [R1+0x1370] ;  /* 0x0013700001887983 */ /* 0x000ea80000300a00 */
[----:B------:R3:W-:Y:S04]  /*25390*/  LDGSTS.E [R108+0x59000], [R18.64], !P4 ;  /* 0x59000000126c7fae */ /* 0x0007e8000e121844 */
[----:B------:R1:W-:Y:S04]  /*253a0*/  LDGSTS.E [R108+0x59100], [R16.64], !P4 ;  /* 0x59100000106c7fae */ /* 0x0003e8000e121844 */
[----:B------:R1:W-:Y:S04]  /*253b0*/  LDGSTS.E [R108+0x59200], [R14.64], !P4 ;  /* 0x592000000e6c7fae */ /* 0x0003e8000e121844 */
[----:B------:R2:W-:Y:S01]  /*253c0*/  LDGSTS.E [R108+0x59300], [R12.64], !P4 ;  /* 0x593000000c6c7fae */ /* 0x0005e2000e121844 */
[----:B------:R-:W-:-:S03]  /*253d0*/  IADD3 R3, R0, -0xb7, RZ ;  /* 0xffffff4900037810 */ /* 0x000fc60007ffe0ff */
[----:B------:R1:W-:Y:S01]  /*253e0*/  LDGSTS.E [R108+0x59400], [R10.64], !P4 ;  /* 0x594000000a6c7fae */ /* 0x0003e2000e121844 */
[----:B----4-:R-:W-:-:S03]  /*253f0*/  IMAD.WIDE R6, R2, 0x4, R132 ;  /* 0x0000000402067825 */ /* 0x010fc600078e0284 */
[----:B------:R4:W-:Y:S01]  /*25400*/  LDGSTS.E [R108+0x59500], [R8.64], !P4 ;  /* 0x59500000086c7fae */ /* 0x0009e2000e121844 */
[----:B-1----:R-:W-:-:S04]  /*25410*/  IMAD.WIDE R4, R2, 0x4, R128 ;  /* 0x0000000402047825 */ /* 0x002fc800078e0280 */
[C---:B---3--:R-:W-:Y:S01]  /*25420*/  IMAD.WIDE R18, R2.reuse, 0x4, R160 ;  /* 0x0000000402127825 */ /* 0x048fe200078e02a0 */
[----:B------:R-:W3:Y:S04]  /*25430*/  LDL.LU.64 R128, [R1+0x1368] ;  /* 0x0013680001807983 */ /* 0x000ee80000300a00 */
[----:B------:R1:W-:Y:S04]  /*25440*/  STL.64 [R1+0xda8], R6 ;  /* 0x000da80601007387 */ /* 0x0003e80000100a00 */
[----:B------:R3:W-:Y:S04]  /*25450*/  STL.64 [R1+0xdb0], R4 ;  /* 0x000db00401007387 */ /* 0x0007e80000100a00 */
[----:B------:R-:W3:Y:S01]  /*25460*/  LDL.LU.64 R158, [R1+0x1360] ;  /* 0x00136000019e7983 */ /* 0x000ee20000300a00 */
[----:B------:R-:W-:-:S03]  /*25470*/  IMAD.WIDE R16, R2, 0x4, R138 ;  /* 0x0000000402107825 */ /* 0x000fc600078e028a */
[----:B------:R-:W3:Y:S04]  /*25480*/  LDL.LU.64 R156, [R1+0x1358] ;  /* 0x00135800019c7983 */ /* 0x000ee80000300a00 */
[----:B------:R-:W3:Y:S01]  /*25490*/  LDL.LU.64 R132, [R1+0x1350] ;  /* 0x0013500001847983 */ /* 0x000ee20000300a00 */
[----:B------:R-:W-:-:S03]  /*254a0*/  IMAD.WIDE R14, R2, 0x4, R122 ;  /* 0x00000004020e7825 */ /* 0x000fc600078e027a */
[----:B------:R-:W3:Y:S04]  /*254b0*/  LDL.LU.64 R138, [R1+0x1348] ;  /* 0x00134800018a7983 */ /* 0x000ee80000300a00 */
[----:B------:R1:W-:Y:S04]  /*254c0*/  STL.64 [R1+0xdf8], R18 ;  /* 0x000df81201007387 */ /* 0x0003e80000100a00 */
[----:B------:R-:W3:Y:S04]  /*254d0*/  LDL.LU.64 R122, [R1+0x1340] ;  /* 0x00134000017a7983 */ /* 0x000ee80000300a00 */
[----:B------:R1:W-:Y:S01]  /*254e0*/  STL.64 [R1+0xe00], R16 ;  /* 0x000e001001007387 */ /* 0x0003e20000100a00 */
[----:B------:R-:W-:-:S03]  /*254f0*/  ISETP.GE.U32.AND P6, PT, R3, 0x7ffffeca, PT ;  /* 0x7ffffeca0300780c */ /* 0x000fc60003fc6070 */
[----:B------:R1:W-:Y:S04]  /*25500*/  LDGSTS.E [R108+0x59600], [R6.64], !P4 ;  /* 0x59600000066c7fae */ /* 0x0003e8000e121844 */
[----:B------:R3:W-:Y:S06]  /*25510*/  LDGSTS.E [R108+0x59700], [R4.64], !P4 ;  /* 0x59700000046c7fae */ /* 0x0007ec000e121844 */
[----:B------:R1:W-:Y:S04]  /*25520*/  LDGSTS.E [R108+0x5b000], [R18.64], !P6 ;  /* 0x5b000000126c7fae */ /* 0x0003e8000f121844 */
[----:B------:R1:W-:Y:S04]  /*25530*/  LDGSTS.E [R108+0x5b100], [R16.64], !P6 ;  /* 0x5b100000106c7fae */ /* 0x0003e8000f121844 */
[----:B------:R1:W-:Y:S01]  /*25540*/  LDGSTS.E [R108+0x5b200], [R14.64], !P6 ;  /* 0x5b2000000e6c7fae */ /* 0x0003e2000f121844 */
[----:B--2---:R-:W-:-:S03]  /*25550*/  IMAD.WIDE R12, R2, 0x4, R134 ;  /* 0x00000004020c7825 */ /* 0x004fc600078e0286 */
[----:B------:R-:W2:Y:S04]  /*25560*/  LDL.LU.64 R134, [R1+0x1338] ;  /* 0x0013380001867983 */ /* 0x000ea80000300a00 */
[----:B------:R1:W-:Y:S04]  /*25570*/  STL.64 [R1+0xe08], R14 ;  /* 0x000e080e01007387 */ /* 0x0003e80000100a00 */
        /* <DEDUP_REMOVED lines=8> */
[----:B------:R2:W-:Y:S01]  /*25600*/  STL.64 [R1+0xe20], R8 ;  /* 0x000e200801007387 */ /* 0x0005e20000100a00 */
[----:B------:R-:W-:-:S03]  /*25610*/  IADD3 R3, R0, -0xbb, RZ ;  /* 0xffffff4500037810 */ /* 0x000fc60007ffe0ff */
[----:B------:R2:W-:Y:S01]  /*25620*/  LDGSTS.E [R108+0x5b500], [R8.64], !P6 ;  /* 0x5b500000086c7fae */ /* 0x0005e2000f121844 */
[----:B-1----:R-:W-:-:S05]  /*25630*/  IMAD.WIDE R6, R2, 0x4, R136 ;  /* 0x0000000402067825 */ /* 0x002fca00078e0288 */
[----:B------:R1:W-:Y:S01]  /*25640*/  STL.64 [R1+0xe28], R6 ;  /* 0x000e280601007387 */ /* 0x0003e20000100a00 */
[----:B---3--:R-:W-:-:S03]  /*25650*/  IMAD.WIDE R4, R2, 0x4, R128 ;  /* 0x0000000402047825 */ /* 0x008fc600078e0280 */
[----:B------:R1:W-:Y:S04]  /*25660*/  LDGSTS.E [R108+0x5b600], [R6.64], !P6 ;  /* 0x5b600000066c7fae */ /* 0x0003e8000f121844 */
[----:B------:R4:W-:Y:S04]  /*25670*/  STL.64 [R1+0xe30], R4 ;  /* 0x000e300401007387 */ /* 0x0009e80000100a00 */
[----:B------:R-:W3:Y:S01]  /*25680*/  LDL.LU.64 R162, [R1+0x1320] ;  /* 0x0013200001a27983 */ /* 0x000ee20000300a00 */
[----:B------:R-:W-:-:S03]  /*25690*/  IMAD.WIDE R18, R2, 0x4, R158 ;  /* 0x0000000402127825 */ /* 0x000fc600078e029e */
[----:B------:R-:W3:Y:S01]  /*256a0*/  LDL.LU.64 R136, [R1+0x1318] ;  /* 0x0013180001887983 */ /* 0x000ee20000300a00 */
[----:B------:R-:W-:-:S03]  /*256b0*/  IMAD.WIDE R16, R2, 0x4, R156 ;  /* 0x0000000402107825 */ /* 0x000fc600078e029c */
[----:B------:R-:W3:Y:S01]  /*256c0*/  LDL.LU.64 R128, [R1+0x1310] ;  /* 0x0013100001807983 */ /* 0x000ee20000300a00 */
[----:B------:R-:W-:-:S03]  /*256d0*/  IMAD.WIDE R14, R2, 0x4, R132 ;  /* 0x00000004020e7825 */ /* 0x000fc600078e0284 */
[----:B------:R-:W3:Y:S04]  /*256e0*/  LDL.LU.64 R160, [R1+0x1308] ;  /* 0x0013080001a07983 */ /* 0x000ee80000300a00 */
[----:B------:R3:W-:Y:S04]  /*256f0*/  STL.64 [R1+0xe78], R18 ;  /* 0x000e781201007387 */ /* 0x0007e80000100a00 */
[----:B------:R-:W3:Y:S01]  /*25700*/  LDL.LU.64 R132, [R1+0x1300] ;  /* 0x0013000001847983 */ /* 0x000ee20000300a00 */
[----:B------:R-:W-:-:S03]  /*25710*/  IMAD.WIDE R10, R2, 0x4, R122 ;  /* 0x00000004020a7825 */ /* 0x000fc600078e027a */
[----:B------:R1:W-:Y:S04]  /*25720*/  STL.64 [R1+0xe80], R16 ;  /* 0x000e801001007387 */ /* 0x0003e80000100a00 */
[----:B------:R1:W-:Y:S04]  /*25730*/  STL.64 [R1+0xe88], R14 ;  /* 0x000e880e01007387 */ /* 0x0003e80000100a00 */
[----:B------:R-:W3:Y:S01]  /*25740*/  LDL.LU.64 R122, [R1+0x12f8] ;  /* 0x0012f800017a7983 */ /* 0x000ee20000300a00 */
[----:B------:R-:W-:Y:S01]  /*25750*/  IMAD.WIDE R12, R2, 0x4, R138 ;  /* 0x00000004020c7825 */ /* 0x000fe200078e028a */
[----:B------:R-:W-:-:S02]  /*25760*/  ISETP.GE.U32.AND P5, PT, R3, 0x7ffffec6, PT ;  /* 0x7ffffec60300780c */ /* 0x000fc40003fa6070 */
[----:B------:R4:W-:Y:S04]  /*25770*/  LDGSTS.E [R108+0x5b700], [R4.64], !P6 ;  /* 0x5b700000046c7fae */ /* 0x0009e8000f121844 */
[----:B------:R1:W-:Y:S04]  /*25780*/  STL.64 [R1+0xe90], R12 ;  /* 0x000e900c01007387 */ /* 0x0003e80000100a00 */
[----:B------:R1:W-:Y:S04]  /*25790*/  STL.64 [R1+0xe98], R10 ;  /* 0x000e980a01007387 */ /* 0x0003e80000100a00 */
[----:B------:R-:W3:Y:S04]  /*257a0*/  LDL.LU.64 R138, [R1+0x12f0] ;  /* 0x0012f000018a7983 */ /* 0x000ee80000300a00 */
[----:B------:R3:W-:Y:S04]  /*257b0*/  LDGSTS.E [R108+0x5d000], [R18.64], !P5 ;  /* 0x5d000000126c7fae */ /* 0x0007e8000e921844 */
[----:B------:R1:W-:Y:S04]  /*257c0*/  LDGSTS.E [R108+0x5d100], [R16.64], !P5 ;  /* 0x5d100000106c7fae */ /* 0x0003e8000e921844 */
[----:B------:R1:W-:Y:S04]  /*257d0*/  LDGSTS.E [R108+0x5d200], [R14.64], !P5 ;  /* 0x5d2000000e6c7fae */ /* 0x0003e8000e921844 */
[----:B------:R1:W-:Y:S04]  /*257e0*/  LDGSTS.E [R108+0x5d300], [R12.64], !P5 ;  /* 0x5d3000000c6c7fae */ /* 0x0003e8000e921844 */
[----:B------:R1:W-:Y:S01]  /*257f0*/  LDGSTS.E [R108+0x5d400], [R10.64], !P5 ;  /* 0x5d4000000a6c7fae */ /* 0x0003e2000e921844 */
[----:B--2---:R-:W-:-:S05]  /*25800*/  IMAD.WIDE R8, R2, 0x4, R134 ;  /* 0x0000000402087825 */ /* 0x004fca00078e0286 */
[----:B------:R2:W-:Y:S04]  /*25810*/  STL.64 [R1+0xea0], R8 ;  /* 0x000ea00801007387 */ /* 0x0005e80000100a00 */
[----:B------:R2:W-:Y:S01]  /*25820*/  LDGSTS.E [R108+0x5d500], [R8.64], !P5 ;  /* 0x5d500000086c7fae */ /* 0x0005e2000e921844 */
[----:B-1----:R-:W-:Y:S01]  /*25830*/  IMAD.WIDE R6, R2, 0x4, R130 ;  /* 0x0000000402067825 */ /* 0x002fe200078e0282 */
[----:B------:R-:W-:-:S03]  /*25840*/  IADD3 R3, R0, -0xbf, RZ ;  /* 0xffffff4100037810 */ /* 0x000fc60007ffe0ff */
[C---:B----4-:R-:W-:Y:S01]  /*25850*/  IMAD.WIDE R4, R2.reuse, 0x4, R126 ;  /* 0x0000000402047825 */ /* 0x050fe200078e027e */
[----:B------:R1:W-:Y:S04]  /*25860*/  LDGSTS.E [R108+0x5d600], [R6.64], !P5 ;  /* 0x5d600000066c7fae */ /* 0x0003e8000e921844 */
[----:B------:R-:W4:Y:S04]  /*25870*/  LDL.LU.64 R126, [R1+0x12e8] ;  /* 0x0012e800017e7983 */ /* 0x000f280000300a00 */
[----:B------:R1:W-:Y:S04]  /*25880*/  STL.64 [R1+0xea8], R6 ;  /* 0x000ea80601007387 */ /* 0x0003e80000100a00 */
[----:B------:R4:W-:Y:S04]  /*25890*/  STL.64 [R1+0xeb0], R4 ;  /* 0x000eb00401007387 */ /* 0x0009e80000100a00 */
[----:B------:R-:W4:Y:S04]  /*258a0*/  LDL.LU.64 R158, [R1+0x12e0] ;  /* 0x0012e000019e7983 */ /* 0x000f280000300a00 */
[----:B------:R-:W4:Y:S04]  /*258b0*/  LDL.LU.64 R134, [R1+0x12d8] ;  /* 0x0012d80001867983 */ /* 0x000f280000300a00 */
[----:B------:R-:W4:Y:S04]  /*258c0*/  LDL.LU.64 R156, [R1+0x12d0] ;  /* 0x0012d000019c7983 */ /* 0x000f280000300a00 */
[----:B------:R-:W4:Y:S01]  /*258d0*/  LDL.LU.64 R130, [R1+0x12c8] ;  /* 0x0012c80001827983 */ /* 0x000f220000300a00 */
[----:B---3--:R-:W-:-:S04]  /*258e0*/  IMAD.WIDE R18, R2, 0x4, R162 ;  /* 0x0000000402127825 */ /* 0x008fc800078e02a2 */
[----:B------:R-:W-:-:S04]  /*258f0*/  IMAD.WIDE R16, R2, 0x4, R136 ;  /* 0x0000000402107825 */ /* 0x000fc800078e0288 */
[C---:B------:R-:W-:Y:S01]  /*25900*/  IMAD.WIDE R14, R2.reuse, 0x4, R128 ;  /* 0x00000004020e7825 */ /* 0x040fe200078e0280 */
[----:B------:R-:W4:Y:S03]  /*25910*/  LDL.LU.64 R136, [R1+0x12c0] ;  /* 0x0012c00001887983 */ /* 0x000f260000300a00 */
[C---:B------:R-:W-:Y:S01]  /*25920*/  IMAD.WIDE R12, R2.reuse, 0x4, R160 ;  /* 0x00000004020c7825 */ /* 0x040fe200078e02a0 */
[----:B------:R1:W-:Y:S04]  /*25930*/  STL.64 [R1+0x1eb0], R18 ;  /* 0x001eb01201007387 */ /* 0x0003e80000100a00 */
[----:B------:R-:W4:Y:S01]  /*25940*/  LDL.LU.64 R128, [R1+0x12b8] ;  /* 0x0012b80001807983 */ /* 0x000f220000300a00 */
[----:B------:R-:W-:-:S03]  /*25950*/  IMAD.WIDE R10, R2, 0x4, R132 ;  /* 0x00000004020a7825 */ /* 0x000fc600078e0284 */
[----:B------:R1:W-:Y:S04]  /*25960*/  STL.64 [R1+0x1eb8], R16 ;  /* 0x001eb81001007387 */ /* 0x0003e80000100a00 */
[----:B------:R1:W-:Y:S04]  /*25970*/  STL.64 [R1+0x1ec0], R14 ;  /* 0x001ec00e01007387 */ /* 0x0003e80000100a00 */
[----:B------:R-:W4:Y:S01]  /*25980*/  LDL.LU.64 R132, [R1+0x12b0] ;  /* 0x0012b00001847983 */ /* 0x000f220000300a00 */
[----:B--2---:R-:W-:-:S03]  /*25990*/  IMAD.WIDE R8, R2, 0x4, R122 ;  /* 0x0000000402087825 */ /* 0x004fc600078e027a */
[----:B------:R2:W-:Y:S04]  /*259a0*/  STL.64 [R1+0x1ec8], R12 ;  /* 0x001ec80c01007387 */ /* 0x0005e80000100a00 */
[----:B------:R-:W4:Y:S01]  /*259b0*/  LDL.LU.64 R122, [R1+0x12a8] ;  /* 0x0012a800017a7983 */ /* 0x000f220000300a00 */
[----:B------:R-:W-:-:S03]  /*259c0*/  ISETP.GE.U32.AND P3, PT, R3, 0x7ffffec2, PT ;  /* 0x7ffffec20300780c */ /* 0x000fc60003f66070 */
[----:B------:R4:W-:Y:S04]  /*259d0*/  LDGSTS.E [R108+0x5d700], [R4.64], !P5 ;  /* 0x5d700000046c7fae */ /* 0x0009e8000e921844 */
[----:B------:R4:W-:Y:S01]  /*259e0*/  STL.64 [R1+0x1ed0], R10 ;  /* 0x001ed00a01007387 */ /* 0x0009e20000100a00 */
[----:B-1----:R-:W-:-:S03]  /*259f0*/  IMAD.WIDE R6, R2, 0x4, R138 ;  /* 0x0000000402067825 */ /* 0x002fc600078e028a */
[----:B------:R1:W-:Y:S04]  /*25a00*/  STL.64 [R1+0x1ed8], R8 ;  /* 0x001ed80801007387 */ /* 0x0003e80000100a00 */
[----:B------:R-:W-:Y:S04]  /*25a10*/  STL.64 [R1+0x1ee0], R6 ;  /* 0x001ee00601007387 */ /* 0x000fe80000100a00 */
[----:B------:R1:W-:Y:S04]  /*25a20*/  LDGSTS.E [R108+0x5f000], [R18.64], !P3 ;  /* 0x5f000000126c7fae */ /* 0x0003e8000d921844 */
[----:B------:R1:W-:Y:S04]  /*25a30*/  LDGSTS.E [R108+0x5f100], [R16.64], !P3 ;  /* 0x5f100000106c7fae */ /* 0x0003e8000d921844 */
[----:B------:R1:W-:Y:S04]  /*25a40*/  LDGSTS.E [R108+0x5f200], [R14.64], !P3 ;  /* 0x5f2000000e6c7fae */ /* 0x0003e8000d921844 */
[----:B------:R2:W-:Y:S04]  /*25a50*/  LDGSTS.E [R108+0x5f300], [R12.64], !P3 ;  /* 0x5f3000000c6c7fae */ /* 0x0005e8000d921844 */
[----:B------:R4:W-:Y:S04]  /*25a60*/  LDGSTS.E [R108+0x5f400], [R10.64], !P3 ;  /* 0x5f4000000a6c7fae */ /* 0x0009e8000d921844 */
[----:B------:R1:W-:Y:S04]  /*25a70*/  LDGSTS.E [R108+0x5f500], [R8.64], !P3 ;  /* 0x5f500000086c7fae */ /* 0x0003e8000d921844 */
[----:B------:R1:W-:Y:S01]  /*25a80*/  LDGSTS.E [R108+0x5f600], [R6.64], !P3 ;  /* 0x5f600000066c7fae */ /* 0x0003e2000d921844 */
[----:B----4-:R-:W-:-:S05]  /*25a90*/  IMAD.WIDE R4, R2, 0x4, R126 ;  /* 0x0000000402047825 */ /* 0x010fca00078e027e */
[----:B------:R4:W-:Y:S04]  /*25aa0*/  STL.64 [R1+0x1ee8], R4 ;  /* 0x001ee80401007387 */ /* 0x0009e80000100a00 */
[----:B------:R-:W3:Y:S04]  /*25ab0*/  LDL.LU.64 R160, [R1+0x12a0] ;  /* 0x0012a00001a07983 */ /* 0x000ee80000300a00 */
[----:B------:R-:W3:Y:S01]  /*25ac0*/  LDL.LU.64 R138, [R1+0x1298] ;  /* 0x00129800018a7983 */ /* 0x000ee20000300a00 */
[----:B-1----:R-:W-:-:S03]  /*25ad0*/  IMAD.WIDE R18, R2, 0x4, R158 ;  /* 0x0000000402127825 */ /* 0x002fc600078e029e */
[----:B------:R-:W3:Y:S01]  /*25ae0*/  LDL.LU.64 R126, [R1+0x1290] ;  /* 0x00129000017e7983 */ /* 0x000ee20000300a00 */
[----:B------:R-:W-:-:S03]  /*25af0*/  IMAD.WIDE R16, R2, 0x4, R134 ;  /* 0x0000000402107825 */ /* 0x000fc600078e0286 */
[----:B------:R-:W3:Y:S01]  /*25b00*/  LDL.LU.64 R134, [R1+0x1288] ;  /* 0x0012880001867983 */ /* 0x000ee20000300a00 */
[----:B------:R-:W-:-:S03]  /*25b10*/  IMAD.WIDE R14, R2, 0x4, R156 ;  /* 0x00000004020e7825 */ /* 0x000fc600078e029c */
[----:B------:R3:W-:Y:S01]  /*25b20*/  STL.64 [R1+0x1f70], R18 ;  /* 0x001f701201007387 */ /* 0x0007e20000100a00 */
[----:B--2---:R-:W-:-:S03]  /*25b30*/  IMAD.WIDE R12, R2, 0x4, R130 ;  /* 0x00000004020c7825 */ /* 0x004fc600078e0282 */
[----:B------:R1:W-:Y:S04]  /*25b40*/  STL.64 [R1+0x1f78], R16 ;  /* 0x001f781001007387 */ /* 0x0003e80000100a00 */
[----:B------:R-:W2:Y:S04]  /*25b50*/  LDL.LU.64 R130, [R1+0x1280] ;  /* 0x0012800001827983 */ /* 0x000ea80000300a00 */
[----:B------:R1:W-:Y:S04]  /*25b60*/  STL.64 [R1+0x1f80], R14 ;  /* 0x001f800e01007387 */ /* 0x0003e80000100a00 */
[----:B------:R1:W-:Y:S04]  /*25b70*/  STL.64 [R1+0x1f88], R12 ;  /* 0x001f880c01007387 */ /* 0x0003e80000100a00 */
[----:B------:R1:W-:Y:S01]  /*25b80*/  LDGSTS.E [R108+0x5f700], [R4.64], !P3 ;  /* 0x5f700000046c7fae */ /* 0x0003e2000d921844 */
[----:B----4-:R-:W-:-:S04]  /*25b90*/  IMAD.WIDE R10, R2, 0x4, R136 ;  /* 0x00000004020a7825 */ /* 0x010fc800078e0288 */
[C---:B------:R-:W-:Y:S02]  /*25ba0*/  IMAD.WIDE R8, R2.reuse, 0x4, R128 ;  /* 0x0000000402087825 */ /* 0x040fe400078e0280 */
[----:B------:R-:W4:Y:S04]  /*25bb0*/  LDL.LU.64 R128, [R1+0x1278] ;  /* 0x0012780001807983 */ /* 0x000f280000300a00 */
[----:B------:R2:W-:Y:S04]  /*25bc0*/  STL.64 [R1+0x1f90], R10 ;  /* 0x001f900a01007387 */ /* 0x0005e80000100a00 */
[----:B------:R4:W-:Y:S04]  /*25bd0*/  STL.64 [R1+0x1f98], R8 ;  /* 0x001f980801007387 */ /* 0x0009e80000100a00 */
[----:B------:R-:W4:Y:S01]  /*25be0*/  LDL.LU.64 R136, [R1+0x1270] ;  /* 0x0012700001887983 */ /* 0x000f220000300a00 */
[----:B-1----:R-:W-:-:S03]  /*25bf0*/  IMAD.WIDE R4, R2, 0x4, R122 ;  /* 0x0000000402047825 */ /* 0x002fc600078e027a */
[----:B------:R-:W4:Y:S01]  /*25c00*/  LDL.LU.64 R122, [R1+0x1268] ;  /* 0x00126800017a7983 */ /* 0x000f220000300a00 */
[----:B------:R-:W-:-:S04]  /*25c10*/  IADD3 R3, R0, -0xc3, RZ ;  /* 0xffffff3d00037810 */ /* 0x000fc80007ffe0ff */
[----:B------:R-:W-:Y:S01]  /*25c20*/  ISETP.GE.U32.AND P1, PT, R3, 0x7ffffebe, PT ;  /* 0x7ffffebe0300780c */ /* 0x000fe20003f26070 */
[----:B------:R-:W-:-:S05]  /*25c30*/  IMAD.WIDE R6, R2, 0x4, R132 ;  /* 0x0000000402067825 */ /* 0x000fca00078e0284 */
[----:B------:R1:W-:Y:S04]  /*25c40*/  STL.64 [R1+0x1fa0], R6 ;  /* 0x001fa00601007387 */ /* 0x0003e80000100a00 */
[----:B------:R1:W-:Y:S04]  /*25c50*/  STL.64 [R1+0x1fa8], R4 ;  /* 0x001fa80401007387 */ /* 0x0003e80000100a00 */
[----:B------:R3:W-:Y:S04]  /*25c60*/  LDGSTS.E [R108+0x61000], [R18.64], !P1 ;  /* 0x61000000126c7fae */ /* 0x0007e8000c921844 */
[----:B------:R-:W4:Y:S04]  /*25c70*/  LDL.LU.64 R158, [R1+0x1260] ;  /* 0x00126000019e7983 */ /* 0x000f280000300a00 */
[----:B------:R1:W-:Y:S04]  /*25c80*/  LDGSTS.E [R108+0x61100], [R16.64], !P1 ;  /* 0x61100000106c7fae */ /* 0x0003e8000c921844 */
[----:B------:R-:W4:Y:S04]  /*25c90*/  LDL.LU.64 R156, [R1+0x1258] ;  /* 0x00125800019c7983 */ /* 0x000f280000300a00 */
[----:B------:R-:W4:Y:S04]  /*25ca0*/  LDL.LU.64 R132, [R1+0x1250] ;  /* 0x0012500001847983 */ /* 0x000f280000300a00 */
[----:B------:R1:W-:Y:S04]  /*25cb0*/  LDGSTS.E [R108+0x61200], [R14.64], !P1 ;  /* 0x612000000e6c7fae */ /* 0x0003e8000c921844 */
[----:B------:R1:W-:Y:S04]  /*25cc0*/  LDGSTS.E [R108+0x61300], [R12.64], !P1 ;  /* 0x613000000c6c7fae */ /* 0x0003e8000c921844 */
[----:B------:R2:W-:Y:S04]  /*25cd0*/  LDGSTS.E [R108+0x61400], [R10.64], !P1 ;  /* 0x614000000a6c7fae */ /* 0x0005e8000c921844 */
[----:B------:R4:W-:Y:S04]  /*25ce0*/  LDGSTS.E [R108+0x61500], [R8.64], !P1 ;  /* 0x61500000086c7fae */ /* 0x0009e8000c921844 */
[----:B------:R1:W-:Y:S04]  /*25cf0*/  LDGSTS.E [R108+0x61600], [R6.64], !P1 ;  /* 0x61600000066c7fae */ /* 0x0003e8000c921844 */
[----:B------:R1:W-:Y:S01]  /*25d00*/  LDGSTS.E [R108+0x61700], [R4.64], !P1 ;  /* 0x61700000046c7fae */ /* 0x0003e2000c921844 */
[----:B---3--:R-:W-:-:S04]  /*25d10*/  IMAD.WIDE R18, R2, 0x4, R160 ;  /* 0x0000000402127825 */ /* 0x008fc800078e02a0 */
[C---:B-1----:R-:W-:Y:S02]  /*25d20*/  IMAD.WIDE R16, R2.reuse, 0x4, R138 ;  /* 0x0000000402107825 */ /* 0x042fe400078e028a */
[----:B------:R-:W3:Y:S02]  /*25d30*/  LDL.LU.64 R138, [R1+0x1248] ;  /* 0x00124800018a7983 */ /* 0x000ee40000300a00 */
[C---:B------:R-:W-:Y:S02]  /*25d40*/  IMAD.WIDE R14, R2.reuse, 0x4, R126 ;  /* 0x00000004020e7825 */ /* 0x040fe400078e027e */
[----:B------:R1:W-:Y:S02]  /*25d50*/  STL.64 [R1+0x2030], R18 ;  /* 0x0020301201007387 */ /* 0x0003e40000100a00 */
[C---:B------:R-:W-:Y:S02]  /*25d60*/  IMAD.WIDE R12, R2.reuse, 0x4, R134 ;  /* 0x00000004020c7825 */ /* 0x040fe400078e0286 */
[----:B------:R-:W3:Y:S04]  /*25d70*/  LDL.LU.64 R126, [R1+0x1240] ;  /* 0x00124000017e7983 */ /* 0x000ee80000300a00 */
[----:B------:R1:W-:Y:S04]  /*25d80*/  STL.64 [R1+0x2038], R16 ;  /* 0x0020381001007387 */ /* 0x0003e80000100a00 */
[----:B------:R-:W3:Y:S01]  /*25d90*/  LDL.LU.64 R134, [R1+0x1238] ;  /* 0x0012380001867983 */ /* 0x000ee20000300a00 */
[----:B--2---:R-:W-:-:S03]  /*25da0*/  IMAD.WIDE R10, R2, 0x4, R130 ;  /* 0x00000004020a7825 */ /* 0x004fc600078e0282 */
[----:B------:R2:W-:Y:S04]  /*25db0*/  STL.64 [R1+0x2040], R14 ;  /* 0x0020400e01007387 */ /* 0x0005e80000100a00 */
[----:B------:R-:W3:Y:S04]  /*25dc0*/  LDL.LU.64 R130, [R1+0x1230] ;  /* 0x0012300001827983 */ /* 0x000ee80000300a00 */
[----:B------:R3:W-:Y:S01]  /*25dd0*/  STL.64 [R1+0x2048], R12 ;  /* 0x0020480c01007387 */ /* 0x0007e20000100a00 */
[----:B----4-:R-:W-:-:S03]  /*25de0*/  IMAD.WIDE R8, R2, 0x4, R128 ;  /* 0x0000000402087825 */ /* 0x010fc600078e0280 */
[----:B------:R-:W4:Y:S04]  /*25df0*/  LDL.LU.64 R128, [R1+0x1228] ;  /* 0x0012280001807983 */ /* 0x000f280000300a00 */
[----:B------:R1:W-:Y:S01]  /*25e00*/  STL.64 [R1+0x2050], R10 ;  /* 0x0020500a01007387 */ /* 0x0003e20000100a00 */
[----:B------:R-:W-:-:S03]  /*25e10*/  IMAD.WIDE R6, R2, 0x4, R136 ;  /* 0x0000000402067825 */ /* 0x000fc600078e0288 */
[----:B------:R1:W-:Y:S01]  /*25e20*/  STL.64 [R1+0x2058], R8 ;  /* 0x0020580801007387 */ /* 0x0003e20000100a00 */
[----:B------:R-:W-:-:S03]  /*25e30*/  IMAD.WIDE R4, R2, 0x4, R122 ;  /* 0x0000000402047825 */ /* 0x000fc600078e027a */
[----:B------:R1:W-:Y:S04]  /*25e40*/  STL.64 [R1+0x2060], R6 ;  /* 0x0020600601007387 */ /* 0x0003e80000100a00 */
[----:B------:R4:W-:Y:S04]  /*25e50*/  STL.64 [R1+0x2068], R4 ;  /* 0x0020680401007387 */ /* 0x0009e80000100a00 */
[----:B------:R-:W4:Y:S04]  /*25e60*/  LDL.LU.64 R162, [R1+0x1220] ;  /* 0x0012200001a27983 */ /* 0x000f280000300a00 */
[----:B------:R-:W4:Y:S04]  /*25e70*/  LDL.LU.64 R136, [R1+0x1218] ;  /* 0x0012180001887983 */ /* 0x000f280000300a00 */
[----:B------:R-:W4:Y:S01]  /*25e80*/  LDL.LU.64 R122, [R1+0x1210] ;  /* 0x00121000017a7983 */ /* 0x000f220000300a00 */
[----:B------:R-:W-:-:S03]  /*25e90*/  IADD3 R3, R0, -0xc7, RZ ;  /* 0xffffff3900037810 */ /* 0x000fc60007ffe0ff */
[----:B------:R-:W4:Y:S01]  /*25ea0*/  LDL.LU.64 R160, [R1+0x1208] ;  /* 0x0012080001a07983 */ /* 0x000f220000300a00 */
[----:B------:R-:W-:Y:S02]  /*25eb0*/  ISETP.GE.U32.AND P0, PT, R3, 0x7ffffeba, PT ;  /* 0x7ffffeba0300780c */ /* 0x000fe40003f06070 */
[----:B------:R-:W-:-:S11]  /*25ec0*/  IADD3 R3, R0, -0xcb, RZ ;  /* 0xffffff3500037810 */ /* 0x000fd60007ffe0ff */
[----:B------:R1:W-:Y:S04]  /*25ed0*/  LDGSTS.E [R108+0x63000], [R18.64], !P0 ;  /* 0x63000000126c7fae */ /* 0x0003e8000c121844 */
[----:B------:R2:W-:Y:S04]  /*25ee0*/  LDGSTS.E [R108+0x63100], [R16.64], !P0 ;  /* 0x63100000106c7fae */ /* 0x0005e8000c121844 */
[----:B------:R2:W-:Y:S01]  /*25ef0*/  LDGSTS.E [R108+0x63200], [R14.64], !P0 ;  /* 0x632000000e6c7fae */ /* 0x0005e2000c121844 */
[----:B-1----:R-:W-:-:S03]  /*25f00*/  IMAD.WIDE R18, R2, 0x4, R158 ;  /* 0x0000000402127825 */ /* 0x002fc600078e029e */
[----:B------:R3:W-:Y:S01]  /*25f10*/  LDGSTS.E [R108+0x63300], [R12.64], !P0 ;  /* 0x633000000c6c7fae */ /* 0x0007e2000c121844 */
[----:B--2---:R-:W-:-:S03]  /*25f20*/  IMAD.WIDE R16, R2, 0x4, R156 ;  /* 0x0000000402107825 */ /* 0x004fc600078e029c */
[----:B------:R1:W-:Y:S01]  /*25f30*/  STL.64 [R1+0x20f0], R18 ;  /* 0x0020f01201007387 */ /* 0x0003e20000100a00 */
[----:B------:R-:W-:-:S03]  /*25f40*/  IMAD.WIDE R14, R2, 0x4, R132 ;  /* 0x00000004020e7825 */ /* 0x000fc600078e0284 */
[----:B------:R2:W-:Y:S04]  /*25f50*/  LDGSTS.E [R108+0x63400], [R10.64], !P0 ;  /* 0x634000000a6c7fae */ /* 0x0005e8000c121844 */
[----:B------:R-:W4:Y:S04]  /*25f60*/  LDL.LU.64 R132, [R1+0x1200] ;  /* 0x0012000001847983 */ /* 0x000f280000300a00 */
[----:B------:R1:W-:Y:S04]  /*25f70*/  STL.64 [R1+0x20f8], R16 ;  /* 0x0020f81001007387 */ /* 0x0003e80000100a00 */
[----:B------:R1:W-:Y:S04]  /*25f80*/  LDGSTS.E [R108+0x63500], [R8.64], !P0 ;  /* 0x63500000086c7fae */ /* 0x0003e8000c121844 */
[----:B------:R1:W-:Y:S01]  /*25f90*/  STL.64 [R1+0x2100], R14 ;  /* 0x0021000e01007387 */ /* 0x0003e20000100a00 */
[----:B------:R-:W-:-:S03]  /*25fa0*/  ISETP.GE.U32.AND P2, PT, R3, 0x7ffffeb6, PT ;  /* 0x7ffffeb60300780c */ /* 0x000fc60003f46070 */
[----:B------:R1:W-:Y:S04]  /*25fb0*/  LDGSTS.E [R108+0x63600], [R6.64], !P0 ;  /* 0x63600000066c7fae */ /* 0x0003e8000c121844 */
[----:B------:R4:W-:Y:S06]  /*25fc0*/  LDGSTS.E [R108+0x63700], [R4.64], !P0 ;  /* 0x63700000046c7fae */ /* 0x0009ec000c121844 */
[----:B------:R1:W-:Y:S04]  /*25fd0*/  LDGSTS.E [R108+0x65000], [R18.64], !P2 ;  /* 0x65000000126c7fae */ /* 0x0003e8000d121844 */
[----:B------:R1:W-:Y:S04]  /*25fe0*/  LDGSTS.E [R108+0x65100], [R16.64], !P2 ;  /* 0x65100000106c7fae */ /* 0x0003e8000d121844 */
[----:B------:R1:W-:Y:S01]  /*25ff0*/  LDGSTS.E [R108+0x65200], [R14.64], !P2 ;  /* 0x652000000e6c7fae */ /* 0x0003e2000d121844 */
[----:B---3--:R-:W-:-:S04]  /*26000*/  IMAD.WIDE R12, R2, 0x4, R138 ;  /* 0x00000004020c7825 */ /* 0x008fc800078e028a */
[C---:B--2---:R-:W-:Y:S01]  /*26010*/  IMAD.WIDE R10, R2.reuse, 0x4, R126 ;  /* 0x00000004020a7825 */ /* 0x044fe200078e027e */
[----:B------:R2:W-:Y:S04]  /*26020*/  LDGSTS.E [R108+0x65300], [R12.64], !P2 ;  /* 0x653000000c6c7fae */ /* 0x0005e8000d121844 */
[----:B------:R-:W3:Y:S01]  /*26030*/  LDL.LU.64 R126, [R1+0x11f8] ;  /* 0x0011f800017e7983 */ /* 0x000ee20000300a00 */
[----:B-1----:R-:W-:-:S03]  /*26040*/  IMAD.WIDE R8, R2, 0x4, R134 ;  /* 0x0000000402087825 */ /* 0x002fc600078e0286 */
[----:B------:R2:W-:Y:S04]  /*26050*/  STL.64 [R1+0x2108], R12 ;  /* 0x0021080c01007387 */ /* 0x0005e80000100a00 */
[----:B------:R1:W-:Y:S01]  /*26060*/  STL.64 [R1+0x2110], R10 ;  /* 0x0021100a01007387 */ /* 0x0003e20000100a00 */
[----:B------:R-:W-:-:S03]  /*26070*/  IMAD.WIDE R6, R2, 0x4, R130 ;  /* 0x0000000402067825 */ /* 0x000fc600078e0282 */
[----:B------:R-:W3:Y:S04]  /*26080*/  LDL.LU.64 R156, [R1+0x11f0] ;  /* 0x0011f000019c7983 */ /* 0x000ee80000300a00 */
[----:B------:R3:W-:Y:S04]  /*26090*/  STL.64 [R1+0x2118], R8 ;  /* 0x0021180801007387 */ /* 0x0007e80000100a00 */
[----:B------:R-:W3:Y:S04]  /*260a0*/  LDL.LU.64 R130, [R1+0x11e8] ;  /* 0x0011e80001827983 */ /* 0x000ee80000300a00 */
[----:B------:R1:W-:Y:S01]  /*260b0*/  STL.64 [R1+0x2120], R6 ;  /* 0x0021200601007387 */ /* 0x0003e20000100a00 */
[----:B------:R-:W-:-:S03]  /*260c0*/  IADD3 R3, R0, -0xcf, RZ ;  /* 0xffffff3100037810 */ /* 0x000fc60007ffe0ff */
[----:B------:R1:W-:Y:S01]  /*260d0*/  LDGSTS.E [R108+0x65400], [R10.64], !P2 ;  /* 0x654000000a6c7fae */ /* 0x0003e2000d121844 */
[----:B----4-:R-:W-:-:S03]  /*260e0*/  IMAD.WIDE R4, R2, 0x4, R128 ;  /* 0x0000000402047825 */ /* 0x010fc600078e0280 */
[----:B------:R3:W-:Y:S04]  /*260f0*/  LDGSTS.E [R108+0x65500], [R8.64], !P2 ;  /* 0x65500000086c7fae */ /* 0x0007e8000d121844 */
[----:B------:R4:W-:Y:S04]  /*26100*/  STL.64 [R1+0x2128], R4 ;  /* 0x0021280401007387 */ /* 0x0009e80000100a00 */
[----:B------:R-:W3:Y:S04]  /*26110*/  LDL.LU.64 R158, [R1+0x11e0] ;  /* 0x0011e000019e7983 */ /* 0x000ee80000300a00 */
[----:B------:R-:W3:Y:S04]  /*26120*/  LDL.LU.64 R134, [R1+0x11d8] ;  /* 0x0011d80001867983 */ /* 0x000ee80000300a00 */
[----:B------:R-:W3:Y:S04]  /*26130*/  LDL.LU.64 R138, [R1+0x11d0] ;  /* 0x0011d000018a7983 */ /* 0x000ee80000300a00 */
[----:B------:R-:W3:Y:S01]  /*26140*/  LDL.LU.64 R128, [R1+0x11c8] ;  /* 0x0011c80001807983 */ /* 0x000ee20000300a00 */
[----:B------:R-:W-:-:S04]  /*26150*/  IMAD.WIDE R18, R2, 0x4, R162 ;  /* 0x0000000402127825 */ /* 0x000fc800078e02a2 */
[----:B------:R-:W-:-:S04]  /*26160*/  IMAD.WIDE R16, R2, 0x4, R136 ;  /* 0x0000000402107825 */ /* 0x000fc800078e0288 */
[C---:B------:R-:W-:Y:S01]  /*26170*/  IMAD.WIDE R14, R2.reuse, 0x4, R122 ;  /* 0x00000004020e7825 */ /* 0x040fe200078e027a */
[----:B------:R-:W3:Y:S04]  /*26180*/  LDL.LU.64 R136, [R1+0x11c0] ;  /* 0x0011c00001887983 */ /* 0x000ee80000300a00 */
[----:B------:R1:W-:Y:S04]  /*26190*/  STL.64 [R1+0x21b0], R18 ;  /* 0x0021b01201007387 */ /* 0x0003e80000100a00 */
[----:B------:R-:W3:Y:S01]  /*261a0*/  LDL.LU.64 R122, [R1+0x11b8] ;  /* 0x0011b800017a7983 */ /* 0x000ee20000300a00 */
[----:B--2---:R-:W-:-:S03]  /*261b0*/  IMAD.WIDE R12, R2, 0x4, R160 ;  /* 0x00000004020c7825 */ /* 0x004fc600078e02a0 */
[----:B------:R2:W-:Y:S01]  /*261c0*/  STL.64 [R1+0x21b8], R16 ;  /* 0x0021b81001007387 */ /* 0x0005e20000100a00 */
[----:B------:R-:W-:-:S03]  /*261d0*/  ISETP.GE.U32.AND P4, PT, R3, 0x7ffffeb2, PT ;  /* 0x7ffffeb20300780c */ /* 0x000fc60003f86070 */
[----:B------:R1:W-:Y:S04]  /*261e0*/  STL.64 [R1+0x21c0], R14 ;  /* 0x0021c00e01007387 */ /* 0x0003e80000100a00 */
[----:B------:R1:W-:Y:S04]  /*261f0*/  LDGSTS.E [R108+0x65600], [R6.64], !P2 ;  /* 0x65600000066c7fae */ /* 0x0003e8000d121844 */
[----:B------:R4:W-:Y:S04]  /*26200*/  LDGSTS.E [R108+0x65700], [R4.64], !P2 ;  /* 0x65700000046c7fae */ /* 0x0009e8000d121844 */
[----:B------:R1:W-:Y:S04]  /*26210*/  LDGSTS.E [R108+0x67000], [R18.64], !P4 ;  /* 0x67000000126c7fae */ /* 0x0003e8000e121844 */
[----:B------:R2:W-:Y:S04]  /*26220*/  LDGSTS.E [R108+0x67100], [R16.64], !P4 ;  /* 0x67100000106c7fae */ /* 0x0005e8000e121844 */
[----:B------:R2:W-:Y:S04]  /*26230*/  LDGSTS.E [R108+0x67200], [R14.64], !P4 ;  /* 0x672000000e6c7fae */ /* 0x0005e8000e121844 */
[----:B------:R2:W-:Y:S01]  /*26240*/  LDGSTS.E [R108+0x67300], [R12.64], !P4 ;  /* 0x673000000c6c7fae */ /* 0x0005e2000e121844 */
[----:B-1----:R-:W-:-:S03]  /*26250*/  IMAD.WIDE R10, R2, 0x4, R132 ;  /* 0x00000004020a7825 */ /* 0x002fc600078e0284 */
[----:B------:R-:W3:Y:S04]  /*26260*/  LDL.LU.64 R132, [R1+0x11b0] ;  /* 0x0011b00001847983 */ /* 0x000ee80000300a00 */
[----:B------:R1:W-:Y:S04]  /*26270*/  STL.64 [R1+0x21c8], R12 ;  /* 0x0021c80c01007387 */ /* 0x0003e80000100a00 */
[----:B------:R1:W-:Y:S01]  /*26280*/  LDGSTS.E [R108+0x67400], [R10.64], !P4 ;  /* 0x674000000a6c7fae */ /* 0x0003e2000e121844 */
[----:B---3--:R-:W-:-:S03]  /*26290*/  IMAD.WIDE R8, R2, 0x4, R126 ;  /* 0x0000000402087825 */ /* 0x008fc600078e027e */
[----:B------:R-:W3:Y:S04]  /*262a0*/  LDL.LU.64 R126, [R1+0x11a8] ;  /* 0x0011a800017e7983 */ /* 0x000ee80000300a00 */
[----:B------:R-:W-:Y:S01]  /*262b0*/  STL.64 [R1+0x21d0], R10 ;  /* 0x0021d00a01007387 */ /* 0x000fe20000100a00 */
[----:B------:R-:W-:-:S03]  /*262c0*/  IMAD.WIDE R6, R2, 0x4, R156 ;  /* 0x0000000402067825 */ /* 0x000fc600078e029c */
[----:B------:R1:W-:Y:S01]  /*262d0*/  STL.64 [R1+0x21d8], R8 ;  /* 0x0021d80801007387 */ /* 0x0003e20000100a00 */
[----:B----4-:R-:W-:-:S03]  /*262e0*/  IMAD.WIDE R4, R2, 0x4, R130 ;  /* 0x0000000402047825 */ /* 0x010fc600078e0282 */
[----:B------:R4:W-:Y:S04]  /*262f0*/  STL.64 [R1+0x21e0], R6 ;  /* 0x0021e00601007387 */ /* 0x0009e80000100a00 */
[----:B------:R3:W-:Y:S04]  /*26300*/  STL.64 [R1+0x21e8], R4 ;  /* 0x0021e80401007387 */ /* 0x0007e80000100a00 */
[----:B------:R-:W3:Y:S04]  /*26310*/  LDL.LU.64 R160, [R1+0x11a0] ;  /* 0x0011a00001a07983 */ /* 0x000ee80000300a00 */
[----:B------:R-:W3:Y:S04]  /*26320*/  LDL.LU.64 R156, [R1+0x1198] ;  /* 0x00119800019c7983 */ /* 0x000ee80000300a00 */
[----:B------:R-:W3:Y:S04]  /*26330*/  LDL.LU.64 R130, [R1+0x1190] ;  /* 0x0011900001827983 */ /* 0x000ee80000300a00 */
[----:B------:R1:W-:Y:S01]  /*26340*/  LDGSTS.E [R108+0x67500], [R8.64], !P4 ;  /* 0x67500000086c7fae */ /* 0x0003e2000e121844 */
[----:B------:R-:W-:-:S03]  /*26350*/  IADD3 R3, R0, -0xd3, RZ ;  /* 0xffffff2d00037810 */ /* 0x000fc60007ffe0ff */
[----:B------:R4:W-:Y:S01]  /*26360*/  LDGSTS.E [R108+0x67600], [R6.64], !P4 ;  /* 0x67600000066c7fae */ /* 0x0009e2000e121844 */
[----:B------:R-:W-:-:S04]  /*26370*/  IMAD.WIDE R18, R2, 0x4, R158 ;  /* 0x0000000402127825 */ /* 0x000fc800078e029e */
[----:B--2---:R-:W-:-:S04]  /*26380*/  IMAD.WIDE R16, R2, 0x4, R134 ;  /* 0x0000000402107825 */ /* 0x004fc800078e0286 */
[C---:B------:R-:W-:Y:S01]  /*26390*/  IMAD.WIDE R14, R2.reuse, 0x4, R138 ;  /* 0x00000004020e7825 */ /* 0x040fe200078e028a */
[----:B------:R-:W2:Y:S03]  /*263a0*/  LDL.LU.64 R134, [R1+0x1188] ;  /* 0x0011880001867983 */ /* 0x000ea60000300a00 */
[C---:B-1----:R-:W-:Y:S01]  /*263b0*/  IMAD.WIDE R12, R2.reuse, 0x4, R128 ;  /* 0x00000004020c7825 */ /* 0x042fe200078e0280 */
[----:B------:R1:W-:Y:S04]  /*263c0*/  STL.64 [R1+0x2270], R18 ;  /* 0x0022701201007387 */ /* 0x0003e80000100a00 */
[----:B------:R1:W-:Y:S04]  /*263d0*/  STL.64 [R1+0x2278], R16 ;  /* 0x0022781001007387 */ /* 0x0003e80000100a00 */
[----:B------:R-:W2:Y:S04]  /*263e0*/  LDL.LU.64 R128, [R1+0x1180] ;  /* 0x0011800001807983 */ /* 0x000ea80000300a00 */
[----:B------:R1:W-:Y:S04]  /*263f0*/  STL.64 [R1+0x2280], R14 ;  /* 0x0022800e01007387 */ /* 0x0003e80000100a00 */
[----:B------:R2:W-:Y:S01]  /*26400*/  STL.64 [R1+0x2288], R12 ;  /* 0x0022880c01007387 */ /* 0x0005e20000100a00 */
[----:B------:R-:W-:-:S04]  /*26410*/  IMAD.WIDE R8, R2, 0x4, R122 ;  /* 0x0000000402087825 */ /* 0x000fc800078e027a */
[----:B------:R-:W-:Y:S01]  /*26420*/  IMAD.WIDE R10, R2, 0x4, R136 ;  /* 0x00000004020a7825 */ /* 0x000fe200078e0288 */
[----:B------:R-:W2:Y:S04]  /*26430*/  LDL.LU.64 R122, [R1+0x1178] ;  /* 0x00117800017a7983 */ /* 0x000ea80000300a00 */
[----:B------:R1:W-:Y:S01]  /*26440*/  STL.64 [R1+0x2290], R10 ;  /* 0x0022900a01007387 */ /* 0x0003e20000100a00 */
[----:B------:R-:W-:-:S03]  /*26450*/  ISETP.GE.U32.AND P6, PT, R3, 0x7ffffeae, PT ;  /* 0x7ffffeae0300780c */ /* 0x000fc60003fc6070 */
[----:B------:R1:W-:Y:S04]  /*26460*/  STL.64 [R1+0x2298], R8 ;  /* 0x0022980801007387 */ /* 0x0003e80000100a00 */
[----:B------:R-:W2:Y:S04]  /*26470*/  LDL.LU.64 R138, [R1+0x1170] ;  /* 0x00117000018a7983 */ /* 0x000ea80000300a00 */
[----:B------:R-:W2:Y:S04]  /*26480*/  LDL.LU.64 R136, [R1+0x1168] ;  /* 0x0011680001887983 */ /* 0x000ea80000300a00 */
[----:B------:R3:W-:Y:S04]  /*26490*/  LDGSTS.E [R108+0x67700], [R4.64], !P4 ;  /* 0x67700000046c7fae */ /* 0x0007e8000e121844 */
[----:B------:R1:W-:Y:S04]  /*264a0*/  LDGSTS.E [R108+0x69000], [R18.64], !P6 ;  /* 0x69000000126c7fae */ /* 0x0003e8000f121844 */
[----:B------:R1:W-:Y:S01]  /*264b0*/  LDGSTS.E [R108+0x69100], [R16.64], !P6 ;  /* 0x69100000106c7fae */ /* 0x0003e2000f121844 */
[----:B----4-:R-:W-:-:S03]  /*264c0*/  IMAD.WIDE R6, R2, 0x4, R132 ;  /* 0x0000000402067825 */ /* 0x010fc600078e0284 */
[----:B------:R4:W-:Y:S04]  /*264d0*/  LDGSTS.E [R108+0x69200], [R14.64], !P6 ;  /* 0x692000000e6c7fae */ /* 0x0009e8000f121844 */
[----:B------:R1:W-:Y:S04]  /*264e0*/  STL.64 [R1+0x22a0], R6 ;  /* 0x0022a00601007387 */ /* 0x0003e80000100a00 */
[----:B------:R2:W-:Y:S04]  /*264f0*/  LDGSTS.E [R108+0x69300], [R12.64], !P6 ;  /* 0x693000000c6c7fae */ /* 0x0005e8000f121844 */
[----:B------:R1:W-:Y:S04]  /*26500*/  LDGSTS.E [R108+0x69400], [R10.64], !P6 ;  /* 0x694000000a6c7fae */ /* 0x0003e8000f121844 */
[----:B------:R1:W-:Y:S01]  /*26510*/  LDGSTS.E [R108+0x69500], [R8.64], !P6 ;  /* 0x69500000086c7fae */ /* 0x0003e2000f121844 */
[----:B------:R-:W-:-:S03]  /*26520*/  IADD3 R3, R0, -0xd7, RZ ;  /* 0xffffff2900037810 */ /* 0x000fc60007ffe0ff */
[----:B------:R1:W-:Y:S01]  /*26530*/  LDGSTS.E [R108+0x69600], [R6.64], !P6 ;  /* 0x69600000066c7fae */ /* 0x0003e2000f121844 */
[----:B---3--:R-:W-:-:S05]  /*26540*/  IMAD.WIDE R4, R2, 0x4, R126 ;  /* 0x0000000402047825 */ /* 0x008fca00078e027e */
[----:B------:R2:W-:Y:S04]  /*26550*/  STL.64 [R1+0x22a8], R4 ;  /* 0x0022a80401007387 */ /* 0x0005e80000100a00 */
[----:B------:R-:W3:Y:S04]  /*26560*/  LDL.LU.64 R126, [R1+0x1160] ;  /* 0x00116000017e7983 */ /* 0x000ee80000300a00 */
[----:B------:R-:W3:Y:S04]  /*26570*/  LDL.LU.64 R158, [R1+0x1158] ;  /* 0x00115800019e7983 */ /* 0x000ee80000300a00 */
[----:B------:R-:W3:Y:S01]  /*26580*/  LDL.LU.64 R132, [R1+0x1150] ;  /* 0x0011500001847983 */ /* 0x000ee20000300a00 */
[----:B-1----:R-:W-:-:S04]  /*26590*/  IMAD.WIDE R18, R2, 0x4, R160 ;  /* 0x0000000402127825 */ /* 0x002fc800078e02a0 */
[----:B------:R-:W-:-:S04]  /*265a0*/  IMAD.WIDE R16, R2, 0x4, R156 ;  /* 0x0000000402107825 */ /* 0x000fc800078e029c */
[C---:B----4-:R-:W-:Y:S01]  /*265b0*/  IMAD.WIDE R14, R2.reuse, 0x4, R130 ;  /* 0x00000004020e7825 */ /* 0x050fe200078e0282 */
[----:B------:R-:W4:Y:S04]  /*265c0*/  LDL.LU.64 R156, [R1+0x1148] ;  /* 0x00114800019c7983 */ /* 0x000f280000300a00 */
[----:B------:R3:W-:Y:S04]  /*265d0*/  STL.64 [R1+0x2330], R18 ;  /* 0x0023301201007387 */ /* 0x0007e80000100a00 */
[----:B------:R-:W4:Y:S04]  /*265e0*/  LDL.LU.64 R130, [R1+0x1140] ;  /* 0x0011400001827983 */ /* 0x000f280000300a00 */
[----:B------:R1:W-:Y:S01]  /*265f0*/  STL.64 [R1+0x2338], R16 ;  /* 0x0023381001007387 */ /* 0x0003e20000100a00 */
[----:B--2---:R-:W-:-:S04]  /*26600*/  IMAD.WIDE R12, R2, 0x4, R134 ;  /* 0x00000004020c7825 */ /* 0x004fc800078e0286 */
[C---:B------:R-:W-:Y:S01]  /*26610*/  IMAD.WIDE R10, R2.reuse, 0x4, R128 ;  /* 0x00000004020a7825 */ /* 0x040fe200078e0280 */
[----:B------:R-:W2:Y:S04]  /*26620*/  LDL.LU.64 R134, [R1+0x1138] ;  /* 0x0011380001867983 */ /* 0x000ea80000300a00 */
[----:B------:R1:W-:Y:S04]  /*26630*/  STL.64 [R1+0x2340], R14 ;  /* 0x0023400e01007387 */ /* 0x0003e80000100a00 */
[----:B------:R-:W2:Y:S04]  /*26640*/  LDL.LU.64 R128, [R1+0x1130] ;  /* 0x0011300001807983 */ /* 0x000ea80000300a00 */
[----:B------:R4:W-:Y:S01]  /*26650*/  STL.64 [R1+0x2348], R12 ;  /* 0x0023480c01007387 */ /* 0x0009e20000100a00 */
[----:B------:R-:W-:Y:S01]  /*26660*/  IMAD.WIDE R8, R2, 0x4, R122 ;  /* 0x0000000402087825 */ /* 0x000fe200078e027a */
[----:B------:R-:W-:-:S02]  /*26670*/  ISETP.GE.U32.AND P5, PT, R3, 0x7ffffeaa, PT ;  /* 0x7ffffeaa0300780c */ /* 0x000fc40003fa6070 */
[----:B------:R-:W2:Y:S04]  /*26680*/  LDL.LU.64 R122, [R1+0x1128] ;  /* 0x00112800017a7983 */ /* 0x000ea80000300a00 */
[----:B------:R1:W-:Y:S01]  /*26690*/  LDGSTS.E [R108+0x69700], [R4.64], !P6 ;  /* 0x69700000046c7fae */ /* 0x0003e2000f121844 */
[----:B------:R-:W-:-:S03]  /*266a0*/  IMAD.WIDE R6, R2, 0x4, R138 ;  /* 0x0000000402067825 */ /* 0x000fc600078e028a */
[----:B------:R3:W-:Y:S01]  /*266b0*/  STL.64 [R1+0x2350], R10 ;  /* 0x0023500a01007387 */ /* 0x0007e20000100a00 */
[----:B-1----:R-:W-:-:S03]  /*266c0*/  IMAD.WIDE R4, R2, 0x4, R136 ;  /* 0x0000000402047825 */ /* 0x002fc600078e0288 */
[----:B------:R2:W-:Y:S04]  /*266d0*/  STL.64 [R1+0x2358], R8 ;  /* 0x0023580801007387 */ /* 0x0005e80000100a00 */
[----:B------:R-:W-:Y:S04]  /*266e0*/  STL.64 [R1+0x2360], R6 ;  /* 0x0023600601007387 */ /* 0x000fe80000100a00 */
[----:B------:R1:W-:Y:S04]  /*266f0*/  STL.64 [R1+0x2368], R4 ;  /* 0x0023680401007387 */ /* 0x0003e80000100a00 */
        /* <DEDUP_REMOVED lines=11> */
[----:B------:R-:W3:Y:S01]  /*267b0*/  LDL.LU.64 R126, [R1+0x1110] ;  /* 0x00111000017e7983 */ /* 0x000ee20000300a00 */
[----:B-1----:R-:W-:-:S03]  /*267c0*/  IMAD.WIDE R16, R2, 0x4, R158 ;  /* 0x0000000402107825 */ /* 0x002fc600078e029e */
[----:B------:R1:W-:Y:S01]  /*267d0*/  STL.64 [R1+0x2430], R18 ;  /* 0x0024301201007387 */ /* 0x0003e20000100a00 */
[----:B------:R-:W-:-:S03]  /*267e0*/  IMAD.WIDE R14, R2, 0x4, R132 ;  /* 0x00000004020e7825 */ /* 0x000fc600078e0284 */
[----:B------:R-:W3:Y:S04]  /*267f0*/  LDL.LU.64 R160, [R1+0x1108] ;  /* 0x0011080001a07983 */ /* 0x000ee80000300a00 */
[----:B------:R-:W3:Y:S04]  /*26800*/  LDL.LU.64 R132, [R1+0x1100] ;  /* 0x0011000001847983 */ /* 0x000ee80000300a00 */
[----:B------:R1:W-:Y:S04]  /*26810*/  STL.64 [R1+0x2438], R16 ;  /* 0x0024381001007387 */ /* 0x0003e80000100a00 */
[----:B------:R3:W-:Y:S01]  /*26820*/  STL.64 [R1+0x2440], R14 ;  /* 0x0024400e01007387 */ /* 0x0007e20000100a00 */
[----:B----4-:R-:W-:-:S04]  /*26830*/  IMAD.WIDE R12, R2, 0x4, R156 ;  /* 0x00000004020c7825 */ /* 0x010fc800078e029c */
[C---:B------:R-:W-:Y:S02]  /*26840*/  IMAD.WIDE R10, R2.reuse, 0x4, R130 ;  /* 0x00000004020a7825 */ /* 0x040fe400078e0282 */
[----:B------:R-:W4:Y:S04]  /*26850*/  LDL.LU.64 R130, [R1+0x10f8] ;  /* 0x0010f80001827983 */ /* 0x000f280000300a00 */
[----:B------:R1:W-:Y:S04]  /*26860*/  STL.64 [R1+0x2448], R12 ;  /* 0x0024480c01007387 */ /* 0x0003e80000100a00 */
[----:B------:R1:W-:Y:S04]  /*26870*/  STL.64 [R1+0x2450], R10 ;  /* 0x0024500a01007387 */ /* 0x0003e80000100a00 */
[----:B------:R-:W4:Y:S01]  /*26880*/  LDL.LU.64 R158, [R1+0x10f0] ;  /* 0x0010f000019e7983 */ /* 0x000f220000300a00 */
[----:B--2---:R-:W-:-:S05]  /*26890*/  IMAD.WIDE R8, R2, 0x4, R134 ;  /* 0x0000000402087825 */ /* 0x004fca00078e0286 */
[----:B------:R4:W-:Y:S01]  /*268a0*/  STL.64 [R1+0x2458], R8 ;  /* 0x0024580801007387 */ /* 0x0009e20000100a00 */
[----:B------:R-:W-:-:S03]  /*268b0*/  IMAD.WIDE R4, R2, 0x4, R122 ;  /* 0x0000000402047825 */ /* 0x000fc600078e027a */
[----:B------:R-:W2:Y:S01]  /*268c0*/  LDL.LU.64 R122, [R1+0x10e8] ;  /* 0x0010e800017a7983 */ /* 0x000ea20000300a00 */
[----:B------:R-:W-:Y:S01]  /*268d0*/  IADD3 R3, R0, -0xdb, RZ ;  /* 0xffffff2500037810 */ /* 0x000fe20007ffe0ff */
[----:B------:R-:W-:-:S03]  /*268e0*/  IMAD.WIDE R6, R2, 0x4, R128 ;  /* 0x0000000402067825 */ /* 0x000fc600078e0280 */
[----:B------:R-:W-:Y:S02]  /*268f0*/  ISETP.GE.U32.AND P3, PT, R3, 0x7ffffea6, PT ;  /* 0x7ffffea60300780c */ /* 0x000fe40003f66070 */
[----:B------:R1:W-:Y:S04]  /*26900*/  STL.64 [R1+0x2460], R6 ;  /* 0x0024600601007387 */ /* 0x0003e80000100a00 */
[----:B------:R2:W-:Y:S04]  /*26910*/  STL.64 [R1+0x2468], R4 ;  /* 0x0024680401007387 */ /* 0x0005e80000100a00 */
[----:B------:R-:W2:Y:S04]  /*26920*/  LDL.LU.64 R134, [R1+0x10e0] ;  /* 0x0010e00001867983 */ /* 0x000ea80000300a00 */
[----:B------:R-:W2:Y:S04]  /*26930*/  LDL.LU.64 R156, [R1+0x10d8] ;  /* 0x0010d800019c7983 */ /* 0x000ea80000300a00 */
[----:B------:R-:W2:Y:S04]  /*26940*/  LDL.LU.64 R128, [R1+0x10d0] ;  /* 0x0010d00001807983 */ /* 0x000ea80000300a00 */
[----:B------:R1:W-:Y:S04]  /*26950*/  LDGSTS.E [R108+0x6d000], [R18.64], !P3 ;  /* 0x6d000000126c7fae */ /* 0x0003e8000d921844 */
[----:B------:R1:W-:Y:S04]  /*26960*/  LDGSTS.E [R108+0x6d100], [R16.64], !P3 ;  /* 0x6d100000106c7fae */ /* 0x0003e8000d921844 */
[----:B------:R3:W-:Y:S01]  /*26970*/  LDGSTS.E [R108+0x6d200], [R14.64], !P3 ;  /* 0x6d2000000e6c7fae */ /* 0x0007e2000d921844 */
[----:B-1----:R-:W-:-:S03]  /*26980*/  IMAD.WIDE R18, R2, 0x4, R138 ;  /* 0x0000000402127825 */ /* 0x002fc600078e028a */
[----:B------:R1:W-:Y:S01]  /*26990*/  LDGSTS.E [R108+0x6d300], [R12.64], !P3 ;  /* 0x6d3000000c6c7fae */ /* 0x0003e2000d921844 */
[----:B------:R-:W-:-:S03]  /*269a0*/  IMAD.WIDE R16, R2, 0x4, R136 ;  /* 0x0000000402107825 */ /* 0x000fc600078e0288 */
[----:B------:R-:W2:Y:S04]  /*269b0*/  LDL.LU.64 R138, [R1+0x10c8] ;  /* 0x0010c800018a7983 */ /* 0x000ea80000300a00 */
[----:B------:R-:W2:Y:S04]  /*269c0*/  LDL.LU.64 R136, [R1+0x10c0] ;  /* 0x0010c00001887983 */ /* 0x000ea80000300a00 */
[----:B------:R1:W-:Y:S04]  /*269d0*/  STL.64 [R1+0x24f0], R18 ;  /* 0x0024f01201007387 */ /* 0x0003e80000100a00 */
[----:B------:R1:W-:Y:S04]  /*269e0*/  LDGSTS.E [R108+0x6d400], [R10.64], !P3 ;  /* 0x6d4000000a6c7fae */ /* 0x0003e8000d921844 */
[----:B------:R4:W-:Y:S04]  /*269f0*/  LDGSTS.E [R108+0x6d500], [R8.64], !P3 ;  /* 0x6d500000086c7fae */ /* 0x0009e8000d921844 */
[----:B------:R1:W-:Y:S04]  /*26a00*/  LDGSTS.E [R108+0x6d600], [R6.64], !P3 ;  /* 0x6d600000066c7fae */ /* 0x0003e8000d921844 */
[----:B------:R2:W-:Y:S01]  /*26a10*/  LDGSTS.E [R108+0x6d700], [R4.64], !P3 ;  /* 0x6d700000046c7fae */ /* 0x0005e2000d921844 */
[----:B---3--:R-:W-:-:S03]  /*26a20*/  IMAD.WIDE R14, R2, 0x4, R126 ;  /* 0x00000004020e7825 */ /* 0x008fc600078e027e */
[----:B------:R-:W3:Y:S04]  /*26a30*/  LDL.LU.64 R126, [R1+0x10b8] ;  /* 0x0010b800017e7983 */ /* 0x000ee80000300a00 */
[----:B------:R-:W-:Y:S01]  /*26a40*/  STL.64 [R1+0x24f8], R16 ;  /* 0x0024f81001007387 */ /* 0x000fe20000100a00 */
[----:B-1----:R-:W-:-:S03]  /*26a50*/  IMAD.WIDE R12, R2, 0x4, R160 ;  /* 0x00000004020c7825 */ /* 0x002fc600078e02a0 */
[----:B------:R1:W-:Y:S01]  /*26a60*/  STL.64 [R1+0x2500], R14 ;  /* 0x0025000e01007387 */ /* 0x0003e20000100a00 */
[----:B------:R-:W-:-:S03]  /*26a70*/  IMAD.WIDE R10, R2, 0x4, R132 ;  /* 0x00000004020a7825 */ /* 0x000fc600078e0284 */
[----:B------:R-:W3:Y:S04]  /*26a80*/  LDL.LU.64 R132, [R1+0x10b0] ;  /* 0x0010b00001847983 */ /* 0x000ee80000300a00 */
[----:B------:R1:W-:Y:S01]  /*26a90*/  STL.64 [R1+0x2508], R12 ;  /* 0x0025080c01007387 */ /* 0x0003e20000100a00 */
[----:B----4-:R-:W-:-:S03]  /*26aa0*/  IMAD.WIDE R8, R2, 0x4, R130 ;  /* 0x0000000402087825 */ /* 0x010fc600078e0282 */
[----:B------:R-:W4:Y:S04]  /*26ab0*/  LDL.LU.64 R130, [R1+0x10a8] ;  /* 0x0010a80001827983 */ /* 0x000f280000300a00 */
[----:B------:R1:W-:Y:S01]  /*26ac0*/  STL.64 [R1+0x2510], R10 ;  /* 0x0025100a01007387 */ /* 0x0003e20000100a00 */
[----:B------:R-:W-:-:S03]  /*26ad0*/  IMAD.WIDE R6, R2, 0x4, R158 ;  /* 0x0000000402067825 */ /* 0x000fc600078e029e */
[----:B------:R3:W-:Y:S04]  /*26ae0*/  STL.64 [R1+0x2518], R8 ;  /* 0x0025180801007387 */ /* 0x0007e80000100a00 */
[----:B------:R1:W-:Y:S01]  /*26af0*/  STL.64 [R1+0x2520], R6 ;  /* 0x0025200601007387 */ /* 0x0003e20000100a00 */
[----:B--2---:R-:W-:-:S05]  /*26b00*/  IMAD.WIDE R4, R2, 0x4, R122 ;  /* 0x0000000402047825 */ /* 0x004fca00078e027a */
        /* <DEDUP_REMOVED lines=8> */
[----:B------:R1:W-:Y:S02]  /*26b90*/  LDGSTS.E [R108+0x6f200], [R14.64], !P1 ;  /* 0x6f2000000e6c7fae */ /* 0x0003e4000c921844 */
[----:B-1----:R-:W-:-:S02]  /*26ba0*/  IMAD.WIDE R18, R2, 0x4, R134 ;  /* 0x0000000402127825 */ /* 0x002fc400078e0286 */
[----:B------:R1:W-:Y:S04]  /*26bb0*/  LDGSTS.E [R108+0x6f300], [R12.64], !P1 ;  /* 0x6f3000000c6c7fae */ /* 0x0003e8000c921844 */
[----:B------:R-:W2:Y:S01]  /*26bc0*/  LDL.LU.64 R134, [R1+0x1088] ;  /* 0x0010880001867983 */ /* 0x000ea20000300a00 */
[----:B------:R-:W-:-:S03]  /*26bd0*/  IMAD.WIDE R14, R2, 0x4, R128 ;  /* 0x00000004020e7825 */ /* 0x000fc600078e0280 */
[----:B------:R2:W-:Y:S04]  /*26be0*/  STL.64 [R1+0x4188], R18 ;  /* 0x0041881201007387 */ /* 0x0005e80000100a00 */
[----:B------:R-:W2:Y:S01]  /*26bf0*/  LDL.LU.64 R128, [R1+0x1080] ;  /* 0x0010800001807983 */ /* 0x000ea20000300a00 */
[----:B------:R-:W-:-:S03]  /*26c00*/  IMAD.WIDE R16, R2, 0x4, R156 ;  /* 0x0000000402107825 */ /* 0x000fc600078e029c */
[----:B------:R1:W-:Y:S02]  /*26c10*/  LDGSTS.E [R108+0x6f400], [R10.64], !P1 ;  /* 0x6f4000000a6c7fae */ /* 0x0003e4000c921844 */
[C---:B-1----:R-:W-:Y:S02]  /*26c20*/  IMAD.WIDE R12, R2.reuse, 0x4, R138 ;  /* 0x00000004020c7825 */ /* 0x042fe400078e028a */
[----:B------:R3:W-:Y:S04]  /*26c30*/  LDGSTS.E [R108+0x6f500], [R8.64], !P1 ;  /* 0x6f500000086c7fae */ /* 0x0007e8000c921844 */
[----:B------:R1:W-:Y:S01]  /*26c40*/  STL.64 [R1+0x4180], R16 ;  /* 0x0041801001007387 */ /* 0x0003e20000100a00 */
[----:B------:R-:W-:-:S03]  /*26c50*/  IMAD.WIDE R10, R2, 0x4, R136 ;  /* 0x00000004020a7825 */ /* 0x000fc600078e0288 */
[----:B------:R1:W-:Y:S01]  /*26c60*/  STL.64 [R1+0x4178], R14 ;  /* 0x0041780e01007387 */ /* 0x0003e20000100a00 */
[----:B------:R-:W-:-:S03]  /*26c70*/  IADD3 R3, R0, -0xe3, RZ ;  /* 0xffffff1d00037810 */ /* 0x000fc60007ffe0ff */
[----:B------:R1:W-:Y:S01]  /*26c80*/  LDGSTS.E [R108+0x6f600], [R6.64], !P1 ;  /* 0x6f600000066c7fae */ /* 0x0003e2000c921844 */
[----:B------:R-:W-:-:S03]  /*26c90*/  ISETP.GE.U32.AND P0, PT, R3, 0x7ffffe9e, PT ;  /* 0x7ffffe9e0300780c */ /* 0x000fc60003f06070 */
[----:B------:R4:W-:Y:S10]  /*26ca0*/  LDGSTS.E [R108+0x6f700], [R4.64], !P1 ;  /* 0x6f700000046c7fae */ /* 0x0009f4000c921844 */
        /* <DEDUP_REMOVED lines=8> */
[----:B------:R2:W-:Y:S01]  /*26d30*/  STL.64 [R1+0x4168], R10 ;  /* 0x0041680a01007387 */ /* 0x0005e20000100a00 */
[----:B-1----:R-:W-:-:S03]  /*26d40*/  IMAD.WIDE R6, R2, 0x4, R132 ;  /* 0x0000000402067825 */ /* 0x002fc600078e0284 */
[----:B------:R3:W-:Y:S04]  /*26d50*/  STL.64 [R1+0x4160], R8 ;  /* 0x0041600801007387 */ /* 0x0007e80000100a00 */
[----:B------:R-:W3:Y:S04]  /*26d60*/  LDL.LU.64 R156, [R1+0x1070] ;  /* 0x00107000019c7983 */ /* 0x000ee80000300a00 */
[----:B------:R-:W3:Y:S04]  /*26d70*/  LDL.LU.64 R132, [R1+0x1068] ;  /* 0x0010680001847983 */ /* 0x000ee80000300a00 */
[----:B------:R1:W-:Y:S01]  /*26d80*/  STL.64 [R1+0x4158], R6 ;  /* 0x0041580601007387 */ /* 0x0003e20000100a00 */
[----:B------:R-:W-:-:S03]  /*26d90*/  IADD3 R3, R0, -0xe7, RZ ;  /* 0xffffff1900037810 */ /* 0x000fc60007ffe0ff */
[----:B------:R3:W-:Y:S01]  /*26da0*/  LDGSTS.E [R108+0x71500], [R8.64], !P0 ;  /* 0x71500000086c7fae */ /* 0x0007e2000c121844 */
[----:B----4-:R-:W-:-:S04]  /*26db0*/  IMAD.WIDE R4, R2, 0x4, R130 ;  /* 0x0000000402047825 */ /* 0x010fc800078e0282 */
[C---:B--2---:R-:W-:Y:S01]  /*26dc0*/  IMAD.WIDE R18, R2.reuse, 0x4, R122 ;  /* 0x0000000402127825 */ /* 0x044fe200078e027a */
[----:B------:R2:W-:Y:S04]  /*26dd0*/  STL.64 [R1+0x4150], R4 ;  /* 0x0041500401007387 */ /* 0x0005e80000100a00 */
[----:B------:R-:W4:Y:S04]  /*26de0*/  LDL.LU.64 R130, [R1+0x1060] ;  /* 0x0010600001827983 */ /* 0x000f280000300a00 */
[----:B------:R-:W4:Y:S04]  /*26df0*/  LDL.LU.64 R162, [R1+0x1058] ;  /* 0x0010580001a27983 */ /* 0x000f280000300a00 */
[----:B------:R-:W4:Y:S04]  /*26e00*/  LDL.LU.64 R138, [R1+0x1050] ;  /* 0x00105000018a7983 */ /* 0x000f280000300a00 */
[----:B------:R-:W4:Y:S04]  /*26e10*/  LDL.LU.64 R136, [R1+0x1048] ;  /* 0x0010480001887983 */ /* 0x000f280000300a00 */
[----:B------:R-:W4:Y:S01]  /*26e20*/  LDL.LU.64 R122, [R1+0x1040] ;  /* 0x00104000017a7983 */ /* 0x000f220000300a00 */
[----:B------:R-:W-:-:S04]  /*26e30*/  IMAD.WIDE R16, R2, 0x4, R160 ;  /* 0x0000000402107825 */ /* 0x000fc800078e02a0 */
[C---:B------:R-:W-:Y:S01]  /*26e40*/  IMAD.WIDE R14, R2.reuse, 0x4, R158 ;  /* 0x00000004020e7825 */ /* 0x040fe200078e029e */
[----:B------:R4:W-:Y:S03]  /*26e50*/  STL.64 [R1+0x41c8], R18 ;  /* 0x0041c81201007387 */ /* 0x0009e60000100a00 */
[----:B------:R-:W-:-:S04]  /*26e60*/  IMAD.WIDE R12, R2, 0x4, R134 ;  /* 0x00000004020c7825 */ /* 0x000fc800078e0286 */
[----:B------:R-:W-:Y:S01]  /*26e70*/  IMAD.WIDE R10, R2, 0x4, R128 ;  /* 0x00000004020a7825 */ /* 0x000fe200078e0280 */
[----:B------:R-:W4:Y:S04]  /*26e80*/  LDL.LU.64 R134, [R1+0x1038] ;  /* 0x0010380001867983 */ /* 0x000f280000300a00 */
[----:B------:R1:W-:Y:S04]  /*26e90*/  STL.64 [R1+0x41c0], R16 ;  /* 0x0041c01001007387 */ /* 0x0003e80000100a00 */
[----:B------:R-:W-:Y:S04]  /*26ea0*/  STL.64 [R1+0x41b8], R14 ;  /* 0x0041b80e01007387 */ /* 0x000fe80000100a00 */
[----:B------:R-:W4:Y:S01]  /*26eb0*/  LDL.LU.64 R128, [R1+0x1030] ;  /* 0x0010300001807983 */ /* 0x000f220000300a00 */
[----:B------:R-:W-:-:S03]  /*26ec0*/  ISETP.GE.U32.AND P2, PT, R3, 0x7ffffe9a, PT ;  /* 0x7ffffe9a0300780c */ /* 0x000fc60003f46070 */
        /* <DEDUP_REMOVED lines=12> */
[----:B------:R4:W-:Y:S01]  /*26f90*/  LDGSTS.E [R108+0x73500], [R8.64], !P2 ;  /* 0x73500000086c7fae */ /* 0x0009e2000d121844 */
[----:B-1----:R-:W-:-:S04]  /*26fa0*/  IMAD.WIDE R6, R2, 0x4, R156 ;  /* 0x0000000402067825 */ /* 0x002fc800078e029c */
[----:B--2---:R-:W-:Y:S01]  /*26fb0*/  IMAD.WIDE R4, R2, 0x4, R132 ;  /* 0x0000000402047825 */ /* 0x004fe200078e0284 */
[----:B------:R1:W-:Y:S04]  /*26fc0*/  STL.64 [R1+0x4198], R6 ;  /* 0x0041980601007387 */ /* 0x0003e80000100a00 */
[----:B------:R3:W-:Y:S04]  /*26fd0*/  STL.64 [R1+0x4190], R4 ;  /* 0x0041900401007387 */ /* 0x0007e80000100a00 */
[----:B------:R-:W2:Y:S04]  /*26fe0*/  LDL.LU.64 R160, [R1+0x1020] ;  /* 0x0010200001a07983 */ /* 0x000ea80000300a00 */
[----:B------:R-:W2:Y:S04]  /*26ff0*/  LDL.LU.64 R158, [R1+0x1018] ;  /* 0x00101800019e7983 */ /* 0x000ea80000300a00 */
[----:B------:R-:W2:Y:S04]  /*27000*/  LDL.LU.64 R132, [R1+0x1010] ;  /* 0x0010100001847983 */ /* 0x000ea80000300a00 */
[----:B------:R-:W2:Y:S04]  /*27010*/  LDL.LU.64 R156, [R1+0x1008] ;  /* 0x00100800019c7983 */ /* 0x000ea80000300a00 */
[----:B------:R1:W-:Y:S01]  /*27020*/  LDGSTS.E [R108+0x73600], [R6.64], !P2 ;  /* 0x73600000066c7fae */ /* 0x0003e2000d121844 */
[----:B------:R-:W-:-:S03]  /*27030*/  IADD3 R3, R0, -0xeb, RZ ;  /* 0xffffff1500037810 */ /* 0x000fc60007ffe0ff */
[----:B------:R3:W-:Y:S01]  /*27040*/  LDGSTS.E [R108+0x73700], [R4.64], !P2 ;  /* 0x73700000046c7fae */ /* 0x0007e2000d121844 */
[----:B----4-:R-:W-:-:S03]  /*27050*/  IMAD.WIDE R18, R2, 0x4, R130 ;  /* 0x0000000402127825 */ /* 0x010fc600078e0282 */
[----:B------:R-:W3:Y:S01]  /*27060*/  LDL.LU.64 R130, [R1+0x1000] ;  /* 0x0010000001827983 */ /* 0x000ee20000300a00 */
[----:B------:R-:W-:-:S03]  /*27070*/  IMAD.WIDE R16, R2, 0x4, R162 ;  /* 0x0000000402107825 */ /* 0x000fc600078e02a2 */
[----:B------:R2:W-:Y:S04]  /*27080*/  STL.64 [R1+0x4208], R18 ;  /* 0x0042081201007387 */ /* 0x0005e80000100a00 */
[----:B------:R1:W-:Y:S01]  /*27090*/  STL.64 [R1+0x4200], R16 ;  /* 0x0042001001007387 */ /* 0x0003e20000100a00 */
[----:B------:R-:W-:-:S03]  /*270a0*/  IMAD.WIDE R10, R2, 0x4, R122 ;  /* 0x00000004020a7825 */ /* 0x000fc600078e027a */
[----:B------:R-:W3:Y:S01]  /*270b0*/  LDL.LU.64 R122, [R1+0xff8] ;  /* 0x000ff800017a7983 */ /* 0x000ee20000300a00 */
[----:B------:R-:W-:-:S04]  /*270c0*/  IMAD.WIDE R14, R2, 0x4, R138 ;  /* 0x00000004020e7825 */ /* 0x000fc800078e028a */
[C---:B------:R-:W-:Y:S01]  /*270d0*/  IMAD.WIDE R12, R2.reuse, 0x4, R136 ;  /* 0x00000004020c7825 */ /* 0x040fe200078e0288 */
[----:B------:R1:W-:Y:S04]  /*270e0*/  STL.64 [R1+0x41f8], R14 ;  /* 0x0041f80e01007387 */ /* 0x0003e80000100a00 */
[----:B------:R1:W-:Y:S04]  /*270f0*/  STL.64 [R1+0x41f0], R12 ;  /* 0x0041f00c01007387 */ /* 0x0003e80000100a00 */
[----:B------:R3:W-:Y:S04]  /*27100*/  STL.64 [R1+0x41e8], R10 ;  /* 0x0041e80a01007387 */ /* 0x0007e80000100a00 */
[----:B------:R-:W3:Y:S01]  /*27110*/  LDL.LU.64 R138, [R1+0xff0] ;  /* 0x000ff000018a7983 */ /* 0x000ee20000300a00 */
[----:B------:R-:W-:Y:S01]  /*27120*/  IMAD.WIDE R8, R2, 0x4, R134 ;  /* 0x0000000402087825 */ /* 0x000fe200078e0286 */
[----:B------:R-:W-:-:S04]  /*27130*/  ISETP.GE.U32.AND P4, PT, R3, 0x7ffffe96, PT ;  /* 0x7ffffe960300780c */ /* 0x000fc80003f86070 */
[----:B------:R2:W-:Y:S01]  /*27140*/  STL.64 [R1+0x41e0], R8 ;  /* 0x0041e00801007387 */ /* 0x0005e20000100a00 */
[----:B-1----:R-:W-:-:S08]  /*27150*/  IMAD.WIDE R6, R2, 0x4, R128 ;  /* 0x0000000402067825 */ /* 0x002fd000078e0280 */
[----:B------:R2:W-:Y:S04]  /*27160*/  LDGSTS.E [R108+0x75000], [R18.64], !P4 ;  /* 0x75000000126c7fae */ /* 0x0005e8000e121844 */
[----:B------:R1:W-:Y:S04]  /*27170*/  STL.64 [R1+0x41d8], R6 ;  /* 0x0041d80601007387 */ /* 0x0003e80000100a00 */
[----:B------:R-:W3:Y:S04]  /*27180*/  LDL.LU.64 R128, [R1+0xfe8] ;  /* 0x000fe80001807983 */ /* 0x000ee80000300a00 */
[----:B------:R1:W-:Y:S04]  /*27190*/  LDGSTS.E [R108+0x75100], [R16.64], !P4 ;  /* 0x75100000106c7fae */ /* 0x0003e8000e121844 */
[----:B------:R1:W-:Y:S04]  /*271a0*/  LDGSTS.E [R108+0x75200], [R14.64], !P4 ;  /* 0x752000000e6c7fae */ /* 0x0003e8000e121844 */
[----:B------:R1:W-:Y:S04]  /*271b0*/  LDGSTS.E [R108+0x75300], [R12.64], !P4 ;  /* 0x753000000c6c7fae */ /* 0x0003e8000e121844 */
[----:B------:R3:W-:Y:S04]  /*271c0*/  LDGSTS.E [R108+0x75400], [R10.64], !P4 ;  /* 0x754000000a6c7fae */ /* 0x0007e8000e121844 */
[----:B------:R1:W-:Y:S01]  /*271d0*/  LDGSTS.E [R108+0x75500], [R8.64], !P4 ;  /* 0x75500000086c7fae */ /* 0x0003e2000e121844 */
[----:B---3--:R-:W-:Y:S01]  /*271e0*/  IMAD.WIDE R4, R2, 0x4, R126 ;  /* 0x0000000402047825 */ /* 0x008fe200078e027e */
[----:B------:R-:W-:-:S02]  /*271f0*/  IADD3 R3, R0, -0xef, RZ ;  /* 0xffffff1100037810 */ /* 0x000fc40007ffe0ff */
[----:B------:R3:W-:Y:S04]  /*27200*/  LDGSTS.E [R108+0x75600], [R6.64], !P4 ;  /* 0x75600000066c7fae */ /* 0x0007e8000e121844 */
[----:B------:R1:W-:Y:S04]  /*27210*/  STL.64 [R1+0x41d0], R4 ;  /* 0x0041d00401007387 */ /* 0x0003e80000100a00 */
[----:B------:R-:W4:Y:S04]  /*27220*/  LDL.LU.64 R126, [R1+0xfe0] ;  /* 0x000fe000017e7983 */ /* 0x000f280000300a00 */
[----:B------:R-:W4:Y:S04]  /*27230*/  LDL.LU.64 R136, [R1+0xfd8] ;  /* 0x000fd80001887983 */ /* 0x000f280000300a00 */
[----:B------:R-:W4:Y:S01]  /*27240*/  LDL.LU.64 R134, [R1+0xfd0] ;  /* 0x000fd00001867983 */ /* 0x000f220000300a00 */
[----:B--2---:R-:W-:-:S04]  /*27250*/  IMAD.WIDE R18, R2, 0x4, R160 ;  /* 0x0000000402127825 */ /* 0x004fc800078e02a0 */
[----:B-1----:R-:W-:-:S04]  /*27260*/  IMAD.WIDE R16, R2, 0x4, R158 ;  /* 0x0000000402107825 */ /* 0x002fc800078e029e */
[----:B------:R-:W-:-:S04]  /*27270*/  IMAD.WIDE R14, R2, 0x4, R132 ;  /* 0x00000004020e7825 */ /* 0x000fc800078e0284 */
[C---:B------:R-:W-:Y:S01]  /*27280*/  IMAD.WIDE R12, R2.reuse, 0x4, R156 ;  /* 0x00000004020c7825 */ /* 0x040fe200078e029c */
[----:B------:R-:W3:Y:S04]  /*27290*/  LDL.LU.64 R132, [R1+0xfc8] ;  /* 0x000fc80001847983 */ /* 0x000ee80000300a00 */
[----:B------:R4:W-:Y:S04]  /*272a0*/  STL.64 [R1+0x4250], R18 ;  /* 0x0042501201007387 */ /* 0x0009e80000100a00 */
[----:B------:R1:W-:Y:S04]  /*272b0*/  STL.64 [R1+0x4248], R16 ;  /* 0x0042481001007387 */ /* 0x0003e80000100a00 */
[----:B------:R1:W-:Y:S04]  /*272c0*/  STL.64 [R1+0x4240], R14 ;  /* 0x0042400e01007387 */ /* 0x0003e80000100a00 */
[----:B------:R-:W3:Y:S04]  /*272d0*/  LDL.LU.64 R160, [R1+0xfc0] ;  /* 0x000fc00001a07983 */ /* 0x000ee80000300a00 */
[----:B------:R-:W3:Y:S04]  /*272e0*/  LDL.LU.64 R156, [R1+0xfb8] ;  /* 0x000fb800019c7983 */ /* 0x000ee80000300a00 */
[----:B------:R3:W-:Y:S02]  /*272f0*/  STL.64 [R1+0x4238], R12 ;  /* 0x0042380c01007387 */ /* 0x0007e40000100a00 */
[----:B---3--:R-:W-:-:S04]  /*27300*/  IMAD.WIDE R10, R2, 0x4, R130 ;  /* 0x00000004020a7825 */ /* 0x008fc800078e0282 */
[----:B------:R-:W-:Y:S01]  /*27310*/  IMAD.WIDE R8, R2, 0x4, R122 ;  /* 0x0000000402087825 */ /* 0x000fe200078e027a */
[----:B------:R3:W-:Y:S04]  /*27320*/  STL.64 [R1+0x4230], R10 ;  /* 0x0042300a01007387 */ /* 0x0007e80000100a00 */
[----:B------:R-:W2:Y:S04]  /*27330*/  LDL.LU.64 R130, [R1+0xfb0] ;  /* 0x000fb00001827983 */ /* 0x000ea80000300a00 */
[----:B------:R-:W2:Y:S01]  /*27340*/  LDL.LU.64 R122, [R1+0xfa8] ;  /* 0x000fa800017a7983 */ /* 0x000ea20000300a00 */
[----:B------:R-:W-:-:S03]  /*27350*/  ISETP.GE.U32.AND P6, PT, R3, 0x7ffffe92, PT ;  /* 0x7ffffe920300780c */ /* 0x000fc60003fc6070 */
[----:B------:R1:W-:Y:S01]  /*27360*/  LDGSTS.E [R108+0x75700], [R4.64], !P4 ;  /* 0x75700000046c7fae */ /* 0x0003e2000e121844 */
[----:B------:R-:W-:-:S03]  /*27370*/  IMAD.WIDE R6, R2, 0x4, R138 ;  /* 0x0000000402067825 */ /* 0x000fc600078e028a */
[----:B------:R-:W-:Y:S04]  /*27380*/  STL.64 [R1+0x4228], R8 ;  /* 0x0042280801007387 */ /* 0x000fe80000100a00 */
[----:B------:R-:W-:Y:S04]  /*27390*/  STL.64 [R1+0x4220], R6 ;  /* 0x0042200601007387 */ /* 0x000fe80000100a00 */
[----:B------:R4:W-:Y:S04]  /*273a0*/  LDGSTS.E [R108+0x77000], [R18.64], !P6 ;  /* 0x77000000126c7fae */ /* 0x0009e8000f121844 */
[----:B------:R4:W-:Y:S04]  /*273b0*/  LDGSTS.E [R108+0x77100], [R16.64], !P6 ;  /* 0x77100000106c7fae */ /* 0x0009e8000f121844 */
        /* <DEDUP_REMOVED lines=8> */
[----:B------:R1:W-:Y:S04]  /*27440*/  LDGSTS.E [R108+0x77500], [R8.64], !P6 ;  /* 0x77500000086c7fae */ /* 0x0003e8000f121844 */
[----:B------:R1:W-:Y:S04]  /*27450*/  LDGSTS.E [R108+0x77600], [R6.64], !P6 ;  /* 0x77600000066c7fae */ /* 0x0003e8000f121844 */
[----:B------:R2:W-:Y:S01]  /*27460*/  LDGSTS.E [R108+0x77700], [R4.64], !P6 ;  /* 0x77700000046c7fae */ /* 0x0005e2000f121844 */
[----:B----4-:R-:W-:-:S03]  /*27470*/  IMAD.WIDE R18, R2, 0x4, R126 ;  /* 0x0000000402127825 */ /* 0x010fc600078e027e */
[----:B------:R-:W4:Y:S01]  /*27480*/  LDL.LU.64 R126, [R1+0xf88] ;  /* 0x000f8800017e7983 */ /* 0x000f220000300a00 */
[----:B------:R-:W-:-:S03]  /*27490*/  IMAD.WIDE R16, R2, 0x4, R136 ;  /* 0x0000000402107825 */ /* 0x000fc600078e0288 */
[----:B------:R1:W-:Y:S01]  /*274a0*/  STL.64 [R1+0x4290], R18 ;  /* 0x0042901201007387 */ /* 0x0003e20000100a00 */
[----:B------:R-:W-:-:S03]  /*274b0*/  IMAD.WIDE R14, R2, 0x4, R134 ;  /* 0x00000004020e7825 */ /* 0x000fc600078e0286 */
[----:B------:R-:W4:Y:S04]  /*274c0*/  LDL.LU.64 R136, [R1+0xf80] ;  /* 0x000f800001887983 */ /* 0x000f280000300a00 */
[----:B------:R-:W4:Y:S04]  /*274d0*/  LDL.LU.64 R134, [R1+0xf78] ;  /* 0x000f780001867983 */ /* 0x000f280000300a00 */
[----:B------:R1:W-:Y:S04]  /*274e0*/  STL.64 [R1+0x4288], R16 ;  /* 0x0042881001007387 */ /* 0x0003e80000100a00 */
[----:B------:R1:W-:Y:S01]  /*274f0*/  STL.64 [R1+0x4280], R14 ;  /* 0x0042800e01007387 */ /* 0x0003e20000100a00 */
[----:B---3--:R-:W-:-:S03]  /*27500*/  IMAD.WIDE R12, R2, 0x4, R132 ;  /* 0x00000004020c7825 */ /* 0x008fc600078e0284 */
[----:B------:R-:W3:Y:S04]  /*27510*/  LDL.LU.64 R132, [R1+0xf70] ;  /* 0x000f700001847983 */ /* 0x000ee80000300a00 */
[----:B------:R4:W-:Y:S01]  /*27520*/  STL.64 [R1+0x4278], R12 ;  /* 0x0042780c01007387 */ /* 0x0009e20000100a00 */
[----:B-1----:R-:W-:-:S05]  /*27530*/  IMAD.WIDE R10, R2, 0x4, R160 ;  /* 0x00000004020a7825 */ /* 0x002fca00078e02a0 */
[----:B------:R1:W-:Y:S01]  /*27540*/  STL.64 [R1+0x4270], R10 ;  /* 0x0042700a01007387 */ /* 0x0003e20000100a00 */
[----:B--2---:R-:W-:-:S03]  /*27550*/  IMAD.WIDE R4, R2, 0x4, R122 ;  /* 0x0000000402047825 */ /* 0x004fc600078e027a */
[----:B------:R-:W2:Y:S01]  /*27560*/  LDL.LU.64 R122, [R1+0xf68] ;  /* 0x000f6800017a7983 */ /* 0x000ea20000300a00 */
[----:B------:R-:W-:-:S04]  /*27570*/  IADD3 R3, R0, -0xf3, RZ ;  /* 0xffffff0d00037810 */ /* 0x000fc80007ffe0ff */
[----:B------:R-:W-:Y:S01]  /*27580*/  ISETP.GE.U32.AND P5, PT, R3, 0x7ffffe8e, PT ;  /* 0x7ffffe8e0300780c */ /* 0x000fe20003fa6070 */
[----:B------:R-:W-:-:S04]  /*27590*/  IMAD.WIDE R8, R2, 0x4, R156 ;  /* 0x0000000402087825 */ /* 0x000fc800078e029c */
[C---:B------:R-:W-:Y:S01]  /*275a0*/  IMAD.WIDE R6, R2.reuse, 0x4, R130 ;  /* 0x0000000402067825 */ /* 0x040fe200078e0282 */
[----:B------:R1:W-:Y:S04]  /*275b0*/  STL.64 [R1+0x4268], R8 ;  /* 0x0042680801007387 */ /* 0x0003e80000100a00 */
[----:B------:R3:W-:Y:S04]  /*275c0*/  STL.64 [R1+0x4260], R6 ;  /* 0x0042600601007387 */ /* 0x0007e80000100a00 */
[----:B------:R2:W-:Y:S04]  /*275d0*/  STL.64 [R1+0x4258], R4 ;  /* 0x0042580401007387 */ /* 0x0005e80000100a00 */
[----:B------:R1:W-:Y:S04]  /*275e0*/  LDGSTS.E [R108+0x79000], [R18.64], !P5 ;  /* 0x79000000126c7fae */ /* 0x0003e8000e921844 */
[----:B------:R-:W2:Y:S04]  /*275f0*/  LDL.LU.64 R156, [R1+0xf60] ;  /* 0x000f6000019c7983 */ /* 0x000ea80000300a00 */
[----:B------:R1:W-:Y:S04]  /*27600*/  LDGSTS.E [R108+0x79100], [R16.64], !P5 ;  /* 0x79100000106c7fae */ /* 0x0003e8000e921844 */
[----:B------:R1:W-:Y:S04]  /*27610*/  LDGSTS.E [R108+0x79200], [R14.64], !P5 ;  /* 0x792000000e6c7fae */ /* 0x0003e8000e921844 */
[----:B------:R-:W2:Y:S01]  /*27620*/  LDL.LU.64 R130, [R1+0xf58] ;  /* 0x000f580001827983 */ /* 0x000ea20000300a00 */
[----:B-1----:R-:W-:-:S03]  /*27630*/  IMAD.WIDE R18, R2, 0x4, R158 ;  /* 0x0000000402127825 */ /* 0x002fc600078e029e */
[----:B------:R-:W2:Y:S01]  /*27640*/  LDL.LU.64 R162, [R1+0xf50] ;  /* 0x000f500001a27983 */ /* 0x000ea20000300a00 */
[----:B------:R-:W-:-:S03]  /*27650*/  IMAD.WIDE R16, R2, 0x4, R138 ;  /* 0x0000000402107825 */ /* 0x000fc600078e028a */
[----:B------:R1:W-:Y:S01]  /*27660*/  STL.64 [R1+0x4348], R18 ;  /* 0x0043481201007387 */ /* 0x0003e20000100a00 */
[----:B------:R-:W-:-:S03]  /*27670*/  IMAD.WIDE R14, R2, 0x4, R128 ;  /* 0x00000004020e7825 */ /* 0x000fc600078e0280 */
[----:B------:R-:W2:Y:S04]  /*27680*/  LDL.LU.64 R128, [R1+0xf48] ;  /* 0x000f480001807983 */ /* 0x000ea80000300a00 */
[----:B------:R4:W-:Y:S04]  /*27690*/  LDGSTS.E [R108+0x79300], [R12.64], !P5 ;  /* 0x793000000c6c7fae */ /* 0x0009e8000e921844 */
[----:B------:R1:W-:Y:S04]  /*276a0*/  STL.64 [R1+0x4340], R16 ;  /* 0x0043401001007387 */ /* 0x0003e80000100a00 */
[----:B------:R1:W-:Y:S04]  /*276b0*/  STL.64 [R1+0x4338], R14 ;  /* 0x0043380e01007387 */ /* 0x0003e80000100a00 */
[----:B------:R1:W-:Y:S04]  /*276c0*/  LDGSTS.E [R108+0x79400], [R10.64], !P5 ;  /* 0x794000000a6c7fae */ /* 0x0003e8000e921844 */
[----:B------:R1:W-:Y:S04]  /*276d0*/  LDGSTS.E [R108+0x79500], [R8.64], !P5 ;  /* 0x79500000086c7fae */ /* 0x0003e8000e921844 */
[----:B------:R3:W-:Y:S04]  /*276e0*/  LDGSTS.E [R108+0x79600], [R6.64], !P5 ;  /* 0x79600000066c7fae */ /* 0x0007e8000e921844 */
[----:B------:R2:W-:Y:S01]  /*276f0*/  LDGSTS.E [R108+0x79700], [R4.64], !P5 ;  /* 0x79700000046c7fae */ /* 0x0005e2000e921844 */
[----:B----4-:R-:W-:-:S03]  /*27700*/  IMAD.WIDE R12, R2, 0x4, R126 ;  /* 0x00000004020c7825 */ /* 0x010fc600078e027e */
[----:B------:R-:W4:Y:S01]  /*27710*/  LDL.LU.64 R126, [R1+0xf40] ;  /* 0x000f4000017e7983 */ /* 0x000f220000300a00 */
[----:B-1----:R-:W-:-:S03]  /*27720*/  IMAD.WIDE R10, R2, 0x4, R136 ;  /* 0x00000004020a7825 */ /* 0x002fc600078e0288 */
[----:B------:R1:W-:Y:S01]  /*27730*/  STL.64 [R1+0x4330], R12 ;  /* 0x0043300c01007387 */ /* 0x0003e20000100a00 */
[----:B------:R-:W-:-:S03]  /*27740*/  IMAD.WIDE R8, R2, 0x4, R134 ;  /* 0x0000000402087825 */ /* 0x000fc600078e0286 */
[----:B------:R-:W4:Y:S04]  /*27750*/  LDL.LU.64 R138, [R1+0xf38] ;  /* 0x000f3800018a7983 */ /* 0x000f280000300a00 */
[----:B------:R4:W-:Y:S04]  /*27760*/  STL.64 [R1+0x4328], R10 ;  /* 0x0043280a01007387 */ /* 0x0009e80000100a00 */
[----:B------:R-:W4:Y:S04]  /*27770*/  LDL.LU.64 R136, [R1+0xf30] ;  /* 0x000f300001887983 */ /* 0x000f280000300a00 */
[----:B------:R1:W-:Y:S01]  /*27780*/  STL.64 [R1+0x4320], R8 ;  /* 0x0043200801007387 */ /* 0x0003e20000100a00 */
[----:B---3--:R-:W-:-:S05]  /*27790*/  IMAD.WIDE R6, R2, 0x4, R132 ;  /* 0x0000000402067825 */ /* 0x008fca00078e0284 */
[----:B------:R3:W-:Y:S01]  /*277a0*/  STL.64 [R1+0x4318], R6 ;  /* 0x0043180601007387 */ /* 0x0007e20000100a00 */
[----:B--2---:R-:W-:-:S03]  /*277b0*/  IMAD.WIDE R4, R2, 0x4, R122 ;  /* 0x0000000402047825 */ /* 0x004fc600078e027a */
[----:B------:R-:W2:Y:S01]  /*277c0*/  LDL.LU.64 R122, [R1+0xf28] ;  /* 0x000f2800017a7983 */ /* 0x000ea20000300a00 */
[----:B------:R-:W-:-:S04]  /*277d0*/  IADD3 R3, R0, -0xf7, RZ ;  /* 0xffffff0900037810 */ /* 0x000fc80007ffe0ff */
[----:B------:R-:W-:Y:S01]  /*277e0*/  ISETP.GE.U32.AND P3, PT, R3, 0x7ffffe8a, PT ;  /* 0x7ffffe8a0300780c */ /* 0x000fe20003f66070 */
[----:B------:R2:W-:Y:S04]  /*277f0*/  STL.64 [R1+0x4310], R4 ;  /* 0x0043100401007387 */ /* 0x0005e80000100a00 */
[----:B------:R-:W2:Y:S04]  /*27800*/  LDL.LU.64 R134, [R1+0xf20] ;  /* 0x000f200001867983 */ /* 0x000ea80000300a00 */
[----:B------:R-:W2:Y:S04]  /*27810*/  LDL.LU.64 R132, [R1+0xf18] ;  /* 0x000f180001847983 */ /* 0x000ea80000300a00 */
[----:B------:R1:W-:Y:S04]  /*27820*/  LDGSTS.E [R108+0x7b000], [R18.64], !P3 ;  /* 0x7b000000126c7fae */ /* 0x0003e8000d921844 */
[----:B------:R3:W-:Y:S04]  /*27830*/  LDGSTS.E [R108+0x7b100], [R16.64], !P3 ;  /* 0x7b100000106c7fae */ /* 0x0007e8000d921844 */
[----:B------:R-:W2:Y:S01]  /*27840*/  LDL.LU.64 R160, [R1+0xee8] ;  /* 0x000ee80001a07983 */ /* 0x000ea20000300a00 */
[----:B-1----:R-:W-:-:S03]  /*27850*/  IMAD.WIDE R18, R2, 0x4, R156 ;  /* 0x0000000402127825 */ /* 0x002fc600078e029c */
[----:B------:R1:W-:Y:S04]  /*27860*/  LDGSTS.E [R108+0x7b200], [R14.64], !P3 ;  /* 0x7b2000000e6c7fae */ /* 0x0003e8000d921844 */
[----:B------:R-:W2:Y:S01]  /*27870*/  LDL.LU.64 R158, [R1+0xf10] ;  /* 0x000f1000019e7983 */ /* 0x000ea20000300a00 */
[----:B---3--:R-:W-:-:S03]  /*27880*/  IMAD.WIDE R16, R2, 0x4, R130 ;  /* 0x0000000402107825 */ /* 0x008fc600078e0282 */
[----:B------:R3:W-:Y:S01]  /*27890*/  STL.64 [R1+0x4308], R18 ;  /* 0x0043081201007387 */ /* 0x0007e20000100a00 */
[----:B-1----:R-:W-:-:S03]  /*278a0*/  IMAD.WIDE R14, R2, 0x4, R162 ;  /* 0x00000004020e7825 */ /* 0x002fc600078e02a2 */
[----:B------:R-:W3:Y:S04]  /*278b0*/  LDL.LU.64 R156, [R1+0xf08] ;  /* 0x000f0800019c7983 */ /* 0x000ee80000300a00 */
[----:B------:R1:W-:Y:S04]  /*278c0*/  LDGSTS.E [R108+0x7b300], [R12.64], !P3 ;  /* 0x7b3000000c6c7fae */ /* 0x0003e8000d921844 */
[----:B------:R-:W3:Y:S04]  /*278d0*/  LDL.LU.64 R130, [R1+0xf00] ;  /* 0x000f000001827983 */ /* 0x000ee80000300a00 */
[----:B------:R2:W-:Y:S01]  /*278e0*/  STL.64 [R1+0x4300], R16 ;  /* 0x0043001001007387 */ /* 0x0005e20000100a00 */
[----:B-1----:R-:W-:-:S03]  /*278f0*/  IMAD.WIDE R12, R2, 0x4, R128 ;  /* 0x00000004020c7825 */ /* 0x002fc600078e0280 */
[----:B------:R4:W-:Y:S04]  /*27900*/  LDGSTS.E [R108+0x7b400], [R10.64], !P3 ;  /* 0x7b4000000a6c7fae */ /* 0x0009e8000d921844 */
[----:B------:R-:W3:Y:S04]  /*27910*/  LDL.LU.64 R128, [R1+0xef8] ;  /* 0x000ef80001807983 */ /* 0x000ee80000300a00 */
[----:B------:R1:W-:Y:S04]  /*27920*/  STL.64 [R1+0x42f8], R14 ;  /* 0x0042f80e01007387 */ /* 0x0003e80000100a00 */
[----:B------:R1:W-:Y:S04]  /*27930*/  LDGSTS.E [R108+0x7b500], [R8.64], !P3 ;  /* 0x7b500000086c7fae */ /* 0x0003e8000d921844 */
[----:B------:R1:W-:Y:S04]  /*27940*/  LDGSTS.E [R108+0x7b600], [R6.64], !P3 ;  /* 0x7b600000066c7fae */ /* 0x0003e8000d921844 */
[----:B------:R2:W-:Y:S01]  /*27950*/  LDGSTS.E [R108+0x7b700], [R4.64], !P3 ;  /* 0x7b700000046c7fae */ /* 0x0005e2000d921844 */
[----:B----4-:R-:W-:-:S03]  /*27960*/  IMAD.WIDE R10, R2, 0x4, R126 ;  /* 0x00000004020a7825 */ /* 0x010fc600078e027e */
[----:B------:R-:W2:Y:S04]  /*27970*/  LDL.LU.64 R126, [R1+0xef0] ;  /* 0x000ef000017e7983 */ /* 0x000ea80000300a00 */
[----:B------:R2:W-:Y:S01]  /*27980*/  STL.64 [R1+0x42f0], R12 ;  /* 0x0042f00c01007387 */ /* 0x0005e20000100a00 */
[----:B-1----:R-:W-:-:S03]  /*27990*/  IMAD.WIDE R8, R2, 0x4, R138 ;  /* 0x0000000402087825 */ /* 0x002fc600078e028a */
[----:B------:R1:W-:Y:S01]  /*279a0*/  STL.64 [R1+0x42e8], R10 ;  /* 0x0042e80a01007387 */ /* 0x0003e20000100a00 */
[----:B------:R-:W-:-:S03]  /*279b0*/  IMAD.WIDE R6, R2, 0x4, R136 ;  /* 0x0000000402067825 */ /* 0x000fc600078e0288 */
[----:B------:R-:W-:Y:S04]  /*279c0*/  STL.64 [R1+0x42e0], R8 ;  /* 0x0042e00801007387 */ /* 0x000fe80000100a00 */
[----:B------:R-:W-:Y:S01]  /*279d0*/  STL.64 [R1+0x42d8], R6 ;  /* 0x0042d80601007387 */ /* 0x000fe20000100a00 */
[----:B--2---:R-:W-:-:S05]  /*279e0*/  IMAD.WIDE R4, R2, 0x4, R122 ;  /* 0x0000000402047825 */ /* 0x004fca00078e027a */
[----:B------:R2:W-:Y:S04]  /*279f0*/  STL.64 [R1+0x42d0], R4 ;  /* 0x0042d00401007387 */ /* 0x0005e80000100a00 */
[----:B------:R-:W4:Y:S01]  /*27a00*/  LDL.LU.64 R122, [R1+0x1428] ;  /* 0x00142800017a7983 */ /* 0x000f220000300a00 */
[----:B------:R-:W-:-:S03]  /*27a10*/  IADD3 R3, R0, -0xfb, RZ ;  /* 0xffffff0500037810 */ /* 0x000fc60007ffe0ff */
[----:B------:R-:W4:Y:S01]  /*27a20*/  LDL.LU.64 R138, [R1+0x1430] ;  /* 0x00143000018a7983 */ /* 0x000f220000300a00 */
[----:B------:R-:W-:-:S03]  /*27a30*/  ISETP.GE.U32.AND P1, PT, R3, 0x7ffffe86, PT ;  /* 0x7ffffe860300780c */ /* 0x000fc60003f26070 */
[----:B------:R-:W4:Y:S10]  /*27a40*/  LDL.LU.64 R136, [R1+0x1438] ;  /* 0x0014380001887983 */ /* 0x000f340000300a00 */
[----:B------:R3:W-:Y:S04]  /*27a50*/  LDGSTS.E [R108+0x7d000], [R18.64], !P1 ;  /* 0x7d000000126c7fae */ /* 0x0007e8000c921844 */
[----:B------:R1:W-:Y:S04]  /*27a60*/  LDGSTS.E [R108+0x7d100], [R16.64], !P1 ;  /* 0x7d100000106c7fae */ /* 0x0003e8000c921844 */
[----:B------:R3:W-:Y:S04]  /*27a70*/  LDGSTS.E [R108+0x7d200], [R14.64], !P1 ;  /* 0x7d2000000e6c7fae */ /* 0x0007e8000c921844 */
[----:B------:R3:W-:Y:S02]  /*27a80*/  LDGSTS.E [R108+0x7d300], [R12.64], !P1 ;  /* 0x7d3000000c6c7fae */ /* 0x0007e4000c921844 */
[----:B---3--:R-:W-:-:S02]  /*27a90*/  IMAD.WIDE R18, R2, 0x4, R134 ;  /* 0x0000000402127825 */ /* 0x008fc400078e0286 */
[----:B------:R3:W-:Y:S02]  /*27aa0*/  LDGSTS.E [R108+0x7d400], [R10.64], !P1 ;  /* 0x7d4000000a6c7fae */ /* 0x0007e4000c921844 */
[C---:B-1----:R-:W-:Y:S02]  /*27ab0*/  IMAD.WIDE R16, R2.reuse, 0x4, R132 ;  /* 0x0000000402107825 */ /* 0x042fe400078e0284 */
[----:B------:R1:W-:Y:S02]  /*27ac0*/  LDGSTS.E [R108+0x7d500], [R8.64], !P1 ;  /* 0x7d500000086c7fae */ /* 0x0003e4000c921844 */
[C---:B------:R-:W-:Y:S02]  /*27ad0*/  IMAD.WIDE R14, R2.reuse, 0x4, R158 ;  /* 0x00000004020e7825 */ /* 0x040fe400078e029e */
[----:B------:R1:W-:Y:S02]  /*27ae0*/  LDGSTS.E [R108+0x7d600], [R6.64], !P1 ;  /* 0x7d600000066c7fae */ /* 0x0003e4000c921844 */
[----:B------:R-:W-:-:S02]  /*27af0*/  IMAD.WIDE R12, R2, 0x4, R156 ;  /* 0x00000004020c7825 */ /* 0x000fc400078e029c */
[----:B------:R2:W-:Y:S02]  /*27b00*/  LDGSTS.E [R108+0x7d700], [R4.64], !P1 ;  /* 0x7d700000046c7fae */ /* 0x0005e4000c921844 */
[C---:B---3--:R-:W-:Y:S02]  /*27b10*/  IMAD.WIDE R10, R2.reuse, 0x4, R130 ;  /* 0x00000004020a7825 */ /* 0x048fe400078e0282 */
[----:B------:R-:W3:Y:S04]  /*27b20*/  LDL.LU.64 R134, [R1+0x1440] ;  /* 0x0014400001867983 */ /* 0x000ee80000300a00 */
[----:B------:R4:W-:Y:S01]  /*27b30*/  STL.64 [R1+0x42c8], R18 ;  /* 0x0042c81201007387 */ /* 0x0009e20000100a00 */
[----:B--2---:R-:W-:-:S03]  /*27b40*/  IMAD.WIDE R4, R2, 0x4, R160 ;  /* 0x0000000402047825 */ /* 0x004fc600078e02a0 */
[----:B------:R-:W4:Y:S01]  /*27b50*/  LDL.LU.64 R132, [R1+0x1448] ;  /* 0x0014480001847983 */ /* 0x000f220000300a00 */
[----:B-1----:R-:W-:-:S03]  /*27b60*/  IMAD.WIDE R8, R2, 0x4, R128 ;  /* 0x0000000402087825 */ /* 0x002fc600078e0280 */
[----:B------:R1:W-:Y:S04]  /*27b70*/  STL.64 [R1+0x42c0], R16 ;  /* 0x0042c01001007387 */ /* 0x0003e80000100a00 */
[----:B------:R-:W-:Y:S01]  /*27b80*/  STL.64 [R1+0x4210], R4 ;  /* 0x0042100401007387 */ /* 0x000fe20000100a00 */
[----:B------:R-:W-:-:S03]  /*27b90*/  IADD3 R3, R0, -0xff, RZ ;  /* 0xffffff0100037810 */ /* 0x000fc60007ffe0ff */
[----:B------:R1:W-:Y:S04]  /*27ba0*/  STL.64 [R1+0x42b8], R14 ;  /* 0x0042b80e01007387 */ /* 0x0003e80000100a00 */
[----:B------:R3:W-:Y:S04]  /*27bb0*/  STL.64 [R1+0x42b0], R12 ;  /* 0x0042b00c01007387 */ /* 0x0007e80000100a00 */
[----:B------:R4:W-:Y:S04]  /*27bc0*/  STL.64 [R1+0x42a8], R10 ;  /* 0x0042a80a01007387 */ /* 0x0009e80000100a00 */
[----:B------:R-:W4:Y:S01]  /*27bd0*/  LDL.LU.64 R130, [R1+0x1450] ;  /* 0x0014500001827983 */ /* 0x000f220000300a00 */
[----:B------:R-:W-:-:S03]  /*27be0*/  ISETP.GE.U32.AND P0, PT, R3, 0x7ffffe82, PT ;  /* 0x7ffffe820300780c */ /* 0x000fc60003f06070 */
[----:B------:R1:W-:Y:S10]  /*27bf0*/  STL.64 [R1+0x42a0], R8 ;  /* 0x0042a00801007387 */ /* 0x0003f40000100a00 */
[----:B------:R4:W-:Y:S04]  /*27c00*/  LDGSTS.E [R108+0x7f000], [R18.64], !P0 ;  /* 0x7f000000126c7fae */ /* 0x0009e8000c121844 */
[----:B------:R1:W-:Y:S04]  /*27c10*/  LDGSTS.E [R108+0x7f100], [R16.64], !P0 ;  /* 0x7f100000106c7fae */ /* 0x0003e8000c121844 */
[----:B------:R1:W-:Y:S04]  /*27c20*/  LDGSTS.E [R108+0x7f200], [R14.64], !P0 ;  /* 0x7f2000000e6c7fae */ /* 0x0003e8000c121844 */
[----:B------:R3:W-:Y:S04]  /*27c30*/  LDGSTS.E [R108+0x7f300], [R12.64], !P0 ;  /* 0x7f3000000c6c7fae */ /* 0x0007e8000c121844 */
[----:B------:R4:W-:Y:S01]  /*27c40*/  LDGSTS.E [R108+0x7f400], [R10.64], !P0 ;  /* 0x7f4000000a6c7fae */ /* 0x0009e2000c121844 */
[----:B------:R-:W-:-:S03]  /*27c50*/  IMAD.WIDE R6, R2, 0x4, R126 ;  /* 0x0000000402067825 */ /* 0x000fc600078e027e */
[----:B------:R1:W-:Y:S04]  /*27c60*/  LDGSTS.E [R108+0x7f500], [R8.64], !P0 ;  /* 0x7f500000086c7fae */ /* 0x0003e8000c121844 */
[----:B------:R1:W-:Y:S04]  /*27c70*/  STL.64 [R1+0x4298], R6 ;  /* 0x0042980601007387 */ /* 0x0003e80000100a00 */
[----:B------:R-:W4:Y:S04]  /*27c80*/  LDL.LU.64 R128, [R1+0x1458] ;  /* 0x0014580001807983 */ /* 0x000f280000300a00 */
[----:B------:R-:W4:Y:S01]  /*27c90*/  LDL.LU.64 R126, [R1+0x1460] ;  /* 0x00146000017e7983 */ /* 0x000f220000300a00 */
[----:B------:R-:W-:-:S03]  /*27ca0*/  IADD3 R3, R0, -0x84, RZ ;  /* 0xffffff7c00037810 */ /* 0x000fc60007ffe0ff */
[----:B------:R1:W-:Y:S01]  /*27cb0*/  LDGSTS.E [R108+0x7f600], [R6.64], !P0 ;  /* 0x7f600000066c7fae */ /* 0x0003e2000c121844 */
[----:B----4-:R-:W-:-:S03]  /*27cc0*/  IMAD.WIDE R18, R2, 0x4, R122 ;  /* 0x0000000402127825 */ /* 0x010fc600078e027a */
[----:B------:R4:W-:Y:S04]  /*27cd0*/  LDGSTS.E [R108+0x7f700], [R4.64], !P0 ;  /* 0x7f700000046c7fae */ /* 0x0009e8000c121844 */
[----:B------:R-:W2:Y:S01]  /*27ce0*/  LDL.LU.64 R122, [R1+0x1468] ;  /* 0x00146800017a7983 */ /* 0x000ea20000300a00 */
[----:B-1----:R-:W-:-:S03]  /*27cf0*/  IMAD.WIDE R16, R2, 0x4, R138 ;  /* 0x0000000402107825 */ /* 0x002fc600078e028a */
[----:B------:R-:W2:Y:S01]  /*27d00*/  LDL.LU.64 R162, [R1+0x1470] ;  /* 0x0014700001a27983 */ /* 0x000ea20000300a00 */
[----:B------:R-:W-:-:S03]  /*27d10*/  IMAD.WIDE R14, R2, 0x4, R136 ;  /* 0x00000004020e7825 */ /* 0x000fc600078e0288 */
[----:B------:R2:W-:Y:S04]  /*27d20*/  STL.64 [R1+0x338], R18 ;  /* 0x0003381201007387 */ /* 0x0005e80000100a00 */
[----:B------:R-:W2:Y:S04]  /*27d30*/  LDL.LU.64 R138, [R1+0x1478] ;  /* 0x00147800018a7983 */ /* 0x000ea80000300a00 */
[----:B------:R1:W-:Y:S04]  /*27d40*/  STL.64 [R1+0x330], R16 ;  /* 0x0003301001007387 */ /* 0x0003e80000100a00 */
[----:B------:R-:W2:Y:S04]  /*27d50*/  LDL.LU.64 R136, [R1+0x1480] ;  /* 0x0014800001887983 */ /* 0x000ea80000300a00 */
[----:B------:R1:W-:Y:S04]  /*27d60*/  STL.64 [R1+0x328], R14 ;  /* 0x0003280e01007387 */ /* 0x0003e80000100a00 */
[----:B------:R-:W2:Y:S01]  /*27d70*/  LDL.LU.64 R160, [R1+0x1488] ;  /* 0x0014880001a07983 */ /* 0x000ea20000300a00 */
[----:B------:R-:W-:Y:S01]  /*27d80*/  ISETP.GE.U32.AND P2, PT, R3, 0x7ffffefd, PT ;  /* 0x7ffffefd0300780c */ /* 0x000fe20003f46070 */
[----:B------:R-:W-:-:S02]  /*27d90*/  IMAD.SHL.U32 R109, R115, 0x4, RZ ;  /* 0x00000004736d7824 */ /* 0x000fc400078e00ff */
[C---:B---3--:R-:W-:Y:S02]  /*27da0*/  IMAD.WIDE R12, R2.reuse, 0x4, R134 ;  /* 0x00000004020c7825 */ /* 0x048fe400078e0286 */
[----:B------:R-:W3:Y:S02]  /*27db0*/  LDL.LU.64 R134, [R1+0x1490] ;  /* 0x0014900001867983 */ /* 0x000ee40000300a00 */
[----:B----4-:R-:W-:Y:S02]  /*27dc0*/  IMAD.WIDE R10, R2, 0x4, R132 ;  /* 0x00000004020a7825 */ /* 0x010fe400078e0284 */
[----:B------:R4:W-:Y:S04]  /*27dd0*/  STL.64 [R1+0x320], R12 ;  /* 0x0003200c01007387 */ /* 0x0009e80000100a00 */
[----:B------:R1:W-:Y:S04]  /*27de0*/  STL.64 [R1+0x318], R10 ;  /* 0x0003180a01007387 */ /* 0x0003e80000100a00 */
[----:B------:R-:W3:Y:S01]  /*27df0*/  LDL.LU.64 R132, [R1+0x1498] ;  /* 0x0014980001847983 */ /* 0x000ee20000300a00 */
[----:B------:R-:W-:-:S05]  /*27e00*/  LOP3.LUT R124, R109, 0x60, RZ, 0x3c, !PT ;  /* 0x000000606d7c7812 */ /* 0x000fca00078e3cff */
[----:B------:R2:W-:Y:S01]  /*27e10*/  LDGSTS.E [R124+0x41800], [R18.64], !P2 ;  /* 0x41800000127c7fae */ /* 0x0005e2000d121844 */
[----:B------:R-:W-:-:S03]  /*27e20*/  IMAD.WIDE R8, R2, 0x4, R130 ;  /* 0x0000000402087825 */ /* 0x000fc600078e0282 */
[----:B------:R1:W-:Y:S04]  /*27e30*/  LDGSTS.E [R124+0x41900], [R16.64], !P2 ;  /* 0x41900000107c7fae */ /* 0x0003e8000d121844 */
[----:B------:R-:W3:Y:S04]  /*27e40*/  LDL.LU.64 R130, [R1+0x14a0] ;  /* 0x0014a00001827983 */ /* 0x000ee80000300a00 */
[----:B------:R3:W-:Y:S01]  /*27e50*/  STL.64 [R1+0x310], R8 ;  /* 0x0003100801007387 */ /* 0x0007e20000100a00 */
[----:B------:R-:W-:-:S04]  /*27e60*/  IMAD.WIDE R6, R2, 0x4, R128 ;  /* 0x0000000402067825 */ /* 0x000fc800078e0280 */
[----:B------:R-:W-:Y:S01]  /*27e70*/  IMAD.WIDE R4, R2, 0x4, R126 ;  /* 0x0000000402047825 */ /* 0x000fe200078e027e */
[----:B------:R1:W-:Y:S04]  /*27e80*/  STL.64 [R1+0x308], R6 ;  /* 0x0003080601007387 */ /* 0x0003e80000100a00 */
[----:B------:R1:W-:Y:S04]  /*27e90*/  STL.64 [R1+0x300], R4 ;  /* 0x0003000401007387 */ /* 0x0003e80000100a00 */
[----:B------:R-:W3:Y:S04]  /*27ea0*/  LDL.LU.64 R128, [R1+0x14a8] ;  /* 0x0014a80001807983 */ /* 0x000ee80000300a00 */
[----:B------:R-:W3:Y:S04]  /*27eb0*/  LDL.LU.64 R158, [R1+0x14b0] ;  /* 0x0014b000019e7983 */ /* 0x000ee80000300a00 */
[----:B------:R-:W3:Y:S04]  /*27ec0*/  LDL.LU.64 R126, [R1+0x14b8] ;  /* 0x0014b800017e7983 */ /* 0x000ee80000300a00 */
[----:B------:R-:W3:Y:S01]  /*27ed0*/  LDL.LU.64 R156, [R1+0x14c0] ;  /* 0x0014c000019c7983 */ /* 0x000ee20000300a00 */
[----:B------:R-:W-:-:S03]  /*27ee0*/  IADD3 R3, R0, -0x88, RZ ;  /* 0xffffff7800037810 */ /* 0x000fc60007ffe0ff */
[----:B------:R1:W-:Y:S01]  /*27ef0*/  LDGSTS.E [R124+0x41a00], [R14.64], !P2 ;  /* 0x41a000000e7c7fae */ /* 0x0003e2000d121844 */
[----:B--2---:R-:W-:-:S03]  /*27f00*/  IMAD.WIDE R18, R2, 0x4, R122 ;  /* 0x0000000402127825 */ /* 0x004fc600078e027a */
[----:B------:R4:W-:Y:S04]  /*27f10*/  LDGSTS.E [R124+0x41b00], [R12.64], !P2 ;  /* 0x41b000000c7c7fae */ /* 0x0009e8000d121844 */
[----:B------:R-:W2:Y:S01]  /*27f20*/  LDL.LU.64 R122, [R1+0x14c8] ;  /* 0x0014c800017a7983 */ /* 0x000ea20000300a00 */
[C---:B-1----:R-:W-:Y:S01]  /*27f30*/  IMAD.WIDE R16, R2.reuse, 0x4, R162 ;  /* 0x0000000402107825 */ /* 0x042fe200078e02a2 */
[----:B------:R-:W-:Y:S02]  /*27f40*/  ISETP.GE.U32.AND P4, PT, R3, 0x7ffffef9, PT ;  /* 0x7ffffef90300780c */ /* 0x000fe40003f86070 */
[----:B------:R1:W-:Y:S01]  /*27f50*/  STL.64 [R1+0x2b8], R18 ;  /* 0x0002b81201007387 */ /* 0x0003e20000100a00 */
[----:B------:R-:W-:-:S03]  /*27f60*/  IMAD.WIDE R14, R2, 0x4, R138 ;  /* 0x00000004020e7825 */ /* 0x000fc600078e028a */
[----:B------:R1:W-:Y:S04]  /*27f70*/  LDGSTS.E [R124+0x41c00], [R10.64], !P2 ;  /* 0x41c000000a7c7fae */ /* 0x0003e8000d121844 */
[----:B------:R-:W2:Y:S01]  /*27f80*/  LDL.LU.64 R138, [R1+0x14d0] ;  /* 0x0014d000018a7983 */ /* 0x000ea20000300a00 */
[----:B----4-:R-:W-:-:S03]  /*27f90*/  IMAD.WIDE R12, R2, 0x4, R136 ;  /* 0x00000004020c7825 */ /* 0x010fc600078e0288 */
[----:B------:R4:W-:Y:S04]  /*27fa0*/  STL.64 [R1+0x2b0], R16 ;  /* 0x0002b01001007387 */ /* 0x0009e80000100a00 */
[----:B------:R-:W2:Y:S01]  /*27fb0*/  LDL.LU.64 R136, [R1+0x14d8] ;  /* 0x0014d80001887983 */ /* 0x000ea20000300a00 */
[----:B-1----:R-:W-:-:S03]  /*27fc0*/  IMAD.WIDE R10, R2, 0x4, R160 ;  /* 0x00000004020a7825 */ /* 0x002fc600078e02a0 */
[----:B------:R3:W-:Y:S04]  /*27fd0*/  LDGSTS.E [R124+0x41d00], [R8.64], !P2 ;  /* 0x41d00000087c7fae */ /* 0x0007e8000d121844 */
[----:B------:R1:W-:Y:S04]  /*27fe0*/  LDGSTS.E [R124+0x41e00], [R6.64], !P2 ;  /* 0x41e00000067c7fae */ /* 0x0003e8000d121844 */
[----:B------:R1:W-:Y:S04]  /*27ff0*/  STL.64 [R1+0x2a8], R14 ;  /* 0x0002a80e01007387 */ /* 0x0003e80000100a00 */
[----:B------:R1:W-:Y:S04]  /*28000*/  LDGSTS.E [R124+0x41f00], [R4.64], !P2 ;  /* 0x41f00000047c7fae */ /* 0x0003e8000d121844 */
[----:B------:R-:W-:Y:S01]  /*28010*/  STL.64 [R1+0x2a0], R12 ;  /* 0x0002a00c01007387 */ /* 0x000fe20000100a00 */
[----:B---3--:R-:W-:-:S03]  /*28020*/  IMAD.WIDE R8, R2, 0x4, R134 ;  /* 0x0000000402087825 */ /* 0x008fc600078e0286 */
[----:B------:R2:W-:Y:S04]  /*28030*/  STL.64 [R1+0x298], R10 ;  /* 0x0002980a01007387 */ /* 0x0005e80000100a00 */
[----:B------:R-:W3:Y:S04]  /*28040*/  LDL.LU.64 R134, [R1+0x14e0] ;  /* 0x0014e00001867983 */ /* 0x000ee80000300a00 */
[----:B------:R2:W-:Y:S04]  /*28050*/  STL.64 [R1+0x290], R8 ;  /* 0x0002900801007387 */ /* 0x0005e80000100a00 */
[----:B------:R4:W-:Y:S01]  /*28060*/  LDGSTS.E [R124+0x43800], [R18.64], !P4 ;  /* 0x43800000127c7fae */ /* 0x0009e2000e121844 */
[----:B-1----:R-:W-:-:S03]  /*28070*/  IMAD.WIDE R6, R2, 0x4, R132 ;  /* 0x0000000402067825 */ /* 0x002fc600078e0284 */
[----:B------:R1:W-:Y:S04]  /*28080*/  LDGSTS.E [R124+0x43900], [R16.64], !P4 ;  /* 0x43900000107c7fae */ /* 0x0003e8000e121844 */
[----:B------:R1:W-:Y:S04]  /*28090*/  STL.64 [R1+0x288], R6 ;  /* 0x0002880601007387 */ /* 0x0003e80000100a00 */
[----:B------:R1:W-:Y:S04]  /*280a0*/  LDGSTS.E [R124+0x43a00], [R14.64], !P4 ;  /* 0x43a000000e7c7fae */ /* 0x0003e8000e121844 */
[----:B------:R1:W-:Y:S04]  /*280b0*/  LDGSTS.E [R124+0x43b00], [R12.64], !P4 ;  /* 0x43b000000c7c7fae */ /* 0x0003e8000e121844 */
[----:B------:R2:W-:Y:S01]  /*280c0*/  LDGSTS.E [R124+0x43c00], [R10.64], !P4 ;  /* 0x43c000000a7c7fae */ /* 0x0005e2000e121844 */
[----:B------:R-:W-:Y:S01]  /*280d0*/  IMAD.WIDE R4, R2, 0x4, R130 ;  /* 0x0000000402047825 */ /* 0x000fe200078e0282 */
[----:B------:R-:W-:-:S02]  /*280e0*/  IADD3 R3, R0, -0x8c, RZ ;  /* 0xffffff7400037810 */ /* 0x000fc40007ffe0ff */
[----:B------:R1:W-:Y:S04]  /*280f0*/  LDGSTS.E [R124+0x43d00], [R8.64], !P4 ;  /* 0x43d00000087c7fae */ /* 0x0003e8000e121844 */
[----:B------:R3:W-:Y:S04]  /*28100*/  STL.64 [R1+0x280], R4 ;  /* 0x0002800401007387 */ /* 0x0007e80000100a00 */
[----:B------:R-:W3:Y:S04]  /*28110*/  LDL.LU.64 R132, [R1+0x14e8] ;  /* 0x0014e80001847983 */ /* 0x000ee80000300a00 */
[----:B------:R-:W3:Y:S01]  /*28120*/  LDL.LU.64 R130, [R1+0x14f0] ;  /* 0x0014f00001827983 */ /* 0x000ee20000300a00 */
[----:B----4-:R-:W-:-:S04]  /*28130*/  IMAD.WIDE R18, R2, 0x4, R128 ;  /* 0x0000000402127825 */ /* 0x010fc800078e0280 */
[C---:B-1----:R-:W-:Y:S01]  /*28140*/  IMAD.WIDE R16, R2.reuse, 0x4, R158 ;  /* 0x0000000402107825 */ /* 0x042fe200078e029e */
[----:B------:R-:W4:Y:S03]  /*28150*/  LDL.LU.64 R128, [R1+0x14f8] ;  /* 0x0014f80001807983 */ /* 0x000f260000300a00 */
[C---:B------:R-:W-:Y:S01]  /*28160*/  IMAD.WIDE R14, R2.reuse, 0x4, R126 ;  /* 0x00000004020e7825 */ /* 0x040fe200078e027e */
[----:B------:R1:W-:Y:S04]  /*28170*/  STL.64 [R1+0x238], R18 ;  /* 0x0002381201007387 */ /* 0x0003e80000100a00 */
[----:B------:R-:W4:Y:S04]  /*28180*/  LDL.LU.64 R126, [R1+0x1500] ;  /* 0x00150000017e7983 */ /* 0x000f280000300a00 */
[----:B------:R1:W-:Y:S04]  /*28190*/  STL.64 [R1+0x230], R16 ;  /* 0x0002301001007387 */ /* 0x0003e80000100a00 */
[----:B------:R4:W-:Y:S01]  /*281a0*/  STL.64 [R1+0x228], R14 ;  /* 0x0002280e01007387 */ /* 0x0009e20000100a00 */
[----:B--2---:R-:W-:Y:S01]  /*281b0*/  IMAD.WIDE R10, R2, 0x4, R122 ;  /* 0x00000004020a7825 */ /* 0x004fe200078e027a */
[----:B------:R-:W-:-:S02]  /*281c0*/  ISETP.GE.U32.AND P6, PT, R3, 0x7ffffef5, PT ;  /* 0x7ffffef50300780c */ /* 0x000fc40003fc6070 */
[----:B------:R-:W2:Y:S01]  /*281d0*/  LDL.LU.64 R122, [R1+0x1508] ;  /* 0x00150800017a7983 */ /* 0x000ea20000300a00 */
[----:B------:R-:W-:-:S03]  /*281e0*/  IMAD.WIDE R12, R2, 0x4, R156 ;  /* 0x00000004020c7825 */ /* 0x000fc600078e029c */
[----:B------:R1:W-:Y:S04]  /*281f0*/  LDGSTS.E [R124+0x43e00], [R6.64], !P4 ;  /* 0x43e00000067c7fae */ /* 0x0003e8000e121844 */
[----:B------:R3:W-:Y:S01]  /*28200*/  STL.64 [R1+0x220], R12 ;  /* 0x0002200c01007387 */ /* 0x0007e20000100a00 */
[----:B------:R-:W-:-:S03]  /*28210*/  IMAD.WIDE R8, R2, 0x4, R138 ;  /* 0x0000000402087825 */ /* 0x000fc600078e028a */
[----:B------:R2:W-:Y:S04]  /*28220*/  STL.64 [R1+0x218], R10 ;  /* 0x0002180a01007387 */ /* 0x0005e80000100a00 */
[----:B------:R-:W2:Y:S01]  /*28230*/  LDL.LU.64 R138, [R1+0x1510] ;  /* 0x00151000018a7983 */ /* 0x000ea20000300a00 */
[----:B-1----:R-:W-:-:S03]  /*28240*/  IMAD.WIDE R6, R2, 0x4, R136 ;  /* 0x0000000402067825 */ /* 0x002fc600078e0288 */
[----:B------:R-:W2:Y:S04]  /*28250*/  LDL.LU.64 R136, [R1+0x1518] ;  /* 0x0015180001887983 */ /* 0x000ea80000300a00 */
[----:B------:R3:W-:Y:S04]  /*28260*/  LDGSTS.E [R124+0x43f00], [R4.64], !P4 ;  /* 0x43f00000047c7fae */ /* 0x0007e8000e121844 */
[----:B------:R1:W-:Y:S04]  /*28270*/  STL.64 [R1+0x210], R8 ;  /* 0x0002100801007387 */ /* 0x0003e80000100a00 */
[----:B------:R1:W-:Y:S04]  /*28280*/  STL.64 [R1+0x208], R6 ;  /* 0x0002080601007387 */ /* 0x0003e80000100a00 */
[----:B------:R1:W-:Y:S04]  /*28290*/  LDGSTS.E [R124+0x45800], [R18.64], !P6 ;  /* 0x45800000127c7fae */ /* 0x0003e8000f121844 */
[----:B------:R1:W-:Y:S04]  /*282a0*/  LDGSTS.E [R124+0x45900], [R16.64], !P6 ;  /* 0x45900000107c7fae */ /* 0x0003e8000f121844 */
[----:B------:R4:W-:Y:S01]  /*282b0*/  LDGSTS.E [R124+0x45a00], [R14.64], !P6 ;  /* 0x45a000000e7c7fae */ /* 0x0009e2000f121844 */
[----:B---3--:R-:W-:-:S03]  /*282c0*/  IMAD.WIDE R4, R2, 0x4, R134 ;  /* 0x0000000402047825 */ /* 0x008fc600078e0286 */
[----:B------:R-:W3:Y:S04]  /*282d0*/  LDL.LU.64 R134, [R1+0x1520] ;  /* 0x0015200001867983 */ /* 0x000ee80000300a00 */
[----:B------:R3:W-:Y:S04]  /*282e0*/  STL.64 [R1+0x200], R4 ;  /* 0x0002000401007387 */ /* 0x0007e80000100a00 */
[----:B------:R-:W3:Y:S04]  /*282f0*/  LDL.LU.64 R166, [R1+0x1528] ;  /* 0x0015280001a67983 */ /* 0x000ee80000300a00 */
[----:B------:R-:W3:Y:S04]  /*28300*/  LDL.LU.64 R164, [R1+0x1530] ;  /* 0x0015300001a47983 */ /* 0x000ee80000300a00 */
[----:B------:R-:W3:Y:S04]  /*28310*/  LDL.LU.64 R162, [R1+0x1538] ;  /* 0x0015380001a27983 */ /* 0x000ee80000300a00 */
[----:B------:R1:W-:Y:S04]  /*28320*/  LDGSTS.E [R124+0x45b00], [R12.64], !P6 ;  /* 0x45b000000c7c7fae */ /* 0x0003e8000f121844 */
[----:B------:R2:W-:Y:S01]  /*28330*/  LDGSTS.E [R124+0x45c00], [R10.64], !P6 ;  /* 0x45c000000a7c7fae */ /* 0x0005e2000f121844 */
[----:B------:R-:W-:-:S03]  /*28340*/  IADD3 R3, R0, -0x90, RZ ;  /* 0xffffff7000037810 */ /* 0x000fc60007ffe0ff */
[----:B------:R2:W-:Y:S01]  /*28350*/  LDGSTS.E [R124+0x45d00], [R8.64], !P6 ;  /* 0x45d00000087c7fae */ /* 0x0005e2000f121844 */
[----:B-1----:R-:W-:-:S04]  /*28360*/  IMAD.WIDE R18, R2, 0x4, R132 ;  /* 0x0000000402127825 */ /* 0x002fc800078e0284 */
[C---:B------:R-:W-:Y:S01]  /*28370*/  IMAD.WIDE R16, R2.reuse, 0x4, R130 ;  /* 0x0000000402107825 */ /* 0x040fe200078e0282 */
[----:B------:R1:W-:Y:S04]  /*28380*/  STL.64 [R1+0x1b8], R18 ;  /* 0x0001b81201007387 */ /* 0x0003e80000100a00 */
[----:B------:R-:W3:Y:S04]  /*28390*/  LDL.LU.64 R132, [R1+0x1540] ;  /* 0x0015400001847983 */ /* 0x000ee80000300a00 */
[----:B------:R-:W3:Y:S01]  /*283a0*/  LDL.LU.64 R130, [R1+0x1548] ;  /* 0x0015480001827983 */ /* 0x000ee20000300a00 */
[----:B----4-:R-:W-:-:S04]  /*283b0*/  IMAD.WIDE R14, R2, 0x4, R128 ;  /* 0x00000004020e7825 */ /* 0x010fc800078e0280 */
[C---:B------:R-:W-:Y:S01]  /*283c0*/  IMAD.WIDE R12, R2.reuse, 0x4, R126 ;  /* 0x00000004020c7825 */ /* 0x040fe200078e027e */
[----:B------:R-:W4:Y:S04]  /*283d0*/  LDL.LU.64 R128, [R1+0x1550] ;  /* 0x0015500001807983 */ /* 0x000f280000300a00 */
[----:B------:R1:W-:Y:S04]  /*283e0*/  STL.64 [R1+0x1b0], R16 ;  /* 0x0001b01001007387 */ /* 0x0003e80000100a00 */
[----:B------:R-:W4:Y:S04]  /*283f0*/  LDL.LU.64 R126, [R1+0x1558] ;  /* 0x00155800017e7983 */ /* 0x000f280000300a00 */
[----:B------:R1:W-:Y:S01]  /*28400*/  STL.64 [R1+0x1a8], R14 ;  /* 0x0001a80e01007387 */ /* 0x0003e20000100a00 */
[----:B--2---:R-:W-:Y:S01]  /*28410*/  IMAD.WIDE R10, R2, 0x4, R122 ;  /* 0x00000004020a7825 */ /* 0x004fe200078e027a */
[----:B------:R-:W-:-:S02]  /*28420*/  ISETP.GE.U32.AND P5, PT, R3, 0x7ffffef1, PT ;  /* 0x7ffffef10300780c */ /* 0x000fc40003fa6070 */
[----:B------:R-:W2:Y:S04]  /*28430*/  LDL.LU.64 R122, [R1+0x1560] ;  /* 0x00156000017a7983 */ /* 0x000ea80000300a00 */
[----:B------:R1:W-:Y:S04]  /*28440*/  LDGSTS.E [R124+0x45e00], [R6.64], !P6 ;  /* 0x45e00000067c7fae */ /* 0x0003e8000f121844 */
[----:B------:R3:W-:Y:S01]  /*28450*/  LDGSTS.E [R124+0x45f00], [R4.64], !P6 ;  /* 0x45f00000047c7fae */ /* 0x0007e2000f121844 */
[----:B------:R-:W-:-:S03]  /*28460*/  IMAD.WIDE R8, R2, 0x4, R138 ;  /* 0x0000000402087825 */ /* 0x000fc600078e028a */
[----:B------:R3:W-:Y:S01]  /*28470*/  STL.64 [R1+0x1a0], R12 ;  /* 0x0001a00c01007387 */ /* 0x0007e20000100a00 */
[----:B-1----:R-:W-:-:S03]  /*28480*/  IMAD.WIDE R6, R2, 0x4, R136 ;  /* 0x0000000402067825 */ /* 0x002fc600078e0288 */
[----:B------:R1:W-:Y:S04]  /*28490*/  STL.64 [R1+0x198], R10 ;  /* 0x0001980a01007387 */ /* 0x0003e80000100a00 */
[----:B------:R4:W-:Y:S04]  /*284a0*/  STL.64 [R1+0x190], R8 ;  /* 0x0001900801007387 */ /* 0x0009e80000100a00 */
[----:B------:R1:W-:Y:S04]  /*284b0*/  STL.64 [R1+0x188], R6 ;  /* 0x0001880601007387 */ /* 0x0003e80000100a00 */
[----:B------:R1:W-:Y:S04]  /*284c0*/  LDGSTS.E [R124+0x47800], [R18.64], !P5 ;  /* 0x47800000127c7fae */ /* 0x0003e8000e921844 */
[----:B------:R1:W-:Y:S04]  /*284d0*/  LDGSTS.E [R124+0x47900], [R16.64], !P5 ;  /* 0x47900000107c7fae */ /* 0x0003e8000e921844 */
[----:B------:R1:W-:Y:S04]  /*284e0*/  LDGSTS.E [R124+0x47a00], [R14.64], !P5 ;  /* 0x47a000000e7c7fae */ /* 0x0003e8000e921844 */
[----:B------:R3:W-:Y:S02]  /*284f0*/  LDGSTS.E [R124+0x47b00], [R12.64], !P5 ;  /* 0x47b000000c7c7fae */ /* 0x0007e4000e921844 */
[----:B---3--:R-:W-:-:S02]  /*28500*/  IMAD.WIDE R4, R2, 0x4, R134 ;  /* 0x0000000402047825 */ /* 0x008fc400078e0286 */
[----:B------:R3:W-:Y:S04]  /*28510*/  LDGSTS.E [R124+0x47c00], [R10.64], !P5 ;  /* 0x47c000000a7c7fae */ /* 0x0007e8000e921844 */
[----:B------:R2:W-:Y:S01]  /*28520*/  STL.64 [R1+0x180], R4 ;  /* 0x0001800401007387 */ /* 0x0005e20000100a00 */
[----:B-1----:R-:W-:-:S03]  /*28530*/  IMAD.WIDE R18, R2, 0x4, R166 ;  /* 0x0000000402127825 */ /* 0x002fc600078e02a6 */
[----:B------:R-:W2:Y:S01]  /*28540*/  LDL.LU.64 R160, [R1+0x1568] ;  /* 0x0015680001a07983 */ /* 0x000ea20000300a00 */
[----:B------:R-:W-:-:S03]  /*28550*/  IMAD.WIDE R16, R2, 0x4, R164 ;  /* 0x0000000402107825 */ /* 0x000fc600078e02a4 */
[----:B------:R-:W2:Y:S01]  /*28560*/  LDL.LU.64 R158, [R1+0x1570] ;  /* 0x00157000019e7983 */ /* 0x000ea20000300a00 */
[----:B------:R-:W-:-:S03]  /*28570*/  IMAD.WIDE R14, R2, 0x4, R162 ;  /* 0x00000004020e7825 */ /* 0x000fc600078e02a2 */
[----:B------:R-:W2:Y:S04]  /*28580*/  LDL.LU.64 R156, [R1+0x1578] ;  /* 0x00157800019c7983 */ /* 0x000ea80000300a00 */
[----:B------:R-:W2:Y:S04]  /*28590*/  LDL.LU.64 R138, [R1+0x1580] ;  /* 0x00158000018a7983 */ /* 0x000ea80000300a00 */
[----:B------:R-:W2:Y:S04]  /*285a0*/  LDL.LU.64 R136, [R1+0x1588] ;  /* 0x0015880001887983 */ /* 0x000ea80000300a00 */
[----:B------:R-:W2:Y:S04]  /*285b0*/  LDL.LU.64 R134, [R1+0x1590] ;  /* 0x0015900001867983 */ /* 0x000ea80000300a00 */
[----:B------:R4:W-:Y:S04]  /*285c0*/  LDGSTS.E [R124+0x47d00], [R8.64], !P5 ;  /* 0x47d00000087c7fae */ /* 0x0009e8000e921844 */
[----:B------:R1:W-:Y:S04]  /*285d0*/  STL.64 [R1+0x138], R18 ;  /* 0x0001381201007387 */ /* 0x0003e80000100a00 */
[----:B------:R1:W-:Y:S01]  /*285e0*/  LDGSTS.E [R124+0x47e00], [R6.64], !P5 ;  /* 0x47e00000067c7fae */ /* 0x0003e2000e921844 */
[----:B------:R-:W-:-:S03]  /*285f0*/  IMAD.WIDE R12, R2, 0x4, R132 ;  /* 0x00000004020c7825 */ /* 0x000fc600078e0284 */
[----:B------:R1:W-:Y:S01]  /*28600*/  STL.64 [R1+0x130], R16 ;  /* 0x0001301001007387 */ /* 0x0003e20000100a00 */
[----:B---3--:R-:W-:-:S03]  /*28610*/  IMAD.WIDE R10, R2, 0x4, R130 ;  /* 0x00000004020a7825 */ /* 0x008fc600078e0282 */
[----:B------:R3:W-:Y:S04]  /*28620*/  STL.64 [R1+0x128], R14 ;  /* 0x0001280e01007387 */ /* 0x0007e80000100a00 */
[----:B------:R1:W-:Y:S04]  /*28630*/  STL.64 [R1+0x120], R12 ;  /* 0x0001200c01007387 */ /* 0x0003e80000100a00 */
[----:B------:R1:W-:Y:S04]  /*28640*/  STL.64 [R1+0x118], R10 ;  /* 0x0001180a01007387 */ /* 0x0003e80000100a00 */
[----:B------:R-:W2:Y:S04]  /*28650*/  LDL.LU.64 R132, [R1+0x1598] ;  /* 0x0015980001847983 */ /* 0x000ea80000300a00 */
[----:B------:R2:W-:Y:S01]  /*28660*/  LDGSTS.E [R124+0x47f00], [R4.64], !P5 ;  /* 0x47f00000047c7fae */ /* 0x0005e2000e921844 */
[----:B----4-:R-:W-:-:S04]  /*28670*/  IMAD.WIDE R8, R2, 0x4, R128 ;  /* 0x0000000402087825 */ /* 0x010fc800078e0280 */
[C---:B-1----:R-:W-:Y:S01]  /*28680*/  IMAD.WIDE R6, R2.reuse, 0x4, R126 ;  /* 0x0000000402067825 */ /* 0x042fe200078e027e */
[----:B------:R1:W-:Y:S04]  /*28690*/  STL.64 [R1+0x110], R8 ;  /* 0x0001100801007387 */ /* 0x0003e80000100a00 */
[----:B------:R4:W-:Y:S04]  /*286a0*/  STL.64 [R1+0x108], R6 ;  /* 0x0001080601007387 */ /* 0x0009e80000100a00 */
[----:B------:R-:W2:Y:S02]  /*286b0*/  LDL.LU.64 R130, [R1+0x15a0] ;  /* 0x0015a00001827983 */ /* 0x000ea40000300a00 */
[----:B--2---:R-:W-:-:S05]  /*286c0*/  IMAD.WIDE R4, R2, 0x4, R122 ;  /* 0x0000000402047825 */ /* 0x004fca00078e027a */
[----:B------:R3:W-:Y:S04]  /*286d0*/  STL.64 [R1+0x100], R4 ;  /* 0x0001000401007387 */ /* 0x0007e80000100a00 */
[----:B------:R-:W2:Y:S04]  /*286e0*/  LDL.LU.64 R128, [R1+0x15a8] ;  /* 0x0015a80001807983 */ /* 0x000ea80000300a00 */
[----:B------:R-:W2:Y:S04]  /*286f0*/  LDL.LU.64 R126, [R1+0x15b0] ;  /* 0x0015b000017e7983 */ /* 0x000ea80000300a00 */
[----:B------:R-:W2:Y:S01]  /*28700*/  LDL.LU.64 R122, [R1+0x15b8] ;  /* 0x0015b800017a7983 */ /* 0x000ea20000300a00 */
[----:B------:R-:W-:-:S04]  /*28710*/  IADD3 R3, R0, -0x94, RZ ;  /* 0xffffff6c00037810 */ /* 0x000fc80007ffe0ff */
[----:B------:R-:W-:Y:S02]  /*28720*/  ISETP.GE.U32.AND P3, PT, R3, 0x7ffffeed, PT ;  /* 0x7ffffeed0300780c */ /* 0x000fe40003f66070 */
[----:B------:R-:W-:-:S04]  /*28730*/  IADD3 R3, R0, -0x98, RZ ;  /* 0xffffff6800037810 */ /* 0x000fc80007ffe0ff */
[----:B------:R-:W-:-:S07]  /*28740*/  ISETP.GE.U32.AND P1, PT, R3, 0x7ffffee9, PT ;  /* 0x7ffffee90300780c */ /* 0x000fce0003f26070 */
[----:B------:R1:W-:Y:S04]  /*28750*/  LDGSTS.E [R124+0x49800], [R18.64], !P3 ;  /* 0x49800000127c7fae */ /* 0x0003e8000d921844 */
        /* <DEDUP_REMOVED lines=8> */
[----:B---3--:R-:W-:-:S03]  /*287e0*/  IMAD.WIDE R14, R2, 0x4, R156 ;  /* 0x00000004020e7825 */ /* 0x008fc600078e029c */
[----:B------:R3:W-:Y:S01]  /*287f0*/  STL.64 [R1+0xb0], R16 ;  /* 0x0000b01001007387 */ /* 0x0007e20000100a00 */
[----:B------:R-:W-:-:S03]  /*28800*/  IMAD.WIDE R12, R2, 0x4, R138 ;  /* 0x00000004020c7825 */ /* 0x000fc600078e028a */
[----:B------:R2:W-:Y:S01]  /*28810*/  STL.64 [R1+0xa8], R14 ;  /* 0x0000a80e01007387 */ /* 0x0005e20000100a00 */
[----:B------:R-:W-:-:S03]  /*28820*/  IMAD.WIDE R10, R2, 0x4, R136 ;  /* 0x00000004020a7825 */ /* 0x000fc600078e0288 */
[----:B------:R-:W2:Y:S01]  /*28830*/  LDL.LU.64 R160, [R1+0x15c0] ;  /* 0x0015c00001a07983 */ /* 0x000ea20000300a00 */
[----:B-1----:R-:W-:-:S03]  /*28840*/  IMAD.WIDE R8, R2, 0x4, R134 ;  /* 0x0000000402087825 */ /* 0x002fc600078e0286 */
[----:B------:R1:W-:Y:S04]  /*28850*/  STL.64 [R1+0xa0], R12 ;  /* 0x0000a00c01007387 */ /* 0x0003e80000100a00 */
[----:B------:R-:W2:Y:S04]  /*28860*/  LDL.LU.64 R158, [R1+0x15c8] ;  /* 0x0015c800019e7983 */ /* 0x000ea80000300a00 */
[----:B------:R1:W-:Y:S04]  /*28870*/  STL.64 [R1+0x98], R10 ;  /* 0x0000980a01007387 */ /* 0x0003e80000100a00 */
[----:B------:R4:W-:Y:S04]  /*28880*/  LDGSTS.E [R124+0x49e00], [R6.64], !P3 ;  /* 0x49e00000067c7fae */ /* 0x0009e8000d921844 */
[----:B------:R-:W2:Y:S04]  /*28890*/  LDL.LU.64 R156, [R1+0x15d0] ;  /* 0x0015d000019c7983 */ /* 0x000ea80000300a00 */
[----:B------:R1:W-:Y:S04]  /*288a0*/  LDGSTS.E [R124+0x49f00], [R4.64], !P3 ;  /* 0x49f00000047c7fae */ /* 0x0003e8000d921844 */
[----:B------:R1:W-:Y:S04]  /*288b0*/  STL.64 [R1+0x90], R8 ;  /* 0x0000900801007387 */ /* 0x0003e80000100a00 */
[----:B------:R-:W2:Y:S04]  /*288c0*/  LDL.LU.64 R138, [R1+0x15d8] ;  /* 0x0015d800018a7983 */ /* 0x000ea80000300a00 */
[----:B------:R-:W2:Y:S01]  /*288d0*/  LDL.LU.64 R136, [R1+0x15e0] ;  /* 0x0015e00001887983 */ /* 0x000ea20000300a00 */
[----:B----4-:R-:W-:-:S03]  /*288e0*/  IMAD.WIDE R6, R2, 0x4, R132 ;  /* 0x0000000402067825 */ /* 0x010fc600078e0284 */
[----:B------:R2:W-:Y:S04]  /*288f0*/  LDGSTS.E [R124+0x4b800], [R18.64], !P1 ;  /* 0x4b800000127c7fae */ /* 0x0005e8000c921844 */
[----:B------:R4:W-:Y:S04]  /*28900*/  STL.64 [R1+0x88], R6 ;  /* 0x0000880601007387 */ /* 0x0009e80000100a00 */
[----:B------:R3:W-:Y:S04]  /*28910*/  LDGSTS.E [R124+0x4b900], [R16.64], !P1 ;  /* 0x4b900000107c7fae */ /* 0x0007e8000c921844 */
[----:B------:R1:W-:Y:S04]  /*28920*/  LDGSTS.E [R124+0x4ba00], [R14.64], !P1 ;  /* 0x4ba000000e7c7fae */ /* 0x0003e8000c921844 */
[----:B------:R1:W-:Y:S04]  /*28930*/  LDGSTS.E [R124+0x4bb00], [R12.64], !P1 ;  /* 0x4bb000000c7c7fae */ /* 0x0003e8000c921844 */
[----:B------:R1:W-:Y:S04]  /*28940*/  LDGSTS.E [R124+0x4bc00], [R10.64], !P1 ;  /* 0x4bc000000a7c7fae */ /* 0x0003e8000c921844 */
[----:B------:R1:W-:Y:S04]  /*28950*/  LDGSTS.E [R124+0x4bd00], [R8.64], !P1 ;  /* 0x4bd00000087c7fae */ /* 0x0003e8000c921844 */
[----:B------:R4:W-:Y:S01]  /*28960*/  LDGSTS.E [R124+0x4be00], [R6.64], !P1 ;  /* 0x4be00000067c7fae */ /* 0x0009e2000c921844 */
[----:B-1----:R-:W-:-:S05]  /*28970*/  IMAD.WIDE R4, R2, 0x4, R130 ;  /* 0x0000000402047825 */ /* 0x002fca00078e0282 */
[----:B------:R1:W-:Y:S04]  /*28980*/  STL.64 [R1+0x80], R4 ;  /* 0x0000800401007387 */ /* 0x0003e80000100a00 */
[----:B------:R-:W2:Y:S04]  /*28990*/  LDL.LU.64 R134, [R1+0x15e8] ;  /* 0x0015e80001867983 */ /* 0x000ea80000300a00 */
[----:B------:R-:W2:Y:S04]  /*289a0*/  LDL.LU.64 R132, [R1+0x15f0] ;  /* 0x0015f00001847983 */ /* 0x000ea80000300a00 */
[----:B------:R-:W2:Y:S04]  /*289b0*/  LDL.LU.64 R130, [R1+0x15f8] ;  /* 0x0015f80001827983 */ /* 0x000ea80000300a00 */
[----:B------:R-:W2:Y:S04]  /*289c0*/  LDL.LU.64 R164, [R1+0x1600] ;  /* 0x0016000001a47983 */ /* 0x000ea80000300a00 */
[----:B------:R1:W-:Y:S01]  /*289d0*/  LDGSTS.E [R124+0x4bf00], [R4.64], !P1 ;  /* 0x4bf00000047c7fae */ /* 0x0003e2000c921844 */
[----:B--2---:R-:W-:-:S04]  /*289e0*/  IMAD.WIDE R18, R2, 0x4, R128 ;  /* 0x0000000402127825 */ /* 0x004fc800078e0280 */
[C---:B---3--:R-:W-:Y:S01]  /*289f0*/  IMAD.WIDE R16, R2.reuse, 0x4, R126 ;  /* 0x0000000402107825 */ /* 0x048fe200078e027e */
[----:B------:R2:W-:Y:S03]  /*28a00*/  STL.64 [R1+0x38], R18 ;  /* 0x0000381201007387 */ /* 0x0005e60000100a00 */
[C---:B------:R-:W-:Y:S01]  /*28a10*/  IMAD.WIDE R14, R2.reuse, 0x4, R122 ;  /* 0x00000004020e7825 */ /* 0x040fe200078e027a */
[----:B------:R-:W3:Y:S04]  /*28a20*/  LDL.LU.64 R162, [R1+0x1608] ;  /* 0x0016080001a27983 */ /* 0x000ee80000300a00 */
[----:B------:R1:W-:Y:S04]  /*28a30*/  STL.64 [R1+0x30], R16 ;  /* 0x0000301001007387 */ /* 0x0003e80000100a00 */
[----:B------:R-:W2:Y:S04]  /*28a40*/  LDL.LU.64 R128, [R1+0x1610] ;  /* 0x0016100001807983 */ /* 0x000ea80000300a00 */
[----:B------:R1:W-:Y:S04]  /*28a50*/  STL.64 [R1+0x28], R14 ;  /* 0x0000280e01007387 */ /* 0x0003e80000100a00 */
[----:B------:R-:W3:Y:S04]  /*28a60*/  LDL.LU.64 R126, [R1+0x1618] ;  /* 0x00161800017e7983 */ /* 0x000ee80000300a00 */
[----:B------:R-:W3:Y:S01]  /*28a70*/  LDL.LU.64 R122, [R1+0x1620] ;  /* 0x00162000017a7983 */ /* 0x000ee20000300a00 */
[----:B------:R-:W-:-:S04]  /*28a80*/  IMAD.WIDE R12, R2, 0x4, R160 ;  /* 0x00000004020c7825 */ /* 0x000fc800078e02a0 */
[C---:B------:R-:W-:Y:S01]  /*28a90*/  IMAD.WIDE R10, R2.reuse, 0x4, R158 ;  /* 0x00000004020a7825 */ /* 0x040fe200078e029e */
[----:B------:R1:W-:Y:S04]  /*28aa0*/  STL.64 [R1+0x20], R12 ;  /* 0x0000200c01007387 */ /* 0x0003e80000100a00 */
[----:B------:R-:W-:Y:S01]  /*28ab0*/  STL.64 [R1+0x18], R10 ;  /* 0x0000180a01007387 */ /* 0x000fe20000100a00 */
[----:B------:R-:W-:-:S05]  /*28ac0*/  IMAD.WIDE R8, R2, 0x4, R156 ;  /* 0x0000000402087825 */ /* 0x000fca00078e029c */
[----:B------:R-:W-:Y:S01]  /*28ad0*/  STL.64 [R1+0x10], R8 ;  /* 0x0000100801007387 */ /* 0x000fe20000100a00 */
[----:B----4-:R-:W-:-:S04]  /*28ae0*/  IMAD.WIDE R6, R2, 0x4, R138 ;  /* 0x0000000402067825 */ /* 0x010fc800078e028a */
[C---:B-1----:R-:W-:Y:S01]  /*28af0*/  IMAD.WIDE R4, R2.reuse, 0x4, R136 ;  /* 0x0000000402047825 */ /* 0x042fe200078e0288 */
[----:B------:R1:W-:Y:S04]  /*28b00*/  STL.64 [R1+0x8], R6 ;  /* 0x0000080601007387 */ /* 0x0003e80000100a00 */
[----:B------:R4:W-:Y:S04]  /*28b10*/  STL.64 [R1], R4 ;  /* 0x0000000401007387 */ /* 0x0009e80000100a00 */
[----:B------:R-:W4:Y:S04]  /*28b20*/  LDL.LU.64 R160, [R1+0x1628] ;  /* 0x0016280001a07983 */ /* 0x000f280000300a00 */
[----:B------:R-:W4:Y:S04]  /*28b30*/  LDL.LU.64 R158, [R1+0x1630] ;  /* 0x00163000019e7983 */ /* 0x000f280000300a00 */
[----:B------:R-:W4:Y:S04]  /*28b40*/  LDL.LU.64 R156, [R1+0x1638] ;  /* 0x00163800019c7983 */ /* 0x000f280000300a00 */
[----:B------:R-:W4:Y:S04]  /*28b50*/  LDL.LU.64 R138, [R1+0x1640] ;  /* 0x00164000018a7983 */ /* 0x000f280000300a00 */
[----:B------:R-:W4:Y:S01]  /*28b60*/  LDL.LU.64 R136, [R1+0x1648] ;  /* 0x0016480001887983 */ /* 0x000f220000300a00 */
[----:B------:R-:W-:-:S03]  /*28b70*/  IMAD.WIDE R234, R2, 0x4, R134 ;  /* 0x0000000402ea7825 */ /* 0x000fc600078e0286 */
[----:B------:R-:W4:Y:S01]  /*28b80*/  LDL.LU.64 R134, [R1+0x1650] ;  /* 0x0016500001867983 */ /* 0x000f220000300a00 */
[----:B------:R-:W-:-:S03]  /*28b90*/  IMAD.WIDE R232, R2, 0x4, R132 ;  /* 0x0000000402e87825 */ /* 0x000fc600078e0284 */
[----:B------:R-:W4:Y:S01]  /*28ba0*/  LDL.LU.64 R132, [R1+0x1658] ;  /* 0x0016580001847983 */ /* 0x000f220000300a00 */
[----:B------:R-:W-:-:S03]  /*28bb0*/  IMAD.WIDE R230, R2, 0x4, R130 ;  /* 0x0000000402e67825 */ /* 0x000fc600078e0282 */
[----:B------:R-:W4:Y:S01]  /*28bc0*/  LDL.LU.64 R130, [R1+0x1660] ;  /* 0x0016600001827983 */ /* 0x000f220000300a00 */
[----:B--2---:R-:W-:-:S03]  /*28bd0*/  IMAD.WIDE R224, R2, 0x4, R128 ;  /* 0x0000000402e07825 */ /* 0x004fc600078e0280 */
[----:B------:R-:W2:Y:S01]  /*28be0*/  LDL.LU.64 R128, [R1+0x1668] ;  /* 0x0016680001807983 */ /* 0x000ea20000300a00 */
[----:B---3--:R-:W-:-:S03]  /*28bf0*/  IMAD.WIDE R222, R2, 0x4, R126 ;  /* 0x0000000402de7825 */ /* 0x008fc600078e027e */
[----:B------:R-:W3:Y:S01]  /*28c00*/  LDL.LU.64 R126, [R1+0x1670] ;  /* 0x00167000017e7983 */ /* 0x000ee20000300a00 */
[----:B------:R-:W-:-:S03]  /*28c10*/  IMAD.WIDE R220, R2, 0x4, R122 ;  /* 0x0000000402dc7825 */ /* 0x000fc600078e027a */
[----:B------:R-:W3:Y:S01]  /*28c20*/  LDL.LU.64 R122, [R1+0x1678] ;  /* 0x00167800017a7983 */ /* 0x000ee20000300a00 */
[----:B------:R-:W-:-:S03]  /*28c30*/  IMAD.WIDE R228, R2, 0x4, R164 ;  /* 0x0000000402e47825 */ /* 0x000fc600078e02a4 */
[----:B------:R-:W3:Y:S01]  /*28c40*/  LDL.LU.64 R164, [R1+0x1680] ;  /* 0x0016800001a47983 */ /* 0x000ee20000300a00 */
[----:B------:R-:W-:-:S03]  /*28c50*/  IMAD.WIDE R226, R2, 0x4, R162 ;  /* 0x0000000402e27825 */ /* 0x000fc600078e02a2 */
[----:B------:R-:W3:Y:S01]  /*28c60*/  LDL.LU.64 R162, [R1+0x1688] ;  /* 0x0016880001a27983 */ /* 0x000ee20000300a00 */
        /* <DEDUP_REMOVED lines=21> */
[----:B------:R-:W2:Y:S04]  /*28dc0*/  LDL.LU.64 R122, [R1+0x16e0] ;  /* 0x0016e000017a7983 */ /* 0x000ea80000300a00 */
[----:B------:R-:W4:Y:S04]  /*28dd0*/  LDL.LU.64 R110, [R1+0x16e8] ;  /* 0x0016e800016e7983 */ /* 0x000f280000300a00 */
[----:B------:R-:W4:Y:S04]  /*28de0*/  LDL.LU.64 R116, [R1+0x16f0] ;  /* 0x0016f00001747983 */ /* 0x000f280000300a00 */
[----:B------:R-:W4:Y:S04]  /*28df0*/  LDL.LU.64 R118, [R1+0x16f8] ;  /* 0x0016f80001767983 */ /* 0x000f280000300a00 */
[----:B------:R-:W4:Y:S04]  /*28e00*/  LDL.LU.64 R94, [R1+0x1700] ;  /* 0x00170000015e7983 */ /* 0x000f280000300a00 */
[----:B------:R-:W4:Y:S04]  /*28e10*/  LDL.LU.64 R96, [R1+0x1708] ;  /* 0x0017080001607983 */ /* 0x000f280000300a00 */
[----:B------:R-:W4:Y:S04]  /*28e20*/  LDL.LU.64 R100, [R1+0x1710] ;  /* 0x0017100001647983 */ /* 0x000f280000300a00 */
[----:B------:R-:W4:Y:S04]  /*28e30*/  LDL.LU.64 R102, [R1+0x1718] ;  /* 0x0017180001667983 */ /* 0x000f280000300a00 */
[----:B------:R-:W4:Y:S04]  /*28e40*/  LDL.LU.64 R120, [R1+0x1720] ;  /* 0x0017200001787983 */ /* 0x000f280000300a00 */
[----:B------:R-:W4:Y:S01]  /*28e50*/  LDL.LU.64 R112, [R1+0x1728] ;  /* 0x0017280001707983 */ /* 0x000f220000300a00 */
[----:B---3--:R-:W-:-:S03]  /*28e60*/  IMAD.WIDE R70, R2, 0x4, R126 ;  /* 0x0000000402467825 */ /* 0x008fc600078e027e */
[----:B------:R-:W3:Y:S01]  /*28e70*/  LDL.LU.64 R126, [R1+0x1730] ;  /* 0x00173000017e7983 */ /* 0x000ee20000300a00 */
[----:B--2---:R-:W-:-:S03]  /*28e80*/  IMAD.WIDE R68, R2, 0x4, R122 ;  /* 0x0000000402447825 */ /* 0x004fc600078e027a */
[----:B------:R-:W2:Y:S04]  /*28e90*/  LDL.LU.64 R122, [R1+0x1738] ;  /* 0x00173800017a7983 */ /* 0x000ea80000300a00 */
[----:B------:R-:W2:Y:S01]  /*28ea0*/  LDL.LU.64 R98, [R1+0x1740] ;  /* 0x0017400001627983 */ /* 0x000ea20000300a00 */
[----:B----4-:R-:W-:-:S03]  /*28eb0*/  IMAD.WIDE R66, R2, 0x4, R110 ;  /* 0x0000000402427825 */ /* 0x010fc600078e026e */
[----:B------:R-:W4:Y:S01]  /*28ec0*/  LDL.LU.64 R104, [R1+0x1748] ;  /* 0x0017480001687983 */ /* 0x000f220000300a00 */
[----:B------:R-:W-:-:S03]  /*28ed0*/  IMAD.WIDE R64, R2, 0x4, R116 ;  /* 0x0000000402407825 */ /* 0x000fc600078e0274 */
        /* <DEDUP_REMOVED lines=8> */
[----:B------:R-:W-:-:S04]  /*28f60*/  IMAD.WIDE R60, R2, 0x4, R94 ;  /* 0x00000004023c7825 */ /* 0x000fc800078e025e */
[----:B------:R-:W-:-:S04]  /*28f70*/  IMAD.WIDE R58, R2, 0x4, R96 ;  /* 0x00000004023a7825 */ /* 0x000fc800078e0260 */
[----:B------:R-:W-:-:S04]  /*28f80*/  IMAD.WIDE R56, R2, 0x4, R100 ;  /* 0x0000000402387825 */ /* 0x000fc800078e0264 */
[----:B------:R-:W-:-:S04]  /*28f90*/  IMAD.WIDE R50, R2, 0x4, R112 ;  /* 0x0000000402327825 */ /* 0x000fc800078e0270 */
[C---:B---3--:R-:W-:Y:S02]  /*28fa0*/  IMAD.WIDE R48, R2.reuse, 0x4, R126 ;  /* 0x0000000402307825 */ /* 0x048fe400078e027e */
[----:B------:R-:W3:Y:S04]  /*28fb0*/  LDL.LU.64 R126, [R1+0x1788] ;  /* 0x00178800017e7983 */ /* 0x000ee80000300a00 */
[----:B------:R-:W3:Y:S04]  /*28fc0*/  LDL.LU.64 R94, [R1+0x1790] ;  /* 0x00179000015e7983 */ /* 0x000ee80000300a00 */
[----:B------:R-:W3:Y:S04]  /*28fd0*/  LDL.LU.64 R96, [R1+0x1798] ;  /* 0x0017980001607983 */ /* 0x000ee80000300a00 */
[----:B------:R-:W3:Y:S01]  /*28fe0*/  LDL.LU.64 R100, [R1+0x17a0] ;  /* 0x0017a00001647983 */ /* 0x000ee20000300a00 */
[----:B--2---:R-:W-:-:S03]  /*28ff0*/  IMAD.WIDE R46, R2, 0x4, R122 ;  /* 0x00000004022e7825 */ /* 0x004fc600078e027a */
[----:B------:R-:W2:Y:S04]  /*29000*/  LDL.LU.64 R112, [R1+0x17a8] ;  /* 0x0017a80001707983 */ /* 0x000ea80000300a00 */
[----:B------:R-:W2:Y:S01]  /*29010*/  LDL.LU.64 R122, [R1+0x17b0] ;  /* 0x0017b000017a7983 */ /* 0x000ea20000300a00 */
        /* <DEDUP_REMOVED lines=13> */
[----:B------:R-:W1:Y:S01]  /*290f0*/  LDL.LU.64 R120, [R1+0x17e8] ;  /* 0x0017e80001787983 */ /* 0x000e620000300a00 */
[----:B---3--:R-:W-:-:S03]  /*29100*/  IMAD.WIDE R30, R2, 0x4, R126 ;  /* 0x00000004021e7825 */ /* 0x008fc600078e027e */
[----:B------:R-:W3:Y:S01]  /*29110*/  LDL.LU.64 R126, [R1+0x17f0] ;  /* 0x0017f000017e7983 */ /* 0x000ee20000300a00 */
[----:B------:R-:W-:-:S03]  /*29120*/  IMAD.WIDE R24, R2, 0x4, R100 ;  /* 0x0000000402187825 */ /* 0x000fc600078e0264 */
[----:B------:R-:W3:Y:S01]  /*29130*/  LDL.LU.64 R100, [R1+0x1a68] ;  /* 0x001a680001647983 */ /* 0x000ee20000300a00 */
[----:B--2---:R-:W-:-:S03]  /*29140*/  IMAD.WIDE R22, R2, 0x4, R112 ;  /* 0x0000000402167825 */ /* 0x004fc600078e0270 */
[----:B------:R-:W2:Y:S01]  /*29150*/  LDL.LU.64 R112, [R1+0x1a60] ;  /* 0x001a600001707983 */ /* 0x000ea20000300a00 */
[----:B------:R-:W-:-:S03]  /*29160*/  IMAD.WIDE R20, R2, 0x4, R122 ;  /* 0x0000000402147825 */ /* 0x000fc600078e027a */
[----:B------:R-:W2:Y:S01]  /*29170*/  LDL.LU.64 R122, [R1+0x1a58] ;  /* 0x001a5800017a7983 */ /* 0x000ea20000300a00 */
[----:B------:R-:W-:-:S04]  /*29180*/  IADD3 R3, R0, -0x9c, RZ ;  /* 0xffffff6400037810 */ /* 0x000fc80007ffe0ff */
[----:B------:R-:W-:-:S13]  /*29190*/  ISETP.GE.U32.AND P0, PT, R3, 0x7ffffee5, PT ;  /* 0x7ffffee50300780c */ /* 0x000fda0003f06070 */
[----:B------:R4:W-:Y:S04]  /*291a0*/  LDGSTS.E [R124+0x4d800], [R18.64], !P0 ;  /* 0x4d800000127c7fae */ /* 0x0009e8000c121844 */
[----:B------:R1:W-:Y:S04]  /*291b0*/  LDGSTS.E [R124+0x4d900], [R16.64], !P0 ;  /* 0x4d900000107c7fae */ /* 0x0003e8000c121844 */
[----:B------:R1:W-:Y:S01]  /*291c0*/  LDGSTS.E [R124+0x4da00], [R14.64], !P0 ;  /* 0x4da000000e7c7fae */ /* 0x0003e2000c121844 */
[----:B----4-:R-:W-:-:S03]  /*291d0*/  IMAD.WIDE R18, R2, 0x4, R104 ;  /* 0x0000000402127825 */ /* 0x010fc600078e0268 */
[----:B------:R4:W-:Y:S04]  /*291e0*/  LDGSTS.E [R124+0x4db00], [R12.64], !P0 ;  /* 0x4db000000c7c7fae */ /* 0x0009e8000c121844 */
[----:B------:R-:W2:Y:S01]  /*291f0*/  LDL.LU.64 R104, [R1+0x1a50] ;  /* 0x001a500001687983 */ /* 0x000ea20000300a00 */
[----:B-1----:R-:W-:-:S03]  /*29200*/  IMAD.WIDE R16, R2, 0x4, R110 ;  /* 0x0000000402107825 */ /* 0x002fc600078e026e */
[----:B------:R-:W2:Y:S01]  /*29210*/  LDL.LU.64 R110, [R1+0x1a48] ;  /* 0x001a4800016e7983 */ /* 0x000ea20000300a00 */
[----:B------:R-:W-:-:S03]  /*29220*/  IMAD.WIDE R14, R2, 0x4, R116 ;  /* 0x00000004020e7825 */ /* 0x000fc600078e0274 */
[----:B------:R-:W2:Y:S01]  /*29230*/  LDL.LU.64 R116, [R1+0x1a40] ;  /* 0x001a400001747983 */ /* 0x000ea20000300a00 */
[----:B----4-:R-:W-:-:S03]  /*29240*/  IMAD.WIDE R12, R2, 0x4, R118 ;  /* 0x00000004020c7825 */ /* 0x010fc600078e0276 */
[----:B------:R1:W-:Y:S04]  /*29250*/  LDGSTS.E [R124+0x4dc00], [R10.64], !P0 ;  /* 0x4dc000000a7c7fae */ /* 0x0003e8000c121844 */
[----:B------:R4:W-:Y:S04]  /*29260*/  LDGSTS.E [R124+0x4dd00], [R8.64], !P0 ;  /* 0x4dd00000087c7fae */ /* 0x0009e8000c121844 */
[----:B------:R-:W2:Y:S04]  /*29270*/  LDL.LU.64 R118, [R1+0x1a38] ;  /* 0x001a380001767983 */ /* 0x000ea80000300a00 */
[----:B------:R1:W-:Y:S01]  /*29280*/  LDGSTS.E [R124+0x4de00], [R6.64], !P0 ;  /* 0x4de00000067c7fae */ /* 0x0003e2000c121844 */
[----:B------:R-:W-:-:S03]  /*29290*/  IMAD.WIDE R26, R2, 0x4, R96 ;  /* 0x00000004021a7825 */ /* 0x000fc600078e0260 */
[----:B------:R3:W-:Y:S01]  /*292a0*/  LDGSTS.E [R124+0x4df00], [R4.64], !P0 ;  /* 0x4df00000047c7fae */ /* 0x0007e2000c121844 */
[----:B-1----:R-:W-:-:S03]  /*292b0*/  IMAD.WIDE R6, R2, 0x4, R120 ;  /* 0x0000000402067825 */ /* 0x002fc600078e0278 */
[----:B------:R-:W2:Y:S01]  /*292c0*/  LDL.LU.64 R120, [R1+0x1a28] ;  /* 0x001a280001787983 */ /* 0x000ea20000300a00 */
[----:B------:R-:W-:-:S03]  /*292d0*/  IMAD.WIDE R10, R2, 0x4, R98 ;  /* 0x00000004020a7825 */ /* 0x000fc600078e0262 */
[----:B------:R-:W2:Y:S01]  /*292e0*/  LDL.LU.64 R96, [R1+0x1a20] ;  /* 0x001a200001607983 */ /* 0x000ea20000300a00 */
[----:B----4-:R-:W-:-:S03]  /*292f0*/  IMAD.WIDE R8, R2, 0x4, R102 ;  /* 0x0000000402087825 */ /* 0x010fc600078e0266 */
[----:B------:R-:W4:Y:S04]  /*29300*/  LDL.LU.64 R98, [R1+0x1a18] ;  /* 0x001a180001627983 */ /* 0x000f280000300a00 */
[----:B------:R-:W4:Y:S01]  /*29310*/  LDL.LU.64 R102, [R1+0x1a10] ;  /* 0x001a100001667983 */ /* 0x000f220000300a00 */
[----:B---3--:R-:W-:-:S03]  /*29320*/  IMAD.WIDE R4, R2, 0x4, R126 ;  /* 0x0000000402047825 */ /* 0x008fc600078e027e */
[----:B------:R-:W3:Y:S01]  /*29330*/  LDL.LU.64 R126, [R1+0x1a08] ;  /* 0x001a0800017e7983 */ /* 0x000ee20000300a00 */
[----:B------:R-:W-:-:S04]  /*29340*/  IMAD.WIDE R86, R2, 0x4, R100 ;  /* 0x0000000402567825 */ /* 0x000fc800078e0264 */
[C---:B--2---:R-:W-:Y:S02]  /*29350*/  IMAD.WIDE R84, R2.reuse, 0x4, R112 ;  /* 0x0000000402547825 */ /* 0x044fe400078e0270 */
[----:B------:R-:W3:Y:S02]  /*29360*/  LDL.LU.64 R112, [R1+0x1a00] ;  /* 0x001a000001707983 */ /* 0x000ee40000300a00 */
[----:B------:R-:W-:Y:S02]  /*29370*/  IMAD.WIDE R82, R2, 0x4, R122 ;  /* 0x0000000402527825 */ /* 0x000fe400078e027a */
[----:B------:R1:W-:Y:S04]  /*29380*/  STL.64 [R1+0x668], R86 ;  /* 0x0006685601007387 */ /* 0x0003e80000100a00 */
[----:B------:R-:W3:Y:S01]  /*29390*/  LDL.LU.64 R122, [R1+0x19f8] ;  /* 0x0019f800017a7983 */ /* 0x000ee20000300a00 */
        /* <DEDUP_REMOVED lines=18> */
[----:B------:R1:W-:Y:S01]  /*294c0*/  LDGSTS.E [R124+0x51a00], [R198.64], !P4 ;  /* 0x51a00000c67c7fae */ /* 0x0003e2000e121844 */
[----:B------:R-:W-:-:S03]  /*294d0*/  IMAD.WIDE R164, R2, 0x4, R164 ;  /* 0x0000000402a47825 */ /* 0x000fc600078e02a4 */
        /* <DEDUP_REMOVED lines=12> */
[C---:B------:R-:W-:Y:S02]  /*295a0*/  IMAD.WIDE R138, R2.reuse, 0x4, R138 ;  /* 0x00000004028a7825 */ /* 0x040fe400078e028a */
[----:B------:R1:W-:Y:S02]  /*295b0*/  LDGSTS.E [R124+0x53900], [R168.64], !P6 ;  /* 0x53900000a87c7fae */ /* 0x0003e4000f121844 */
[C---:B------:R-:W-:Y:S02]  /*295c0*/  IMAD.WIDE R136, R2.reuse, 0x4, R136 ;  /* 0x0000000402887825 */ /* 0x040fe400078e0288 */
[----:B------:R1:W-:Y:S02]  /*295d0*/  LDGSTS.E [R124+0x53a00], [R166.64], !P6 ;  /* 0x53a00000a67c7fae */ /* 0x0003e4000f121844 */
[----:B------:R-:W-:-:S02]  /*295e0*/  IMAD.WIDE R134, R2, 0x4, R134 ;  /* 0x0000000402867825 */ /* 0x000fc400078e0286 */
[----:B------:R1:W-:Y:S01]  /*295f0*/  LDGSTS.E [R124+0x53b00], [R164.64], !P6 ;  /* 0x53b00000a47c7fae */ /* 0x0003e2000f121844 */
[----:B------:R-:W-:Y:S01]  /*29600*/  IADD3 R3, R0, -0xb4, RZ ;  /* 0xffffff4c00037810 */ /* 0x000fe20007ffe0ff */
[C---:B------:R-:W-:Y:S02]  /*29610*/  IMAD.WIDE R132, R2.reuse, 0x4, R132 ;  /* 0x0000000402847825 */ /* 0x040fe400078e0284 */
[----:B------:R1:W-:Y:S02]  /*29620*/  LDGSTS.E [R124+0x53c00], [R162.64], !P6 ;  /* 0x53c00000a27c7fae */ /* 0x0003e4000f121844 */
[C---:B------:R-:W-:Y:S02]  /*29630*/  IMAD.WIDE R130, R2.reuse, 0x4, R130 ;  /* 0x0000000402827825 */ /* 0x040fe400078e0282 */
[----:B------:R1:W-:Y:S02]  /*29640*/  LDGSTS.E [R124+0x53d00], [R160.64], !P6 ;  /* 0x53d00000a07c7fae */ /* 0x0003e4000f121844 */
[----:B------:R-:W-:-:S02]  /*29650*/  IMAD.WIDE R128, R2, 0x4, R128 ;  /* 0x0000000402807825 */ /* 0x000fc400078e0280 */
        /* <DEDUP_REMOVED lines=20> */
[----:B------:R1:W-:Y:S04]  /*297a0*/  LDGSTS.E [R124+0x57d00], [R56.64], !P3 ;  /* 0x57d00000387c7fae */ /* 0x0003e8000d921844 */
[----:B------:R1:W-:Y:S04]  /*297b0*/  LDGSTS.E [R124+0x57e00], [R54.64], !P3 ;  /* 0x57e00000367c7fae */ /* 0x0003e8000d921844 */
[----:B------:R1:W-:Y:S01]  /*297c0*/  LDGSTS.E [R124+0x57f00], [R52.64], !P3 ;  /* 0x57f00000347c7fae */ /* 0x0003e2000d921844 */
[----:B------:R-:W-:-:S03]  /*297d0*/  ISETP.GE.U32.AND P2, PT, R3, 0x7ffffec5, PT ;  /* 0x7ffffec50300780c */ /* 0x000fc60003f46070 */
[----:B------:R1:W-:Y:S04]  /*297e0*/  LDGSTS.E [R124+0x59800], [R50.64], !P1 ;  /* 0x59800000327c7fae */ /* 0x0003e8000c921844 */
[----:B------:R1:W-:Y:S01]  /*297f0*/  LDGSTS.E [R124+0x59900], [R48.64], !P1 ;  /* 0x59900000307c7fae */ /* 0x0003e2000c921844 */
[----:B------:R-:W-:-:S03]  /*29800*/  IMAD.WIDE R76, R2, 0x4, R116 ;  /* 0x00000004024c7825 */ /* 0x000fc600078e0274 */
[----:B------:R1:W-:Y:S01]  /*29810*/  LDGSTS.E [R124+0x59a00], [R46.64], !P1 ;  /* 0x59a000002e7c7fae */ /* 0x0003e2000c921844 */
[----:B------:R-:W-:-:S03]  /*29820*/  IMAD.WIDE R28, R2, 0x4, R94 ;  /* 0x00000004021c7825 */ /* 0x000fc600078e025e */
[----:B------:R1:W-:Y:S01]  /*29830*/  LDGSTS.E [R124+0x59b00], [R44.64], !P1 ;  /* 0x59b000002c7c7fae */ /* 0x0003e2000c921844 */
[----:B------:R-:W-:-:S03]  /*29840*/  IMAD.WIDE R78, R2, 0x4, R110 ;  /* 0x00000004024e7825 */ /* 0x000fc600078e026e */
[----:B------:R4:W-:Y:S01]  /*29850*/  STL.64 [R1+0x670], R84 ;  /* 0x0006705401007387 */ /* 0x0009e20000100a00 */
[----:B------:R-:W-:-:S03]  /*29860*/  IADD3 R3, R0, -0xc0, RZ ;  /* 0xffffff4000037810 */ /* 0x000fc60007ffe0ff */
[----:B------:R1:W-:Y:S04]  /*29870*/  LDGSTS.E [R124+0x59c00], [R42.64], !P1 ;  /* 0x59c000002a7c7fae */ /* 0x0003e8000c921844 */
[----:B------:R1:W-:Y:S04]  /*29880*/  STL.64 [R1+0x678], R82 ;  /* 0x0006785201007387 */ /* 0x0003e80000100a00 */
[----:B------:R1:W-:Y:S04]  /*29890*/  LDGSTS.E [R124+0x59d00], [R40.64], !P1 ;  /* 0x59d00000287c7fae */ /* 0x0003e8000c921844 */
[----:B------:R3:W-:Y:S04]  /*298a0*/  STL.64 [R1+0x768], R80 ;  /* 0x0007685001007387 */ /* 0x0007e80000100a00 */
[----:B------:R1:W-:Y:S04]  /*298b0*/  LDGSTS.E [R124+0x59e00], [R38.64], !P1 ;  /* 0x59e00000267c7fae */ /* 0x0003e8000c921844 */
[----:B------:R-:W2:Y:S04]  /*298c0*/  LDL.LU.64 R116, [R1+0x19f0] ;  /* 0x0019f00001747983 */ /* 0x000ea80000300a00 */
[----:B------:R1:W-:Y:S01]  /*298d0*/  LDGSTS.E [R124+0x59f00], [R36.64], !P1 ;  /* 0x59f00000247c7fae */ /* 0x0003e2000c921844 */
[----:B------:R-:W-:-:S03]  /*298e0*/  ISETP.GE.U32.AND P4, PT, R3, 0x7ffffec1, PT ;  /* 0x7ffffec10300780c */ /* 0x000fc60003f86070 */
[----:B------:R1:W-:Y:S01]  /*298f0*/  LDGSTS.E [R124+0x5b800], [R34.64], !P0 ;  /* 0x5b800000227c7fae */ /* 0x0003e2000c121844 */
[----:B------:R-:W-:-:S03]  /*29900*/  IMAD.WIDE R74, R2, 0x4, R118 ;  /* 0x00000004024a7825 */ /* 0x000fc600078e0276 */
[----:B------:R1:W-:Y:S04]  /*29910*/  LDGSTS.E [R124+0x5b900], [R32.64], !P0 ;  /* 0x5b900000207c7fae */ /* 0x0003e8000c121844 */
[----:B------:R1:W-:Y:S04]  /*29920*/  LDGSTS.E [R124+0x5ba00], [R30.64], !P0 ;  /* 0x5ba000001e7c7fae */ /* 0x0003e8000c121844 */
[----:B------:R1:W-:Y:S04]  /*29930*/  LDGSTS.E [R124+0x5bb00], [R28.64], !P0 ;  /* 0x5bb000001c7c7fae */ /* 0x0003e8000c121844 */
[----:B------:R-:W-:Y:S01]  /*29940*/  STL.64 [R1+0x770], R78 ;  /* 0x0007704e01007387 */ /* 0x000fe20000100a00 */
[----:B------:R-:W-:-:S03]  /*29950*/  IMAD.WIDE R72, R2, 0x4, R120 ;  /* 0x0000000402487825 */ /* 0x000fc600078e0278 */
[----:B------:R1:W-:Y:S04]  /*29960*/  LDGSTS.E [R124+0x5bc00], [R26.64], !P0 ;  /* 0x5bc000001a7c7fae */ /* 0x0003e8000c121844 */
[----:B------:R1:W-:Y:S04]  /*29970*/  STL.64 [R1+0x778], R76 ;  /* 0x0007784c01007387 */ /* 0x0003e80000100a00 */
        /* <DEDUP_REMOVED lines=17> */
[----:B------:R-:W2:Y:S04]  /*29a90*/  LDL.LU.64 R104, [R1+0x19d0] ;  /* 0x0019d00001687983 */ /* 0x000ea80000300a00 */
[----:B------:R4:W-:Y:S01]  /*29aa0*/  LDGSTS.E [R124+0x5f900], [R84.64], !P4 ;  /* 0x5f900000547c7fae */ /* 0x0009e2000e121844 */
[----:B-1----:R-:W-:-:S03]  /*29ab0*/  IMAD.WIDE R86, R2, 0x4, R96 ;  /* 0x0000000402567825 */ /* 0x002fc600078e0260 */
[----:B------:R-:W2:Y:S04]  /*29ac0*/  LDL.LU.64 R110, [R1+0x19c8] ;  /* 0x0019c800016e7983 */ /* 0x000ea80000300a00 */
[----:B------:R1:W-:Y:S01]  /*29ad0*/  LDGSTS.E [R124+0x5fa00], [R82.64], !P4 ;  /* 0x5fa00000527c7fae */ /* 0x0003e2000e121844 */
[----:B----4-:R-:W-:-:S03]  /*29ae0*/  IMAD.WIDE R84, R2, 0x4, R98 ;  /* 0x0000000402547825 */ /* 0x010fc600078e0262 */
[----:B------:R3:W-:Y:S04]  /*29af0*/  LDGSTS.E [R124+0x5fb00], [R80.64], !P4 ;  /* 0x5fb00000507c7fae */ /* 0x0007e8000e121844 */
[----:B------:R4:W-:Y:S01]  /*29b00*/  STL.64 [R1+0x810], R86 ;  /* 0x0008105601007387 */ /* 0x0009e20000100a00 */
[----:B-1----:R-:W-:-:S03]  /*29b10*/  IMAD.WIDE R82, R2, 0x4, R102 ;  /* 0x0000000402527825 */ /* 0x002fc600078e0266 */
[----:B------:R1:W-:Y:S01]  /*29b20*/  LDGSTS.E [R124+0x5fc00], [R78.64], !P4 ;  /* 0x5fc000004e7c7fae */ /* 0x0003e2000e121844 */
[----:B---3--:R-:W-:-:S03]  /*29b30*/  IMAD.WIDE R80, R2, 0x4, R126 ;  /* 0x0000000402507825 */ /* 0x008fc600078e027e */
[----:B------:R3:W-:Y:S04]  /*29b40*/  LDGSTS.E [R124+0x5fd00], [R76.64], !P4 ;  /* 0x5fd000004c7c7fae */ /* 0x0007e8000e121844 */
[----:B------:R-:W2:Y:S04]  /*29b50*/  LDL.LU.64 R126, [R1+0x19c0] ;  /* 0x0019c000017e7983 */ /* 0x000ea80000300a00 */
[----:B------:R1:W-:Y:S04]  /*29b60*/  STL.64 [R1+0x818], R84 ;  /* 0x0008185401007387 */ /* 0x0003e80000100a00 */
[----:B------:R1:W-:Y:S01]  /*29b70*/  STL.64 [R1+0x980], R82 ;  /* 0x0009805201007387 */ /* 0x0003e20000100a00 */
[----:B---3--:R-:W-:-:S03]  /*29b80*/  IMAD.WIDE R76, R2, 0x4, R122 ;  /* 0x00000004024c7825 */ /* 0x008fc600078e027a */
[----:B------:R3:W-:Y:S04]  /*29b90*/  STL.64 [R1+0x988], R80 ;  /* 0x0009885001007387 */ /* 0x0007e80000100a00 */
[----:B------:R-:W2:Y:S04]  /*29ba0*/  LDL.LU.64 R102, [R1+0x19b8] ;  /* 0x0019b80001667983 */ /* 0x000ea80000300a00 */
[----:B------:R-:W2:Y:S01]  /*29bb0*/  LDL.LU.64 R122, [R1+0x19b0] ;  /* 0x0019b000017a7983 */ /* 0x000ea20000300a00 */
[----:B-1----:R-:W-:Y:S01]  /*29bc0*/  IMAD.WIDE R78, R2, 0x4, R112 ;  /* 0x00000004024e7825 */ /* 0x002fe200078e0270 */
[----:B------:R-:W-:-:S02]  /*29bd0*/  IADD3 R3, R0, -0xc4, RZ ;  /* 0xffffff3c00037810 */ /* 0x000fc40007ffe0ff */
[----:B------:R2:W-:Y:S02]  /*29be0*/  LDGSTS.E [R124+0x5fe00], [R74.64], !P4 ;  /* 0x5fe000004a7c7fae */ /* 0x0005e4000e121844 */
[----:B------:R-:W-:Y:S02]  /*29bf0*/  ISETP.GE.U32.AND P6, PT, R3, 0x7ffffebd, PT ;  /* 0x7ffffebd0300780c */ /* 0x000fe40003fc6070 */
        /* <DEDUP_REMOVED lines=9> */
[----:B--2---:R-:W-:-:S03]  /*29c90*/  IMAD.WIDE R74, R2, 0x4, R116 ;  /* 0x00000004024a7825 */ /* 0x004fc600078e0274 */
[----:B------:R-:W2:Y:S04]  /*29ca0*/  LDL.LU.64 R116, [R1+0x19a8] ;  /* 0x0019a80001747983 */ /* 0x000ea80000300a00 */
[----:B------:R1:W-:Y:S04]  /*29cb0*/  STL.64 [R1+0xd48], R74 ;  /* 0x000d484a01007387 */ /* 0x0003e80000100a00 */
[----:B------:R1:W-:Y:S02]  /*29cc0*/  LDGSTS.E [R124+0x61e00], [R74.64], !P6 ;  /* 0x61e000004a7c7fae */ /* 0x0003e4000f121844 */
[----:B-1----:R-:W-:-:S05]  /*29cd0*/  IMAD.WIDE R72, R2, 0x4, R118 ;  /* 0x0000000402487825 */ /* 0x002fca00078e0276 */
[----:B------:R2:W-:Y:S04]  /*29ce0*/  STL.64 [R1+0xd60], R72 ;  /* 0x000d604801007387 */ /* 0x0005e80000100a00 */
[----:B------:R-:W2:Y:S04]  /*29cf0*/  LDL.LU.64 R98, [R1+0x19a0] ;  /* 0x0019a00001627983 */ /* 0x000ea80000300a00 */
[----:B------:R-:W2:Y:S04]  /*29d00*/  LDL.LU.64 R112, [R1+0x1998] ;  /* 0x0019980001707983 */ /* 0x000ea80000300a00 */
[----:B------:R-:W2:Y:S01]  /*29d10*/  LDL.LU.64 R118, [R1+0x1990] ;  /* 0x0019900001767983 */ /* 0x000ea20000300a00 */
[----:B------:R-:W-:-:S03]  /*29d20*/  IADD3 R3, R0, -0xc8, RZ ;  /* 0xffffff3800037810 */ /* 0x000fc60007ffe0ff */
[----:B------:R2:W-:Y:S01]  /*29d30*/  LDGSTS.E [R124+0x61f00], [R72.64], !P6 ;  /* 0x61f00000487c7fae */ /* 0x0005e2000f121844 */
[----:B----4-:R-:W-:-:S04]  /*29d40*/  IMAD.WIDE R86, R2, 0x4, R100 ;  /* 0x0000000402567825 */ /* 0x010fc800078e0264 */
[C---:B------:R-:W-:Y:S02]  /*29d50*/  IMAD.WIDE R84, R2.reuse, 0x4, R120 ;  /* 0x0000000402547825 */ /* 0x040fe400078e0278 */
[----:B------:R-:W4:Y:S04]  /*29d60*/  LDL.LU.64 R120, [R1+0x1988] ;  /* 0x0019880001787983 */ /* 0x000f280000300a00 */
[----:B------:R1:W-:Y:S04]  /*29d70*/  STL.64 [R1+0xdb8], R86 ;  /* 0x000db85601007387 */ /* 0x0003e80000100a00 */
[----:B------:R1:W-:Y:S01]  /*29d80*/  STL.64 [R1+0xdc0], R84 ;  /* 0x000dc05401007387 */ /* 0x0003e20000100a00 */
[----:B------:R-:W-:-:S03]  /*29d90*/  IMAD.WIDE R82, R2, 0x4, R104 ;  /* 0x0000000402527825 */ /* 0x000fc600078e0268 */
[----:B------:R-:W4:Y:S01]  /*29da0*/  LDL.LU.64 R104, [R1+0x1980] ;  /* 0x0019800001687983 */ /* 0x000f220000300a00 */
[----:B---3--:R-:W-:-:S03]  /*29db0*/  IMAD.WIDE R80, R2, 0x4, R110 ;  /* 0x0000000402507825 */ /* 0x008fc600078e026e */
[----:B------:R-:W3:Y:S04]  /*29dc0*/  LDL.LU.64 R110, [R1+0x1978] ;  /* 0x00197800016e7983 */ /* 0x000ee80000300a00 */
[----:B------:R1:W-:Y:S04]  /*29dd0*/  STL.64 [R1+0xdc8], R82 ;  /* 0x000dc85201007387 */ /* 0x0003e80000100a00 */
[----:B------:R4:W-:Y:S01]  /*29de0*/  STL.64 [R1+0xdd0], R80 ;  /* 0x000dd05001007387 */ /* 0x0009e20000100a00 */
[----:B------:R-:W-:-:S03]  /*29df0*/  IMAD.WIDE R78, R2, 0x4, R126 ;  /* 0x00000004024e7825 */ /* 0x000fc600078e027e */
[----:B------:R-:W3:Y:S04]  /*29e00*/  LDL.LU.64 R126, [R1+0x1970] ;  /* 0x00197000017e7983 */ /* 0x000ee80000300a00 */
[----:B------:R1:W-:Y:S01]  /*29e10*/  STL.64 [R1+0xdd8], R78 ;  /* 0x000dd84e01007387 */ /* 0x0003e20000100a00 */
[----:B------:R-:W-:-:S03]  /*29e20*/  IMAD.WIDE R74, R2, 0x4, R122 ;  /* 0x00000004024a7825 */ /* 0x000fc600078e027a */
[----:B------:R-:W3:Y:S01]  /*29e30*/  LDL.LU.64 R122, [R1+0x1968] ;  /* 0x00196800017a7983 */ /* 0x000ee20000300a00 */
[----:B------:R-:W-:Y:S01]  /*29e40*/  ISETP.GE.U32.AND P5, PT, R3, 0x7ffffeb9, PT ;  /* 0x7ffffeb90300780c */ /* 0x000fe20003fa6070 */
[----:B------:R-:W-:-:S05]  /*29e50*/  IMAD.WIDE R76, R2, 0x4, R102 ;  /* 0x00000004024c7825 */ /* 0x000fca00078e0266 */
[----:B------:R3:W-:Y:S04]  /*29e60*/  STL.64 [R1+0xde0], R76 ;  /* 0x000de04c01007387 */ /* 0x0007e80000100a00 */
[----:B------:R1:W-:Y:S04]  /*29e70*/  STL.64 [R1+0xde8], R74 ;  /* 0x000de84a01007387 */ /* 0x0003e80000100a00 */
[----:B------:R1:W-:Y:S04]  /*29e80*/  LDGSTS.E [R124+0x63800], [R86.64], !P5 ;  /* 0x63800000567c7fae */ /* 0x0003e8000e921844 */
[----:B------:R1:W-:Y:S04]  /*29e90*/  LDGSTS.E [R124+0x63900], [R84.64], !P5 ;  /* 0x63900000547c7fae */ /* 0x0003e8000e921844 */
[----:B------:R1:W-:Y:S04]  /*29ea0*/  LDGSTS.E [R124+0x63a00], [R82.64], !P5 ;  /* 0x63a00000527c7fae */ /* 0x0003e8000e921844 */
[----:B------:R4:W-:Y:S04]  /*29eb0*/  LDGSTS.E [R124+0x63b00], [R80.64], !P5 ;  /* 0x63b00000507c7fae */ /* 0x0009e8000e921844 */
[----:B------:R1:W-:Y:S04]  /*29ec0*/  LDGSTS.E [R124+0x63c00], [R78.64], !P5 ;  /* 0x63c000004e7c7fae */ /* 0x0003e8000e921844 */
[----:B------:R3:W-:Y:S04]  /*29ed0*/  LDGSTS.E [R124+0x63d00], [R76.64], !P5 ;  /* 0x63d000004c7c7fae */ /* 0x0007e8000e921844 */
[----:B------:R1:W-:Y:S01]  /*29ee0*/  LDGSTS.E [R124+0x63e00], [R74.64], !P5 ;  /* 0x63e000004a7c7fae */ /* 0x0003e2000e921844 */
[----:B--2---:R-:W-:-:S05]  /*29ef0*/  IMAD.WIDE R72, R2, 0x4, R116 ;  /* 0x0000000402487825 */ /* 0x004fca00078e0274 */
[----:B------:R3:W-:Y:S04]  /*29f00*/  STL.64 [R1+0xdf0], R72 ;  /* 0x000df04801007387 */ /* 0x0007e80000100a00 */
[----:B------:R-:W2:Y:S04]  /*29f10*/  LDL.LU.64 R100, [R1+0x1960] ;  /* 0x0019600001647983 */ /* 0x000ea80000300a00 */
[----:B------:R-:W2:Y:S04]  /*29f20*/  LDL.LU.64 R102, [R1+0x1958] ;  /* 0x0019580001667983 */ /* 0x000ea80000300a00 */
[----:B------:R-:W2:Y:S04]  /*29f30*/  LDL.LU.64 R116, [R1+0x1950] ;  /* 0x0019500001747983 */ /* 0x000ea80000300a00 */
[----:B------:R1:W-:Y:S02]  /*29f40*/  LDGSTS.E [R124+0x63f00], [R72.64], !P5 ;  /* 0x63f00000487c7fae */ /* 0x0003e4000e921844 */
[----:B-1----:R-:W-:-:S04]  /*29f50*/  IMAD.WIDE R86, R2, 0x4, R98 ;  /* 0x0000000402567825 */ /* 0x002fc800078e0262 */
[C---:B------:R-:W-:Y:S02]  /*29f60*/  IMAD.WIDE R84, R2.reuse, 0x4, R112 ;  /* 0x0000000402547825 */ /* 0x040fe400078e0270 */
[----:B------:R-:W2:Y:S02]  /*29f70*/  LDL.LU.64 R112, [R1+0x1948] ;  /* 0x0019480001707983 */ /* 0x000ea40000300a00 */
[C---:B------:R-:W-:Y:S02]  /*29f80*/  IMAD.WIDE R82, R2.reuse, 0x4, R118 ;  /* 0x0000000402527825 */ /* 0x040fe400078e0276 */
[----:B------:R2:W-:Y:S04]  /*29f90*/  STL.64 [R1+0xe38], R86 ;  /* 0x000e385601007387 */ /* 0x0005e80000100a00 */
[----:B------:R-:W2:Y:S04]  /*29fa0*/  LDL.LU.64 R118, [R1+0x1940] ;  /* 0x0019400001767983 */ /* 0x000ea80000300a00 */
[----:B------:R1:W-:Y:S01]  /*29fb0*/  STL.64 [R1+0xe40], R84 ;  /* 0x000e405401007387 */ /* 0x0003e20000100a00 */
[----:B----4-:R-:W-:-:S03]  /*29fc0*/  IMAD.WIDE R80, R2, 0x4, R120 ;  /* 0x0000000402507825 */ /* 0x010fc600078e0278 */
[----:B------:R-:W4:Y:S04]  /*29fd0*/  LDL.LU.64 R120, [R1+0x1938] ;  /* 0x0019380001787983 */ /* 0x000f280000300a00 */
[----:B------:R1:W-:Y:S01]  /*29fe0*/  STL.64 [R1+0xe48], R82 ;  /* 0x000e485201007387 */ /* 0x0003e20000100a00 */
[----:B------:R-:W-:-:S03]  /*29ff0*/  IMAD.WIDE R78, R2, 0x4, R104 ;  /* 0x00000004024e7825 */ /* 0x000fc600078e0268 */
[----:B------:R1:W-:Y:S01]  /*2a000*/  STL.64 [R1+0xe50], R80 ;  /* 0x000e505001007387 */ /* 0x0003e20000100a00 */
[----:B---3--:R-:W-:-:S04]  /*2a010*/  IMAD.WIDE R76, R2, 0x4, R110 ;  /* 0x00000004024c7825 */ /* 0x008fc800078e026e */
[C---:B------:R-:W-:Y:S02]  /*2a020*/  IMAD.WIDE R74, R2.reuse, 0x4, R126 ;  /* 0x00000004024a7825 */ /* 0x040fe400078e027e */
[----:B------:R-:W3:Y:S04]  /*2a030*/  LDL.LU.64 R126, [R1+0x1930] ;  /* 0x00193000017e7983 */ /* 0x000ee80000300a00 */
[----:B------:R1:W-:Y:S04]  /*2a040*/  STL.64 [R1+0xe58], R78 ;  /* 0x000e584e01007387 */ /* 0x0003e80000100a00 */
[----:B------:R4:W-:Y:S04]  /*2a050*/  STL.64 [R1+0xe60], R76 ;  /* 0x000e604c01007387 */ /* 0x0009e80000100a00 */
[----:B------:R3:W-:Y:S01]  /*2a060*/  STL.64 [R1+0xe68], R74 ;  /* 0x000e684a01007387 */ /* 0x0007e20000100a00 */
[----:B------:R-:W-:-:S03]  /*2a070*/  IMAD.WIDE R72, R2, 0x4, R122 ;  /* 0x0000000402487825 */ /* 0x000fc600078e027a */
[----:B------:R-:W3:Y:S01]  /*2a080*/  LDL.LU.64 R122, [R1+0x1928] ;  /* 0x00192800017a7983 */ /* 0x000ee20000300a00 */
[----:B------:R-:W-:-:S04]  /*2a090*/  IADD3 R3, R0, -0xcc, RZ ;  /* 0xffffff3400037810 */ /* 0x000fc80007ffe0ff */
[----:B------:R-:W-:Y:S01]  /*2a0a0*/  ISETP.GE.U32.AND P3, PT, R3, 0x7ffffeb5, PT ;  /* 0x7ffffeb50300780c */ /* 0x000fe20003f66070 */
[----:B------:R1:W-:Y:S04]  /*2a0b0*/  STL.64 [R1+0xe70], R72 ;  /* 0x000e704801007387 */ /* 0x0003e80000100a00 */
[----:B------:R-:W3:Y:S04]  /*2a0c0*/  LDL.LU.64 R104, [R1+0x1920] ;  /* 0x0019200001687983 */ /* 0x000ee80000300a00 */
[----:B------:R-:W3:Y:S04]  /*2a0d0*/  LDL.LU.64 R110, [R1+0x1918] ;  /* 0x00191800016e7983 */ /* 0x000ee80000300a00 */
[----:B------:R2:W-:Y:S04]  /*2a0e0*/  LDGSTS.E [R124+0x65800], [R86.64], !P3 ;  /* 0x65800000567c7fae */ /* 0x0005e8000d921844 */
[----:B------:R1:W-:Y:S04]  /*2a0f0*/  LDGSTS.E [R124+0x65900], [R84.64], !P3 ;  /* 0x65900000547c7fae */ /* 0x0003e8000d921844 */
[----:B------:R1:W-:Y:S04]  /*2a100*/  LDGSTS.E [R124+0x65a00], [R82.64], !P3 ;  /* 0x65a00000527c7fae */ /* 0x0003e8000d921844 */
[----:B------:R-:W3:Y:S04]  /*2a110*/  LDL.LU.64 R96, [R1+0x1910] ;  /* 0x0019100001607983 */ /* 0x000ee80000300a00 */
[----:B------:R1:W-:Y:S04]  /*2a120*/  LDGSTS.E [R124+0x65b00], [R80.64], !P3 ;  /* 0x65b00000507c7fae */ /* 0x0003e8000d921844 */
[----:B------:R1:W-:Y:S04]  /*2a130*/  LDGSTS.E [R124+0x65c00], [R78.64], !P3 ;  /* 0x65c000004e7c7fae */ /* 0x0003e8000d921844 */
[----:B------:R4:W-:Y:S04]  /*2a140*/  LDGSTS.E [R124+0x65d00], [R76.64], !P3 ;  /* 0x65d000004c7c7fae */ /* 0x0009e8000d921844 */
[----:B------:R3:W-:Y:S04]  /*2a150*/  LDGSTS.E [R124+0x65e00], [R74.64], !P3 ;  /* 0x65e000004a7c7fae */ /* 0x0007e8000d921844 */
[----:B------:R1:W-:Y:S01]  /*2a160*/  LDGSTS.E [R124+0x65f00], [R72.64], !P3 ;  /* 0x65f00000487c7fae */ /* 0x0003e2000d921844 */
[----:B--2---:R-:W-:-:S04]  /*2a170*/  IMAD.WIDE R86, R2, 0x4, R100 ;  /* 0x0000000402567825 */ /* 0x004fc800078e0264 */
[C---:B-1----:R-:W-:Y:S01]  /*2a180*/  IMAD.WIDE R84, R2.reuse, 0x4, R102 ;  /* 0x0000000402547825 */ /* 0x042fe200078e0266 */
[----:B------:R1:W-:Y:S03]  /*2a190*/  STL.64 [R1+0xeb8], R86 ;  /* 0x000eb85601007387 */ /* 0x0003e60000100a00 */
[C---:B------:R-:W-:Y:S01]  /*2a1a0*/  IMAD.WIDE R82, R2.reuse, 0x4, R116 ;  /* 0x0000000402527825 */ /* 0x040fe200078e0274 */
[----:B------:R-:W2:Y:S04]  /*2a1b0*/  LDL.LU.64 R98, [R1+0x1908] ;  /* 0x0019080001627983 */ /* 0x000ea80000300a00 */
[----:B------:R1:W-:Y:S04]  /*2a1c0*/  STL.64 [R1+0xec0], R84 ;  /* 0x000ec05401007387 */ /* 0x0003e80000100a00 */
[----:B------:R-:W2:Y:S04]  /*2a1d0*/  LDL.LU.64 R116, [R1+0x1900] ;  /* 0x0019000001747983 */ /* 0x000ea80000300a00 */
[----:B------:R1:W-:Y:S01]  /*2a1e0*/  STL.64 [R1+0xec8], R82 ;  /* 0x000ec85201007387 */ /* 0x0003e20000100a00 */
[----:B------:R-:W-:-:S03]  /*2a1f0*/  IMAD.WIDE R80, R2, 0x4, R112 ;  /* 0x0000000402507825 */ /* 0x000fc600078e0270 */
[----:B------:R-:W2:Y:S04]  /*2a200*/  LDL.LU.64 R112, [R1+0x18f8] ;  /* 0x0018f80001707983 */ /* 0x000ea80000300a00 */
[----:B------:R2:W-:Y:S01]  /*2a210*/  STL.64 [R1+0xed0], R80 ;  /* 0x000ed05001007387 */ /* 0x0005e20000100a00 */
[----:B------:R-:W-:-:S03]  /*2a220*/  IMAD.WIDE R78, R2, 0x4, R118 ;  /* 0x00000004024e7825 */ /* 0x000fc600078e0276 */
[----:B------:R-:W2:Y:S04]  /*2a230*/  LDL.LU.64 R118, [R1+0x18f0] ;  /* 0x0018f00001767983 */ /* 0x000ea80000300a00 */
[----:B------:R1:W-:Y:S01]  /*2a240*/  STL.64 [R1+0xed8], R78 ;  /* 0x000ed84e01007387 */ /* 0x0003e20000100a00 */
[----:B----4-:R-:W-:-:S03]  /*2a250*/  IMAD.WIDE R76, R2, 0x4, R120 ;  /* 0x00000004024c7825 */ /* 0x010fc600078e0278 */
[----:B------:R-:W4:Y:S04]  /*2a260*/  LDL.LU.64 R120, [R1+0x18e8] ;  /* 0x0018e80001787983 */ /* 0x000f280000300a00 */
[----:B------:R1:W-:Y:S01]  /*2a270*/  STL.64 [R1+0xee0], R76 ;  /* 0x000ee04c01007387 */ /* 0x0003e20000100a00 */
[----:B---3--:R-:W-:-:S05]  /*2a280*/  IMAD.WIDE R74, R2, 0x4, R126 ;  /* 0x00000004024a7825 */ /* 0x008fca00078e027e */
[----:B------:R3:W-:Y:S01]  /*2a290*/  STL.64 [R1+0xee8], R74 ;  /* 0x000ee84a01007387 */ /* 0x0007e20000100a00 */
[----:B------:R-:W-:-:S05]  /*2a2a0*/  IMAD.WIDE R72, R2, 0x4, R122 ;  /* 0x0000000402487825 */ /* 0x000fca00078e027a */
[----:B------:R4:W-:Y:S04]  /*2a2b0*/  STL.64 [R1+0xef0], R72 ;  /* 0x000ef04801007387 */ /* 0x0009e80000100a00 */
[----:B------:R-:W4:Y:S04]  /*2a2c0*/  LDL.LU.64 R126, [R1+0x18e0] ;  /* 0x0018e000017e7983 */ /* 0x000f280000300a00 */
[----:B------:R-:W4:Y:S01]  /*2a2d0*/  LDL.LU.64 R122, [R1+0x18d8] ;  /* 0x0018d800017a7983 */ /* 0x000f220000300a00 */
[----:B------:R-:W-:-:S03]  /*2a2e0*/  IADD3 R3, R0, -0xd0, RZ ;  /* 0xffffff3000037810 */ /* 0x000fc60007ffe0ff */
[----:B------:R-:W4:Y:S01]  /*2a2f0*/  LDL.LU.64 R100, [R1+0x18d0] ;  /* 0x0018d00001647983 */ /* 0x000f220000300a00 */
[----:B------:R-:W-:-:S03]  /*2a300*/  ISETP.GE.U32.AND P1, PT, R3, 0x7ffffeb1, PT ;  /* 0x7ffffeb10300780c */ /* 0x000fc60003f26070 */
[----:B------:R-:W4:Y:S10]  /*2a310*/  LDL.LU.64 R102, [R1+0x18c8] ;  /* 0x0018c80001667983 */ /* 0x000f340000300a00 */
[----:B------:R1:W-:Y:S04]  /*2a320*/  LDGSTS.E [R124+0x67800], [R86.64], !P1 ;  /* 0x67800000567c7fae */ /* 0x0003e8000c921844 */
[----:B------:R3:W-:Y:S04]  /*2a330*/  LDGSTS.E [R124+0x67900], [R84.64], !P1 ;  /* 0x67900000547c7fae */ /* 0x0007e8000c921844 */
[----:B------:R3:W-:Y:S01]  /*2a340*/  LDGSTS.E [R124+0x67a00], [R82.64], !P1 ;  /* 0x67a00000527c7fae */ /* 0x0007e2000c921844 */
[----:B-1----:R-:W-:-:S03]  /*2a350*/  IMAD.WIDE R86, R2, 0x4, R104 ;  /* 0x0000000402567825 */ /* 0x002fc600078e0268 */
[----:B------:R2:W-:Y:S01]  /*2a360*/  LDGSTS.E [R124+0x67b00], [R80.64], !P1 ;  /* 0x67b00000507c7fae */ /* 0x0005e2000c921844 */
[----:B---3--:R-:W-:-:S03]  /*2a370*/  IMAD.WIDE R84, R2, 0x4, R110 ;  /* 0x0000000402547825 */ /* 0x008fc600078e026e */
[----:B------:R1:W-:Y:S01]  /*2a380*/  STL.64 [R1+0xef8], R86 ;  /* 0x000ef85601007387 */ /* 0x0003e20000100a00 */
[----:B------:R-:W-:-:S03]  /*2a390*/  IMAD.WIDE R82, R2, 0x4, R96 ;  /* 0x0000000402527825 */ /* 0x000fc600078e0260 */
[----:B------:R3:W-:Y:S04]  /*2a3a0*/  LDGSTS.E [R124+0x67c00], [R78.64], !P1 ;  /* 0x67c000004e7c7fae */ /* 0x0007e8000c921844 */
[----:B------:R-:W4:Y:S04]  /*2a3b0*/  LDL.LU.64 R104, [R1+0x18c0] ;  /* 0x0018c00001687983 */ /* 0x000f280000300a00 */
[----:B------:R1:W-:Y:S04]  /*2a3c0*/  LDGSTS.E [R124+0x67d00], [R76.64], !P1 ;  /* 0x67d000004c7c7fae */ /* 0x0003e8000c921844 */
[----:B------:R-:W4:Y:S01]  /*2a3d0*/  LDL.LU.64 R110, [R1+0x18b8] ;  /* 0x0018b800016e7983 */ /* 0x000f220000300a00 */
[----:B------:R-:W-:-:S03]  /*2a3e0*/  IADD3 R3, R0, -0xd4, RZ ;  /* 0xffffff2c00037810 */ /* 0x000fc60007ffe0ff */
[----:B------:R1:W-:Y:S01]  /*2a3f0*/  STL.64 [R1+0xf00], R84 ;  /* 0x000f005401007387 */ /* 0x0003e20000100a00 */
[----:B------:R-:W-:-:S03]  /*2a400*/  ISETP.GE.U32.AND P0, PT, R3, 0x7ffffead, PT ;  /* 0x7ffffead0300780c */ /* 0x000fc60003f06070 */
[----:B------:R1:W-:Y:S04]  /*2a410*/  LDGSTS.E [R124+0x67e00], [R74.64], !P1 ;  /* 0x67e000004a7c7fae */ /* 0x0003e8000c921844 */
[----:B------:R4:W-:Y:S06]  /*2a420*/  LDGSTS.E [R124+0x67f00], [R72.64], !P1 ;  /* 0x67f00000487c7fae */ /* 0x0009ec000c921844 */
[----:B------:R1:W-:Y:S04]  /*2a430*/  LDGSTS.E [R124+0x69800], [R86.64], !P0 ;  /* 0x69800000567c7fae */ /* 0x0003e8000c121844 */
[----:B------:R1:W-:Y:S01]  /*2a440*/  LDGSTS.E [R124+0x69900], [R84.64], !P0 ;  /* 0x69900000547c7fae */ /* 0x0003e2000c121844 */
[----:B--2---:R-:W-:-:S04]  /*2a450*/  IMAD.WIDE R80, R2, 0x4, R98 ;  /* 0x0000000402507825 */ /* 0x004fc800078e0262 */
[----:B---3--:R-:W-:-:S04]  /*2a460*/  IMAD.WIDE R78, R2, 0x4, R116 ;  /* 0x00000004024e7825 */ /* 0x008fc800078e0274 */
[C---:B-1----:R-:W-:Y:S01]  /*2a470*/  IMAD.WIDE R76, R2.reuse, 0x4, R112 ;  /* 0x00000004024c7825 */ /* 0x042fe200078e0270 */
[----:B------:R-:W2:Y:S04]  /*2a480*/  LDL.LU.64 R116, [R1+0x18b0] ;  /* 0x0018b00001747983 */ /* 0x000ea80000300a00 */
[----:B------:R1:W-:Y:S04]  /*2a490*/  STL.64 [R1+0xf08], R82 ;  /* 0x000f085201007387 */ /* 0x0003e80000100a00 */
[----:B------:R3:W-:Y:S01]  /*2a4a0*/  STL.64 [R1+0xf10], R80 ;  /* 0x000f105001007387 */ /* 0x0007e20000100a00 */
[----:B------:R-:W-:-:S03]  /*2a4b0*/  IMAD.WIDE R74, R2, 0x4, R118 ;  /* 0x00000004024a7825 */ /* 0x000fc600078e0276 */
[----:B------:R1:W-:Y:S04]  /*2a4c0*/  STL.64 [R1+0xf18], R78 ;  /* 0x000f184e01007387 */ /* 0x0003e80000100a00 */
[----:B------:R1:W-:Y:S04]  /*2a4d0*/  STL.64 [R1+0xf20], R76 ;  /* 0x000f204c01007387 */ /* 0x0003e80000100a00 */
[----:B------:R-:W2:Y:S04]  /*2a4e0*/  LDL.LU.64 R118, [R1+0x18a8] ;  /* 0x0018a80001767983 */ /* 0x000ea80000300a00 */
[----:B------:R2:W-:Y:S01]  /*2a4f0*/  STL.64 [R1+0xf28], R74 ;  /* 0x000f284a01007387 */ /* 0x0005e20000100a00 */
[----:B------:R-:W-:-:S03]  /*2a500*/  IADD3 R3, R0, -0xd8, RZ ;  /* 0xffffff2800037810 */ /* 0x000fc60007ffe0ff */
[----:B------:R1:W-:Y:S01]  /*2a510*/  LDGSTS.E [R124+0x69a00], [R82.64], !P0 ;  /* 0x69a00000527c7fae */ /* 0x0003e2000c121844 */
[----:B----4-:R-:W-:-:S03]  /*2a520*/  IMAD.WIDE R72, R2, 0x4, R120 ;  /* 0x0000000402487825 */ /* 0x010fc600078e0278 */
[----:B------:R3:W-:Y:S04]  /*2a530*/  LDGSTS.E [R124+0x69b00], [R80.64], !P0 ;  /* 0x69b00000507c7fae */ /* 0x0007e8000c121844 */
[----:B------:R4:W-:Y:S04]  /*2a540*/  STL.64 [R1+0xf30], R72 ;  /* 0x000f304801007387 */ /* 0x0009e80000100a00 */
[----:B------:R-:W2:Y:S04]  /*2a550*/  LDL.LU.64 R112, [R1+0x18a0] ;  /* 0x0018a00001707983 */ /* 0x000ea80000300a00 */
[----:B------:R-:W2:Y:S04]  /*2a560*/  LDL.LU.64 R96, [R1+0x1898] ;  /* 0x0018980001607983 */ /* 0x000ea80000300a00 */
[----:B------:R-:W2:Y:S01]  /*2a570*/  LDL.LU.64 R120, [R1+0x1890] ;  /* 0x0018900001787983 */ /* 0x000ea20000300a00 */
[----:B------:R-:W-:-:S04]  /*2a580*/  IMAD.WIDE R86, R2, 0x4, R126 ;  /* 0x0000000402567825 */ /* 0x000fc800078e027e */
[C---:B------:R-:W-:Y:S01]  /*2a590*/  IMAD.WIDE R84, R2.reuse, 0x4, R122 ;  /* 0x0000000402547825 */ /* 0x040fe200078e027a */
[----:B------:R-:W2:Y:S04]  /*2a5a0*/  LDL.LU.64 R126, [R1+0x1888] ;  /* 0x00188800017e7983 */ /* 0x000ea80000300a00 */
[----:B------:R-:W2:Y:S01]  /*2a5b0*/  LDL.LU.64 R122, [R1+0x1880] ;  /* 0x00188000017a7983 */ /* 0x000ea20000300a00 */
[C---:B-1----:R-:W-:Y:S01]  /*2a5c0*/  IMAD.WIDE R82, R2.reuse, 0x4, R100 ;  /* 0x0000000402527825 */ /* 0x042fe200078e0264 */
[----:B------:R-:W-:Y:S02]  /*2a5d0*/  ISETP.GE.U32.AND P2, PT, R3, 0x7ffffea9, PT ;  /* 0x7ffffea90300780c */ /* 0x000fe40003f46070 */
[----:B------:R1:W-:Y:S01]  /*2a5e0*/  LDGSTS.E [R124+0x69c00], [R78.64], !P0 ;  /* 0x69c000004e7c7fae */ /* 0x0003e2000c121844 */
[----:B---3--:R-:W-:-:S03]  /*2a5f0*/  IMAD.WIDE R80, R2, 0x4, R102 ;  /* 0x0000000402507825 */ /* 0x008fc600078e0266 */
[----:B------:R3:W-:Y:S04]  /*2a600*/  STL.64 [R1+0xf38], R86 ;  /* 0x000f385601007387 */ /* 0x0007e80000100a00 */
[----:B------:R1:W-:Y:S04]  /*2a610*/  LDGSTS.E [R124+0x69d00], [R76.64], !P0 ;  /* 0x69d000004c7c7fae */ /* 0x0003e8000c121844 */
[----:B------:R1:W-:Y:S04]  /*2a620*/  STL.64 [R1+0xf40], R84 ;  /* 0x000f405401007387 */ /* 0x0003e80000100a00 */
[----:B------:R1:W-:Y:S04]  /*2a630*/  STL.64 [R1+0xf48], R82 ;  /* 0x000f485201007387 */ /* 0x0003e80000100a00 */
[----:B------:R2:W-:Y:S04]  /*2a640*/  LDGSTS.E [R124+0x69e00], [R74.64], !P0 ;  /* 0x69e000004a7c7fae */ /* 0x0005e8000c121844 */
[----:B------:R-:W2:Y:S04]  /*2a650*/  LDL.LU.64 R98, [R1+0x1878] ;  /* 0x0018780001627983 */ /* 0x000ea80000300a00 */
[----:B------:R4:W-:Y:S01]  /*2a660*/  LDGSTS.E [R124+0x69f00], [R72.64], !P0 ;  /* 0x69f00000487c7fae */ /* 0x0009e2000c121844 */
[----:B-1----:R-:W-:-:S03]  /*2a670*/  IMAD.WIDE R78, R2, 0x4, R104 ;  /* 0x00000004024e7825 */ /* 0x002fc600078e0268 */
[----:B------:R1:W-:Y:S04]  /*2a680*/  STL.64 [R1+0xf50], R80 ;  /* 0x000f505001007387 */ /* 0x0003e80000100a00 */
[----:B------:R1:W-:Y:S01]  /*2a690*/  STL.64 [R1+0xf58], R78 ;  /* 0x000f584e01007387 */ /* 0x0003e20000100a00 */
[----:B------:R-:W-:-:S03]  /*2a6a0*/  IMAD.WIDE R76, R2, 0x4, R110 ;  /* 0x00000004024c7825 */ /* 0x000fc600078e026e */
[----:B------:R-:W2:Y:S04]  /*2a6b0*/  LDL.LU.64 R100, [R1+0x1870] ;  /* 0x0018700001647983 */ /* 0x000ea80000300a00 */
[----:B------:R1:W-:Y:S04]  /*2a6c0*/  STL.64 [R1+0xf60], R76 ;  /* 0x000f604c01007387 */ /* 0x0003e80000100a00 */
[----:B------:R3:W-:Y:S04]  /*2a6d0*/  LDGSTS.E [R124+0x6b800], [R86.64], !P2 ;  /* 0x6b800000567c7fae */ /* 0x0007e8000d121844 */
[----:B------:R1:W-:Y:S04]  /*2a6e0*/  LDGSTS.E [R124+0x6b900], [R84.64], !P2 ;  /* 0x6b900000547c7fae */ /* 0x0003e8000d121844 */
[----:B------:R1:W-:Y:S04]  /*2a6f0*/  LDGSTS.E [R124+0x6ba00], [R82.64], !P2 ;  /* 0x6ba00000527c7fae */ /* 0x0003e8000d121844 */
[----:B------:R1:W-:Y:S04]  /*2a700*/  LDGSTS.E [R124+0x6bb00], [R80.64], !P2 ;  /* 0x6bb00000507c7fae */ /* 0x0003e8000d121844 */
[----:B------:R1:W-:Y:S01]  /*2a710*/  LDGSTS.E [R124+0x6bc00], [R78.64], !P2 ;  /* 0x6bc000004e7c7fae */ /* 0x0003e2000d121844 */
[----:B------:R-:W-:-:S03]  /*2a720*/  IADD3 R3, R0, -0xdc, RZ ;  /* 0xffffff2400037810 */ /* 0x000fc60007ffe0ff */
[----:B------:R1:W-:Y:S01]  /*2a730*/  LDGSTS.E [R124+0x6bd00], [R76.64], !P2 ;  /* 0x6bd000004c7c7fae */ /* 0x0003e2000d121844 */
[----:B--2---:R-:W-:-:S03]  /*2a740*/  IMAD.WIDE R74, R2, 0x4, R116 ;  /* 0x00000004024a7825 */ /* 0x004fc600078e0274 */
[----:B------:R-:W2:Y:S04]  /*2a750*/  LDL.LU.64 R116, [R1+0x1868] ;  /* 0x0018680001747983 */ /* 0x000ea80000300a00 */
[----:B------:R1:W-:Y:S01]  /*2a760*/  STL.64 [R1+0xf68], R74 ;  /* 0x000f684a01007387 */ /* 0x0003e20000100a00 */
[----:B----4-:R-:W-:-:S04]  /*2a770*/  IMAD.WIDE R72, R2, 0x4, R118 ;  /* 0x0000000402487825 */ /* 0x010fc800078e0276 */
[C---:B---3--:R-:W-:Y:S01]  /*2a780*/  IMAD.WIDE R86, R2.reuse, 0x4, R112 ;  /* 0x0000000402567825 */ /* 0x048fe200078e0270 */
[----:B------:R2:W-:Y:S04]  /*2a790*/  STL.64 [R1+0xf70], R72 ;  /* 0x000f704801007387 */ /* 0x0005e80000100a00 */
[----:B------:R-:W3:Y:S01]  /*2a7a0*/  LDL.LU.64 R102, [R1+0x1860] ;  /* 0x0018600001667983 */ /* 0x000ee20000300a00 */
[----:B-1----:R-:W-:-:S03]  /*2a7b0*/  IMAD.WIDE R84, R2, 0x4, R96 ;  /* 0x0000000402547825 */ /* 0x002fc600078e0260 */
[----:B------:R-:W4:Y:S01]  /*2a7c0*/  LDL.LU.64 R104, [R1+0x1858] ;  /* 0x0018580001687983 */ /* 0x000f220000300a00 */
[----:B------:R-:W-:-:S03]  /*2a7d0*/  IMAD.WIDE R82, R2, 0x4, R120 ;  /* 0x0000000402527825 */ /* 0x000fc600078e0278 */
[----:B------:R-:W4:Y:S04]  /*2a7e0*/  LDL.LU.64 R118, [R1+0x1850] ;  /* 0x0018500001767983 */ /* 0x000f280000300a00 */
[----:B------:R-:W4:Y:S04]  /*2a7f0*/  LDL.LU.64 R110, [R1+0x1848] ;  /* 0x00184800016e7983 */ /* 0x000f280000300a00 */
[----:B------:R-:W4:Y:S04]  /*2a800*/  LDL.LU.64 R112, [R1+0x1840] ;  /* 0x0018400001707983 */ /* 0x000f280000300a00 */
[----:B------:R3:W-:Y:S04]  /*2a810*/  STL.64 [R1+0xf78], R86 ;  /* 0x000f785601007387 */ /* 0x0007e80000100a00 */
[----:B------:R-:W4:Y:S04]  /*2a820*/  LDL.LU.64 R120, [R1+0x1808] ;  /* 0x0018080001787983 */ /* 0x000f280000300a00 */
[----:B------:R4:W-:Y:S04]  /*2a830*/  STL.64 [R1+0xf80], R84 ;  /* 0x000f805401007387 */ /* 0x0009e80000100a00 */
[----:B------:R1:W-:Y:S01]  /*2a840*/  STL.64 [R1+0xf88], R82 ;  /* 0x000f885201007387 */ /* 0x0003e20000100a00 */
[----:B------:R-:W-:-:S04]  /*2a850*/  IMAD.WIDE R80, R2, 0x4, R126 ;  /* 0x0000000402507825 */ /* 0x000fc800078e027e */
[----:B------:R-:W-:Y:S01]  /*2a860*/  IMAD.WIDE R78, R2, 0x4, R122 ;  /* 0x00000004024e7825 */ /* 0x000fe200078e027a */
[----:B------:R-:W4:Y:S04]  /*2a870*/  LDL.LU.64 R126, [R1+0x1800] ;  /* 0x00180000017e7983 */ /* 0x000f280000300a00 */
[----:B------:R-:W4:Y:S01]  /*2a880*/  LDL.LU.64 R122, [R1+0x17f8] ;  /* 0x0017f800017a7983 */ /* 0x000f220000300a00 */
[----:B------:R-:W-:-:S03]  /*2a890*/  ISETP.GE.U32.AND P4, PT, R3, 0x7ffffea5, PT ;  /* 0x7ffffea50300780c */ /* 0x000fc60003f86070 */
[----:B------:R1:W-:Y:S04]  /*2a8a0*/  LDGSTS.E [R124+0x6be00], [R74.64], !P2 ;  /* 0x6be000004a7c7fae */ /* 0x0003e8000d121844 */
[----:B------:R2:W-:Y:S04]  /*2a8b0*/  LDGSTS.E [R124+0x6bf00], [R72.64], !P2 ;  /* 0x6bf00000487c7fae */ /* 0x0005e8000d121844 */
[----:B------:R1:W-:Y:S04]  /*2a8c0*/  STL.64 [R1+0xf90], R80 ;  /* 0x000f905001007387 */ /* 0x0003e80000100a00 */
[----:B------:R3:W-:Y:S01]  /*2a8d0*/  LDGSTS.E [R124+0x6d800], [R86.64], !P4 ;  /* 0x6d800000567c7fae */ /* 0x0007e2000e121844 */
[----:B------:R-:W-:-:S03]  /*2a8e0*/  IMAD.WIDE R76, R2, 0x4, R98 ;  /* 0x00000004024c7825 */ /* 0x000fc600078e0262 */
[----:B------:R1:W-:Y:S04]  /*2a8f0*/  STL.64 [R1+0xf98], R78 ;  /* 0x000f984e01007387 */ /* 0x0003e80000100a00 */
[----:B------:R1:W-:Y:S04]  /*2a900*/  STL.64 [R1+0xfa0], R76 ;  /* 0x000fa04c01007387 */ /* 0x0003e80000100a00 */
[----:B------:R4:W-:Y:S04]  /*2a910*/  LDGSTS.E [R124+0x6d900], [R84.64], !P4 ;  /* 0x6d900000547c7fae */ /* 0x0009e8000e121844 */
[----:B------:R2:W-:Y:S04]  /*2a920*/  LDGSTS.E [R124+0x6da00], [R82.64], !P4 ;  /* 0x6da00000527c7fae */ /* 0x0005e8000e121844 */
[----:B------:R2:W-:Y:S01]  /*2a930*/  LDGSTS.E [R124+0x6db00], [R80.64], !P4 ;  /* 0x6db00000507c7fae */ /* 0x0005e2000e121844 */
[----:B-1----:R-:W-:-:S03]  /*2a940*/  IMAD.WIDE R74, R2, 0x4, R100 ;  /* 0x00000004024a7825 */ /* 0x002fc600078e0264 */
[----:B------:R1:W-:Y:S04]  /*2a950*/  LDGSTS.E [R124+0x6dc00], [R78.64], !P4 ;  /* 0x6dc000004e7c7fae */ /* 0x0003e8000e121844 */
[----:B------:R1:W-:Y:S04]  /*2a960*/  STL.64 [R1+0xfa8], R74 ;  /* 0x000fa84a01007387 */ /* 0x0003e80000100a00 */
[----:B------:R1:W-:Y:S04]  /*2a970*/  LDGSTS.E [R124+0x6dd00], [R76.64], !P4 ;  /* 0x6dd000004c7c7fae */ /* 0x0003e8000e121844 */
[----:B------:R1:W-:Y:S01]  /*2a980*/  LDGSTS.E [R124+0x6de00], [R74.64], !P4 ;  /* 0x6de000004a7c7fae */ /* 0x0003e2000e121844 */
[----:B--2---:R-:W-:-:S05]  /*2a990*/  IMAD.WIDE R72, R2, 0x4, R116 ;  /* 0x0000000402487825 */ /* 0x004fca00078e0274 */
[----:B------:R2:W-:Y:S04]  /*2a9a0*/  STL.64 [R1+0xfb0], R72 ;  /* 0x000fb04801007387 */ /* 0x0005e80000100a00 */
[----:B------:R2:W-:Y:S01]  /*2a9b0*/  LDGSTS.E [R124+0x6df00], [R72.64], !P4 ;  /* 0x6df00000487c7fae */ /* 0x0005e2000e121844 */
[----:B---3--:R-:W-:-:S03]  /*2a9c0*/  IMAD.WIDE R86, R2, 0x4, R102 ;  /* 0x0000000402567825 */ /* 0x008fc600078e0266 */
[----:B------:R-:W3:Y:S01]  /*2a9d0*/  LDL.LU.64 R102, [R1+0x1aa8] ;  /* 0x001aa80001667983 */ /* 0x000ee20000300a00 */
[----:B----4-:R-:W-:-:S03]  /*2a9e0*/  IMAD.WIDE R84, R2, 0x4, R104 ;  /* 0x0000000402547825 */ /* 0x010fc600078e0268 */
[----:B------:R4:W-:Y:S01]  /*2a9f0*/  STL.64 [R1+0xfb8], R86 ;  /* 0x000fb85601007387 */ /* 0x0009e20000100a00 */
[----:B------:R-:W-:-:S03]  /*2aa00*/  IMAD.WIDE R82, R2, 0x4, R118 ;  /* 0x0000000402527825 */ /* 0x000fc600078e0276 */
[----:B------:R-:W4:Y:S01]  /*2aa10*/  LDL.LU.64 R118, [R1+0x1aa0] ;  /* 0x001aa00001767983 */ /* 0x000f220000300a00 */
[----:B------:R-:W-:-:S03]  /*2aa20*/  IMAD.WIDE R80, R2, 0x4, R110 ;  /* 0x0000000402507825 */ /* 0x000fc600078e026e */
[----:B------:R2:W-:Y:S01]  /*2aa30*/  STL.64 [R1+0xfc0], R84 ;  /* 0x000fc05401007387 */ /* 0x0005e20000100a00 */
[----:B-1----:R-:W-:-:S03]  /*2aa40*/  IMAD.WIDE R78, R2, 0x4, R112 ;  /* 0x00000004024e7825 */ /* 0x002fc600078e0270 */
[----:B------:R1:W-:Y:S04]  /*2aa50*/  STL.64 [R1+0xfc8], R82 ;  /* 0x000fc85201007387 */ /* 0x0003e80000100a00 */
[----:B------:R-:W4:Y:S01]  /*2aa60*/  LDL.LU.64 R104, [R1+0x1a98] ;  /* 0x001a980001687983 */ /* 0x000f220000300a00 */
[----:B------:R-:W-:-:S03]  /*2aa70*/  IMAD.WIDE R76, R2, 0x4, R120 ;  /* 0x00000004024c7825 */ /* 0x000fc600078e0278 */
[----:B------:R-:W4:Y:S04]  /*2aa80*/  LDL.LU.64 R110, [R1+0x1a90] ;  /* 0x001a9000016e7983 */ /* 0x000f280000300a00 */
[----:B------:R1:W-:Y:S04]  /*2aa90*/  STL.64 [R1+0xfd0], R80 ;  /* 0x000fd05001007387 */ /* 0x0003e80000100a00 */
[----:B------:R-:W1:Y:S04]  /*2aaa0*/  LDL.LU.64 R120, [R1+0x1a88] ;  /* 0x001a880001787983 */ /* 0x000e680000300a00 */
[----:B------:R1:W-:Y:S04]  /*2aab0*/  STL.64 [R1+0xfd8], R78 ;  /* 0x000fd84e01007387 */ /* 0x0003e80000100a00 */
[----:B------:R1:W-:Y:S04]  /*2aac0*/  STL.64 [R1+0xfe0], R76 ;  /* 0x000fe04c01007387 */ /* 0x0003e80000100a00 */
[----:B------:R-:W4:Y:S01]  /*2aad0*/  LDL.LU.64 R112, [R1+0x1a80] ;  /* 0x001a800001707983 */ /* 0x000f220000300a00 */
[----:B------:R-:W-:-:S04]  /*2aae0*/  IMAD.WIDE R74, R2, 0x4, R126 ;  /* 0x00000004024a7825 */ /* 0x000fc800078e027e */
[----:B--2---:R-:W-:Y:S01]  /*2aaf0*/  IMAD.WIDE R72, R2, 0x4, R122 ;  /* 0x0000000402487825 */ /* 0x004fe200078e027a */
[----:B------:R-:W-:Y:S04]  /*2ab00*/  STL.64 [R1+0xfe8], R74 ;  /* 0x000fe84a01007387 */ /* 0x000fe80000100a00 */
[----:B------:R-:W2:Y:S04]  /*2ab10*/  LDL.LU.64 R126, [R1+0x1a78] ;  /* 0x001a7800017e7983 */ /* 0x000ea80000300a00 */
[----:B------:R-:W-:Y:S04]  /*2ab20*/  STL.64 [R1+0xff0], R72 ;  /* 0x000ff04801007387 */ /* 0x000fe80000100a00 */
[----:B------:R-:W2:Y:S01]  /*2ab30*/  LDL.LU.64 R122, [R1+0x1a70] ;  /* 0x001a7000017a7983 */ /* 0x000ea20000300a00 */
[----:B------:R-:W-:-:S02]  /*2ab40*/  IADD3 R3, R0, -0xe0, RZ ;  /* 0xffffff2000037810 */ /* 0x000fc40007ffe0ff */
[----:B------:R-:W-:Y:S01]  /*2ab50*/  IADD3 R117, R0, -0x80, RZ ;  /* 0xffffff8000757810 */ /* 0x000fe20007ffe0ff */
[----:B------:R-:W2:Y:S01]  /*2ab60*/  LDL.LU.64 R98, [R1+0x1ae8] ;  /* 0x001ae80001627983 */ /* 0x000ea20000300a00 */
[----:B------:R-:W-:Y:S02]  /*2ab70*/  ISETP.GE.U32.AND P6, PT, R3, 0x7ffffea1, PT ;  /* 0x7ffffea10300780c */ /* 0x000fe40003fc6070 */
[----:B------:R-:W-:Y:S01]  /*2ab80*/  LOP3.LUT R252, R252, 0x40, RZ, 0xfc, !PT ;  /* 0x00000040fcfc7812 */ /* 0x000fe200078efcff */
[----:B------:R-:W2:Y:S01]  /*2ab90*/  LDL.LU.64 R100, [R1+0x1ae0] ;  /* 0x001ae00001647983 */ /* 0x000ea20000300a00 */
[----:B------:R-:W-:-:S09]  /*2aba0*/  ISETP.GE.AND P4, PT, R115, R117, PT ;  /* 0x000000757300720c */ /* 0x000fd20003f86270 */
        /* <DEDUP_REMOVED lines=8> */
[----:B------:R-:W-:-:S03]  /*2ac30*/  ISETP.GE.AND P6, PT, R252, R117, PT ;  /* 0x00000075fc00720c */ /* 0x000fc60003fc6270 */
[----:B------:R-:W2:Y:S01]  /*2ac40*/  LDL.LU.64 R116, [R1+0x1ad8] ;  /* 0x001ad80001747983 */ /* 0x000ea20000300a00 */
[----:B---3--:R-:W-:-:S04]  /*2ac50*/  IMAD.WIDE R90, R2, 0x4, R102 ;  /* 0x00000004025a7825 */ /* 0x008fc800078e0266 */
[C---:B----4-:R-:W-:Y:S02]  /*2ac60*/  IMAD.WIDE R88, R2.reuse, 0x4, R118 ;  /* 0x0000000402587825 */ /* 0x050fe400078e0276 */
[----:B------:R-:W3:Y:S04]  /*2ac70*/  LDL.LU.64 R118, [R1+0x1ad0] ;  /* 0x001ad00001767983 */ /* 0x000ee80000300a00 */
[----:B------:R-:W-:Y:S01]  /*2ac80*/  STL.64 [R1+0x1030], R90 ;  /* 0x0010305a01007387 */ /* 0x000fe20000100a00 */
[----:B------:R-:W-:-:S03]  /*2ac90*/  IMAD.WIDE R86, R2, 0x4, R104 ;  /* 0x0000000402567825 */ /* 0x000fc600078e0268 */
[----:B------:R4:W-:Y:S01]  /*2aca0*/  STL.64 [R1+0x1028], R88 ;  /* 0x0010285801007387 */ /* 0x0009e20000100a00 */
[----:B------:R-:W-:-:S04]  /*2acb0*/  IMAD.WIDE R84, R2, 0x4, R110 ;  /* 0x0000000402547825 */ /* 0x000fc800078e026e */
[C---:B-1----:R-:W-:Y:S02]  /*2acc0*/  IMAD.WIDE R82, R2.reuse, 0x4, R120 ;  /* 0x0000000402527825 */ /* 0x042fe400078e0278 */
[----:B------:R-:W3:Y:S04]  /*2acd0*/  LDL.LU.64 R120, [R1+0x1ac8] ;  /* 0x001ac80001787983 */ /* 0x000ee80000300a00 */
[----:B------:R1:W-:Y:S04]  /*2ace0*/  STL.64 [R1+0x1020], R86 ;  /* 0x0010205601007387 */ /* 0x0003e80000100a00 */
[----:B------:R1:W-:Y:S01]  /*2acf0*/  STL.64 [R1+0x1018], R84 ;  /* 0x0010185401007387 */ /* 0x0003e20000100a00 */
[----:B------:R-:W-:-:S03]  /*2ad00*/  IMAD.WIDE R80, R2, 0x4, R112 ;  /* 0x0000000402507825 */ /* 0x000fc600078e0270 */
[----:B------:R3:W-:Y:S01]  /*2ad10*/  STL.64 [R1+0x1010], R82 ;  /* 0x0010105201007387 */ /* 0x0007e20000100a00 */
[----:B--2---:R-:W-:-:S03]  /*2ad20*/  IMAD.WIDE R78, R2, 0x4, R126 ;  /* 0x00000004024e7825 */ /* 0x004fc600078e027e */
[----:B------:R-:W2:Y:S04]  /*2ad30*/  LDL.LU.64 R126, [R1+0x1ac0] ;  /* 0x001ac000017e7983 */ /* 0x000ea80000300a00 */
[----:B------:R1:W-:Y:S01]  /*2ad40*/  STL.64 [R1+0x1008], R80 ;  /* 0x0010085001007387 */ /* 0x0003e20000100a00 */
[----:B------:R-:W-:-:S03]  /*2ad50*/  IMAD.WIDE R76, R2, 0x4, R122 ;  /* 0x00000004024c7825 */ /* 0x000fc600078e027a */
[----:B------:R2:W-:Y:S04]  /*2ad60*/  STL.64 [R1+0x1000], R78 ;  /* 0x0010004e01007387 */ /* 0x0005e80000100a00 */
[----:B------:R-:W2:Y:S04]  /*2ad70*/  LDL.LU.64 R122, [R1+0x1ab8] ;  /* 0x001ab800017a7983 */ /* 0x000ea80000300a00 */
[----:B------:R1:W-:Y:S04]  /*2ad80*/  STL.64 [R1+0xff8], R76 ;  /* 0x000ff84c01007387 */ /* 0x0003e80000100a00 */
[----:B------:R-:W2:Y:S01]  /*2ad90*/  LDL.LU.64 R102, [R1+0x1ab0] ;  /* 0x001ab00001667983 */ /* 0x000ea20000300a00 */
[----:B------:R-:W-:-:S03]  /*2ada0*/  IADD3 R3, R0, -0xe4, RZ ;  /* 0xffffff1c00037810 */ /* 0x000fc60007ffe0ff */
[----:B------:R-:W2:Y:S01]  /*2adb0*/  LDL.LU.64 R104, [R1+0x1c68] ;  /* 0x001c680001687983 */ /* 0x000ea20000300a00 */
[----:B------:R-:W-:Y:S02]  /*2adc0*/  ISETP.GE.U32.AND P5, PT, R3, 0x7ffffe9d, PT ;  /* 0x7ffffe9d0300780c */ /* 0x000fe40003fa6070 */
[C---:B------:R-:W-:Y:S01]  /*2add0*/  IADD3 R3, R0.reuse, -0xe8, RZ ;  /* 0xffffff1800037810 */ /* 0x040fe20007ffe0ff */
[----:B------:R-:W2:Y:S03]  /*2ade0*/  LDL.LU.64 R110, [R1+0x1c60] ;  /* 0x001c6000016e7983 */ /* 0x000ea60000300a00 */
[----:B------:R-:W-:Y:S01]  /*2adf0*/  ISETP.GE.U32.AND P3, PT, R3, 0x7ffffe99, PT ;  /* 0x7ffffe990300780c */ /* 0x000fe20003f66070 */
[----:B------:R-:W2:Y:S06]  /*2ae00*/  LDL.LU.64 R112, [R1+0x1c58] ;  /* 0x001c580001707983 */ /* 0x000eac0000300a00 */
[----:B------:R1:W-:Y:S04]  /*2ae10*/  LDGSTS.E [R124+0x71800], [R90.64], !P5 ;  /* 0x718000005a7c7fae */ /* 0x0003e8000e921844 */
[----:B------:R4:W-:Y:S04]  /*2ae20*/  LDGSTS.E [R124+0x71900], [R88.64], !P5 ;  /* 0x71900000587c7fae */ /* 0x0009e8000e921844 */
[----:B------:R1:W-:Y:S01]  /*2ae30*/  LDGSTS.E [R124+0x71a00], [R86.64], !P5 ;  /* 0x71a00000567c7fae */ /* 0x0003e2000e921844 */
[----:B------:R-:W-:-:S03]  /*2ae40*/  IADD3 R3, R0, -0xec, RZ ;  /* 0xffffff1400037810 */ /* 0x000fc60007ffe0ff */
[----:B------:R1:W-:Y:S01]  /*2ae50*/  LDGSTS.E [R124+0x71b00], [R84.64], !P5 ;  /* 0x71b00000547c7fae */ /* 0x0003e2000e921844 */
[----:B----4-:R-:W-:-:S03]  /*2ae60*/  IMAD.WIDE R88, R2, 0x4, R98 ;  /* 0x0000000402587825 */ /* 0x010fc600078e0262 */
[----:B------:R3:W-:Y:S01]  /*2ae70*/  LDGSTS.E [R124+0x71c00], [R82.64], !P5 ;  /* 0x71c00000527c7fae */ /* 0x0007e2000e921844 */
[----:B-1----:R-:W-:-:S03]  /*2ae80*/  IMAD.WIDE R86, R2, 0x4, R100 ;  /* 0x0000000402567825 */ /* 0x002fc600078e0264 */
[----:B------:R1:W-:Y:S01]  /*2ae90*/  LDGSTS.E [R124+0x71d00], [R80.64], !P5 ;  /* 0x71d00000507c7fae */ /* 0x0003e2000e921844 */
[----:B------:R-:W-:Y:S01]  /*2aea0*/  IMAD.WIDE R84, R2, 0x4, R116 ;  /* 0x0000000402547825 */ /* 0x000fe200078e0274 */
[----:B------:R-:W-:Y:S02]  /*2aeb0*/  ISETP.GE.U32.AND P1, PT, R3, 0x7ffffe95, PT ;  /* 0x7ffffe950300780c */ /* 0x000fe40003f26070 */
[----:B------:R-:W4:Y:S04]  /*2aec0*/  LDL.LU.64 R116, [R1+0x1c50] ;  /* 0x001c500001747983 */ /* 0x000f280000300a00 */
[----:B------:R-:W-:Y:S04]  /*2aed0*/  STL.64 [R1+0x1850], R88 ;  /* 0x0018505801007387 */ /* 0x000fe80000100a00 */
[----:B------:R1:W-:Y:S01]  /*2aee0*/  STL.64 [R1+0x1870], R86 ;  /* 0x0018705601007387 */ /* 0x0003e20000100a00 */
[----:B------:R-:W-:-:S03]  /*2aef0*/  IADD3 R3, R0, -0xf0, RZ ;  /* 0xffffff1000037810 */ /* 0x000fc60007ffe0ff */
[----:B------:R2:W-:Y:S01]  /*2af00*/  LDGSTS.E [R124+0x71e00], [R78.64], !P5 ;  /* 0x71e000004e7c7fae */ /* 0x0005e2000e921844 */
[----:B------:R-:W-:-:S03]  /*2af10*/  ISETP.GE.U32.AND P0, PT, R3, 0x7ffffe91, PT ;  /* 0x7ffffe910300780c */ /* 0x000fc60003f06070 */
[----:B------:R1:W-:Y:S01]  /*2af20*/  LDGSTS.E [R124+0x71f00], [R76.64], !P5 ;  /* 0x71f000004c7c7fae */ /* 0x0003e2000e921844 */
[C---:B------:R-:W-:Y:S02]  /*2af30*/  IADD3 R3, R0.reuse, -0xf4, RZ ;  /* 0xffffff0c00037810 */ /* 0x040fe40007ffe0ff */
[----:B------:R-:W-:Y:S01]  /*2af40*/  IADD3 R74, R0, -0xf8, RZ ;  /* 0xffffff08004a7810 */ /* 0x000fe20007ffe0ff */
[----:B------:R1:W-:Y:S01]  /*2af50*/  LDGSTS.E [R124+0x73800], [R88.64], !P3 ;  /* 0x73800000587c7fae */ /* 0x0003e2000d921844 */
[----:B------:R-:W-:Y:S02]  /*2af60*/  ISETP.GE.U32.AND P2, PT, R3, 0x7ffffe8d, PT ;  /* 0x7ffffe8d0300780c */ /* 0x000fe40003f46070 */
[----:B------:R-:W-:Y:S01]  /*2af70*/  SEL R3, RZ, 0x4, P6 ;  /* 0x00000004ff037807 */ /* 0x000fe20003000000 */
[----:B------:R1:W-:Y:S01]  /*2af80*/  LDGSTS.E [R124+0x73900], [R86.64], !P3 ;  /* 0x73900000567c7fae */ /* 0x0003e2000d921844 */
[----:B------:R-:W-:Y:S02]  /*2af90*/  ISETP.GE.U32.AND P6, PT, R74, 0x7ffffe89, PT ;  /* 0x7ffffe894a00780c */ /* 0x000fe40003fc6070 */
[----:B------:R-:W-:Y:S01]  /*2afa0*/  IADD3 R252, R0, 0x7f, RZ ;  /* 0x0000007f00fc7810 */ /* 0x000fe20007ffe0ff */
[----:B------:R1:W-:Y:S01]  /*2afb0*/  LDGSTS.E [R124+0x73a00], [R84.64], !P3 ;  /* 0x73a00000547c7fae */ /* 0x0003e2000d921844 */
[----:B---3--:R-:W-:-:S03]  /*2afc0*/  IMAD.WIDE R82, R2, 0x4, R118 ;  /* 0x0000000402527825 */ /* 0x008fc600078e0276 */
[----:B------:R-:W3:Y:S04]  /*2afd0*/  LDL.LU.64 R118, [R1+0x1c48] ;  /* 0x001c480001767983 */ /* 0x000ee80000300a00 */
[----:B------:R1:W-:Y:S01]  /*2afe0*/  STL.64 [R1+0x1868], R84 ;  /* 0x0018685401007387 */ /* 0x0003e20000100a00 */
[----:B------:R-:W-:Y:S01]  /*2aff0*/  SEL R72, RZ, 0x4, P4 ;  /* 0x00000004ff487807 */ /* 0x000fe20002000000 */
[C---:B-1----:R-:W-:Y:S02]  /*2b000*/  IMAD.WIDE R80, R2.reuse, 0x4, R120 ;  /* 0x0000000402507825 */ /* 0x042fe400078e0278 */
[----:B------:R1:W-:Y:S04]  /*2b010*/  LDGSTS.E [R124+0x73b00], [R82.64], !P3 ;  /* 0x73b00000527c7fae */ /* 0x0003e8000d921844 */
[----:B------:R-:W3:Y:S04]  /*2b020*/  LDL.LU.64 R120, [R1+0x1c40] ;  /* 0x001c400001787983 */ /* 0x000ee80000300a00 */
[----:B------:R1:W-:Y:S01]  /*2b030*/  STL.64 [R1+0x1860], R82 ;  /* 0x0018605201007387 */ /* 0x0003e20000100a00 */
[----:B--2---:R-:W-:-:S04]  /*2b040*/  IMAD.WIDE R78, R2, 0x4, R126 ;  /* 0x00000004024e7825 */ /* 0x004fc800078e027e */
[C---:B------:R-:W-:Y:S01]  /*2b050*/  IMAD.WIDE R76, R2.reuse, 0x4, R122 ;  /* 0x00000004024c7825 */ /* 0x040fe200078e027a */
[----:B------:R-:W2:Y:S04]  /*2b060*/  LDL.LU.64 R126, [R1+0x1c38] ;  /* 0x001c3800017e7983 */ /* 0x000ea80000300a00 */
[----:B------:R4:W-:Y:S04]  /*2b070*/  STL.64 [R1+0x1858], R80 ;  /* 0x0018585001007387 */ /* 0x0009e80000100a00 */
[----:B------:R-:W2:Y:S01]  /*2b080*/  LDL.LU.64 R122, [R1+0x1c30] ;  /* 0x001c3000017a7983 */ /* 0x000ea20000300a00 */
[----:B------:R-:W-:-:S03]  /*2b090*/  IMAD.WIDE R74, R2, 0x4, R102 ;  /* 0x00000004024a7825 */ /* 0x000fc600078e0266 */
[----:B------:R3:W-:Y:S04]  /*2b0a0*/  STL.64 [R1+0x1048], R78 ;  /* 0x0010484e01007387 */ /* 0x0007e80000100a00 */
[----:B------:R1:W-:Y:S04]  /*2b0b0*/  STL.64 [R1+0x1040], R76 ;  /* 0x0010404c01007387 */ /* 0x0003e80000100a00 */
[----:B------:R2:W-:Y:S04]  /*2b0c0*/  STL.64 [R1+0x1038], R74 ;  /* 0x0010384a01007387 */ /* 0x0005e80000100a00 */
[----:B------:R-:W2:Y:S04]  /*2b0d0*/  LDL.LU.64 R96, [R1+0x28e8] ;  /* 0x0028e80001607983 */ /* 0x000ea80000300a00 */
[----:B------:R-:W2:Y:S01]  /*2b0e0*/  LDL.LU.64 R98, [R1+0x28e0] ;  /* 0x0028e00001627983 */ /* 0x000ea20000300a00 */
[----:B------:R-:W-:Y:S01]  /*2b0f0*/  IMAD.WIDE R86, R2, 0x4, R104 ;  /* 0x0000000402567825 */ /* 0x000fe200078e0268 */
[----:B------:R-:W-:-:S02]  /*2b100*/  ISETP.GT.AND P4, PT, R252, 0xff, PT ;  /* 0x000000fffc00780c */ /* 0x000fc40003f84270 */
[----:B------:R4:W-:Y:S01]  /*2b110*/  LDGSTS.E [R124+0x73c00], [R80.64], !P3 ;  /* 0x73c00000507c7fae */ /* 0x0009e2000d921844 */
[----:B------:R-:W-:Y:S01]  /*2b120*/  IMAD.WIDE R84, R2, 0x4, R110 ;  /* 0x0000000402547825 */ /* 0x000fe200078e026e */
[----:B------:R-:W-:Y:S02]  /*2b130*/  IADD3 R73, R0, -0xfc, RZ ;  /* 0xffffff0400497810 */ /* 0x000fe40007ffe0ff */
[----:B------:R-:W-:Y:S01]  /*2b140*/  STL.64 [R1+0x1890], R86 ;  /* 0x0018905601007387 */ /* 0x000fe20000100a00 */
[----:B-1----:R-:W-:Y:S01]  /*2b150*/  IMAD.WIDE R82, R2, 0x4, R112 ;  /* 0x0000000402527825 */ /* 0x002fe200078e0270 */
[----:B------:R-:W-:Y:S02]  /*2b160*/  SEL R72, R72, RZ, P4 ;  /* 0x000000ff48487207 */ /* 0x000fe40002000000 */
[----:B------:R-:W2:Y:S01]  /*2b170*/  LDL.LU.64 R100, [R1+0x28d8] ;  /* 0x0028d80001647983 */ /* 0x000ea20000300a00 */
[----:B------:R-:W-:-:S03]  /*2b180*/  SEL R3, R3, RZ, P4 ;  /* 0x000000ff03037207 */ /* 0x000fc60002000000 */
[----:B------:R3:W-:Y:S04]  /*2b190*/  LDGSTS.E [R124+0x73d00], [R78.64], !P3 ;  /* 0x73d000004e7c7fae */ /* 0x0007e8000d921844 */
[----:B------:R-:W-:Y:S01]  /*2b1a0*/  STL.64 [R1+0x18b0], R84 ;  /* 0x0018b05401007387 */ /* 0x000fe20000100a00 */
[----:B----4-:R-:W-:-:S03]  /*2b1b0*/  IMAD.WIDE R80, R2, 0x4, R116 ;  /* 0x0000000402507825 */ /* 0x010fc600078e0274 */
[----:B------:R-:W4:Y:S01]  /*2b1c0*/  LDL.LU.64 R104, [R1+0x1c28] ;  /* 0x001c280001687983 */ /* 0x000f220000300a00 */
[----:B------:R-:W-:-:S03]  /*2b1d0*/  ISETP.GE.U32.AND P5, PT, R73, 0x7ffffe85, PT ;  /* 0x7ffffe854900780c */ /* 0x000fc60003fa6070 */
[----:B------:R1:W-:Y:S01]  /*2b1e0*/  LDGSTS.E [R124+0x73e00], [R76.64], !P3 ;  /* 0x73e000004c7c7fae */ /* 0x0003e2000d921844 */
[----:B------:R-:W-:-:S03]  /*2b1f0*/  ISETP.NE.U32.AND P4, PT, R72, RZ, PT ;  /* 0x000000ff4800720c */ /* 0x000fc60003f85070 */
[----:B------:R2:W-:Y:S04]  /*2b200*/  LDGSTS.E [R124+0x73f00], [R74.64], !P3 ;  /* 0x73f000004a7c7fae */ /* 0x0005e8000d921844 */
[----:B------:R-:W-:Y:S01]  /*2b210*/  STL.64 [R1+0x18a8], R82 ;  /* 0x0018a85201007387 */ /* 0x000fe20000100a00 */
[----:B------:R-:W-:Y:S02]  /*2b220*/  MOV R114, c[0x0][0x18c] ;  /* 0x0000630000727a02 */ /* 0x000fe40000000f00 */
[----:B------:R-:W-:Y:S01]  /*2b230*/  ISETP.NE.U32.AND P3, PT, R3, RZ, PT ;  /* 0x000000ff0300720c */ /* 0x000fe20003f65070 */
[----:B------:R1:W-:Y:S02]  /*2b240*/  LDGSTS.E [R124+0x75800], [R86.64], !P1 ;  /* 0x75800000567c7fae */ /* 0x0003e4000c921844 */
[----:B------:R-:W-:-:S02]  /*2b250*/  IMAD.SHL.U32 R3, R114, 0x80, RZ ;  /* 0x0000008072037824 */ /* 0x000fc400078e00ff */
[----:B------:R1:W-:Y:S04]  /*2b260*/  LDGSTS.E [R124+0x75900], [R84.64], !P1 ;  /* 0x75900000547c7fae */ /* 0x0003e8000c921844 */
[----:B------:R1:W-:Y:S04]  /*2b270*/  LDGSTS.E [R124+0x75a00], [R82.64], !P1 ;  /* 0x75a00000527c7fae */ /* 0x0003e8000c921844 */
[----:B------:R1:W-:Y:S01]  /*2b280*/  LDGSTS.E [R124+0x75b00], [R80.64], !P1 ;  /* 0x75b00000507c7fae */ /* 0x0003e2000c921844 */
[----:B---3--:R-:W-:-:S03]  /*2b290*/  IMAD.WIDE R78, R2, 0x4, R118 ;  /* 0x00000004024e7825 */ /* 0x008fc600078e0276 */
[----:B------:R-:W3:Y:S04]  /*2b2a0*/  LDL.LU.64 R118, [R1+0x1c20] ;  /* 0x001c200001767983 */ /* 0x000ee80000300a00 */
[----:B------:R-:W-:Y:S04]  /*2b2b0*/  STL.64 [R1+0x18a0], R80 ;  /* 0x0018a05001007387 */ /* 0x000fe80000100a00 */
[----:B------:R1:W-:Y:S04]  /*2b2c0*/  STL.64 [R1+0x1898], R78 ;  /* 0x0018984e01007387 */ /* 0x0003e80000100a00 */
[----:B------:R1:W-:Y:S02]  /*2b2d0*/  LDGSTS.E [R124+0x75c00], [R78.64], !P1 ;  /* 0x75c000004e7c7fae */ /* 0x0003e4000c921844 */
[----:B-1----:R-:W-:-:S05]  /*2b2e0*/  IMAD.WIDE R76, R2, 0x4, R120 ;  /* 0x00000004024c7825 */ /* 0x002fca00078e0278 */
[----:B------:R1:W-:Y:S01]  /*2b2f0*/  LDGSTS.E [R124+0x75d00], [R76.64], !P1 ;  /* 0x75d000004c7c7fae */ /* 0x0003e2000c921844 */
[----:B--2---:R-:W-:-:S03]  /*2b300*/  IMAD.WIDE R74, R2, 0x4, R126 ;  /* 0x00000004024a7825 */ /* 0x004fc600078e027e */
[----:B------:R-:W2:Y:S01]  /*2b310*/  LDL.LU.64 R126, [R1+0x1be8] ;  /* 0x001be800017e7983 */ /* 0x000ea20000300a00 */
[----:B------:R-:W-:-:S03]  /*2b320*/  IMAD.WIDE R72, R2, 0x4, R122 ;  /* 0x0000000402487825 */ /* 0x000fc600078e027a */
[----:B------:R1:W-:Y:S04]  /*2b330*/  STL.64 [R1+0x18c8], R76 ;  /* 0x0018c84c01007387 */ /* 0x0003e80000100a00 */
[----:B------:R1:W-:Y:S04]  /*2b340*/  STL.64 [R1+0x18c0], R74 ;  /* 0x0018c04a01007387 */ /* 0x0003e80000100a00 */
[----:B------:R-:W-:Y:S04]  /*2b350*/  STL.64 [R1+0x18b8], R72 ;  /* 0x0018b84801007387 */ /* 0x000fe80000100a00 */
[----:B------:R-:W2:Y:S04]  /*2b360*/  LDL.LU.64 R122, [R1+0x1be0] ;  /* 0x001be000017a7983 */ /* 0x000ea80000300a00 */
[----:B------:R-:W2:Y:S04]  /*2b370*/  LDL.LU.64 R110, [R1+0x1ba8] ;  /* 0x001ba800016e7983 */ /* 0x000ea80000300a00 */
[----:B------:R-:W2:Y:S04]  /*2b380*/  LDL.LU.64 R120, [R1+0x1ba0] ;  /* 0x001ba00001787983 */ /* 0x000ea80000300a00 */
[----:B------:R-:W2:Y:S01]  /*2b390*/  LDL.LU.64 R116, [R1+0x1b68] ;  /* 0x001b680001747983 */ /* 0x000ea20000300a00 */
[----:B------:R-:W-:-:S03]  /*2b3a0*/  IMAD.WIDE R78, R3, 0x4, R98 ;  /* 0x00000004034e7825 */ /* 0x000fc600078e0262 */
[----:B------:R-:W2:Y:S04]  /*2b3b0*/  LDL.LU.64 R112, [R1+0x1b60] ;  /* 0x001b600001707983 */ /* 0x000ea80000300a00 */
[----:B------:R-:W2:Y:S04]  /*2b3c0*/  LDL.LU.64 R102, [R1+0x1b28] ;  /* 0x001b280001667983 */ /* 0x000ea80000300a00 */
[----:B------:R-:W2:Y:S04]  /*2b3d0*/  LDL.LU.64 R92, [R1+0x1b20] ;  /* 0x001b2000015c7983 */ /* 0x000ea80000300a00 */
[----:B------:R-:W2:Y:S01]  /*2b3e0*/  LDL.LU.64 R98, [R1+0x1c18] ;  /* 0x001c180001627983 */ /* 0x000ea20000300a00 */
[----:B-1----:R-:W-:-:S03]  /*2b3f0*/  IMAD.WIDE R76, R3, 0x4, R96 ;  /* 0x00000004034c7825 */ /* 0x002fc600078e0260 */
[----:B------:R1:W-:Y:S01]  /*2b400*/  LDGSTS.E [R124+0x75e00], [R74.64], !P1 ;  /* 0x75e000004a7c7fae */ /* 0x0003e2000c921844 */
[----:B----4-:R-:W-:-:S03]  /*2b410*/  IMAD.WIDE R182, R2, 0x4, R104 ;  /* 0x0000000402b67825 */ /* 0x010fc600078e0268 */
[----:B------:R-:W4:Y:S04]  /*2b420*/  LDL.LU.64 R96, [R1+0x1c10] ;  /* 0x001c100001607983 */ /* 0x000f280000300a00 */
[----:B------:R-:W-:Y:S01]  /*2b430*/  STL.64 [R1+0x4bf8], R76 ;  /* 0x004bf84c01007387 */ /* 0x000fe20000100a00 */
[----:B-1----:R-:W-:-:S03]  /*2b440*/  IMAD.WIDE R74, R3, 0x4, R100 ;  /* 0x00000004034a7825 */ /* 0x002fc600078e0264 */
[----:B------:R1:W-:Y:S04]  /*2b450*/  LDGSTS.E [R124+0x75f00], [R72.64], !P1 ;  /* 0x75f00000487c7fae */ /* 0x0003e8000c921844 */
[----:B------:R-:W4:Y:S04]  /*2b460*/  LDL.LU.64 R100, [R1+0x1c08] ;  /* 0x001c080001647983 */ /* 0x000f280000300a00 */
[----:B------:R-:W-:Y:S04]  /*2b470*/  STL.64 [R1+0x4bf0], R78 ;  /* 0x004bf04e01007387 */ /* 0x000fe80000100a00 */
[----:B------:R1:W-:Y:S04]  /*2b480*/  STL.64 [R1+0x18e8], R182 ;  /* 0x0018e8b601007387 */ /* 0x0003e80000100a00 */
[----:B------:R-:W4:Y:S04]  /*2b490*/  LDL.LU.64 R104, [R1+0x1c00] ;  /* 0x001c000001687983 */ /* 0x000f280000300a00 */
[----:B------:R1:W-:Y:S01]  /*2b4a0*/  LDGSTS.E [R124+0x77800], [R182.64], !P0 ;  /* 0x77800000b67c7fae */ /* 0x0003e2000c121844 */
[----:B---3--:R-:W-:-:S05]  /*2b4b0*/  IMAD.WIDE R184, R2, 0x4, R118 ;  /* 0x0000000402b87825 */ /* 0x008fca00078e0276 */
[----:B------:R3:W-:Y:S01]  /*2b4c0*/  LDGSTS.E [R124+0x77900], [R184.64], !P0 ;  /* 0x77900000b87c7fae */ /* 0x0007e2000c121844 */
[----:B--2---:R-:W-:-:S03]  /*2b4d0*/  IMAD.WIDE R214, R2, 0x4, R126 ;  /* 0x0000000402d67825 */ /* 0x004fc600078e027e */
[----:B------:R-:W2:Y:S04]  /*2b4e0*/  LDL.LU.64 R126, [R1+0x1bf8] ;  /* 0x001bf800017e7983 */ /* 0x000ea80000300a00 */
[----:B------:R-:W-:Y:S04]  /*2b4f0*/  STL.64 [R1+0x4c80], R74 ;  /* 0x004c804a01007387 */ /* 0x000fe80000100a00 */
[----:B------:R3:W-:Y:S04]  /*2b500*/  STL.64 [R1+0x18e0], R184 ;  /* 0x0018e0b801007387 */ /* 0x0007e80000100a00 */
[----:B------:R-:W3:Y:S01]  /*2b510*/  LDL.LU.64 R118, [R1+0x1bf0] ;  /* 0x001bf00001767983 */ /* 0x000ee20000300a00 */
[----:B------:R-:W-:-:S03]  /*2b520*/  IMAD.WIDE R216, R2, 0x4, R122 ;  /* 0x0000000402d87825 */ /* 0x000fc600078e027a */
[----:B------:R-:W3:Y:S01]  /*2b530*/  LDL.LU.64 R122, [R1+0x1bd8] ;  /* 0x001bd800017a7983 */ /* 0x000ee20000300a00 */
[----:B------:R-:W-:-:S03]  /*2b540*/  IMAD.WIDE R246, R2, 0x4, R110 ;  /* 0x0000000402f67825 */ /* 0x000fc600078e026e */
[----:B------:R-:W-:Y:S01]  /*2b550*/  STL.64 [R1+0x4060], R214 ;  /* 0x004060d601007387 */ /* 0x000fe20000100a00 */
[----:B------:R-:W-:-:S03]  /*2b560*/  IMAD.WIDE R248, R2, 0x4, R120 ;  /* 0x0000000402f87825 */ /* 0x000fc600078e0278 */
[----:B------:R-:W3:Y:S01]  /*2b570*/  LDL.LU.64 R120, [R1+0x1bd0] ;  /* 0x001bd00001787983 */ /* 0x000ee20000300a00 */
[----:B------:R-:W-:-:S03]  /*2b580*/  IMAD.WIDE R116, R2, 0x4, R116 ;  /* 0x0000000402747825 */ /* 0x000fc600078e0274 */
[----:B------:R-:W-:Y:S04]  /*2b590*/  STL.64 [R1+0x4058], R216 ;  /* 0x004058d801007387 */ /* 0x000fe80000100a00 */
[----:B------:R-:W3:Y:S01]  /*2b5a0*/  LDL.LU.64 R110, [R1+0x1bc8] ;  /* 0x001bc800016e7983 */ /* 0x000ee20000300a00 */
[----:B------:R-:W-:-:S03]  /*2b5b0*/  IMAD.WIDE R112, R2, 0x4, R112 ;  /* 0x0000000402707825 */ /* 0x000fc600078e0270 */
[----:B------:R-:W-:Y:S01]  /*2b5c0*/  STL.64 [R1+0x4128], R246 ;  /* 0x004128f601007387 */ /* 0x000fe20000100a00 */
[----:B------:R-:W-:-:S03]  /*2b5d0*/  IMAD.WIDE R94, R2, 0x4, R102 ;  /* 0x00000004025e7825 */ /* 0x000fc600078e0266 */
[----:B------:R-:W3:Y:S01]  /*2b5e0*/  LDL.LU.64 R102, [R1+0x1bc0] ;  /* 0x001bc00001667983 */ /* 0x000ee20000300a00 */
[----:B------:R-:W-:-:S03]  /*2b5f0*/  IMAD.WIDE R186, R2, 0x4, R98 ;  /* 0x0000000402ba7825 */ /* 0x000fc600078e0262 */
[----:B------:R-:W-:Y:S04]  /*2b600*/  STL.64 [R1+0x4120], R248 ;  /* 0x004120f801007387 */ /* 0x000fe80000100a00 */
[----:B------:R-:W-:Y:S04]  /*2b610*/  STL.64 [R1+0x4138], R116 ;  /* 0x0041387401007387 */ /* 0x000fe80000100a00 */
[----:B------:R-:W3:Y:S04]  /*2b620*/  LDL.LU.64 R98, [R1+0x1bb8] ;  /* 0x001bb80001627983 */ /* 0x000ee80000300a00 */
[----:B------:R-:W-:Y:S04]  /*2b630*/  STL.64 [R1+0x4130], R112 ;  /* 0x0041307001007387 */ /* 0x000fe80000100a00 */
[----:B------:R-:W3:Y:S04]  /*2b640*/  LDL.LU.64 R90, [R1+0x1bb0] ;  /* 0x001bb000015a7983 */ /* 0x000ee80000300a00 */
[----:B------:R-:W-:Y:S04]  /*2b650*/  STL.64 [R1+0x4148], R94 ;  /* 0x0041485e01007387 */ /* 0x000fe80000100a00 */
[----:B------:R1:W-:Y:S04]  /*2b660*/  STL.64 [R1+0x18d8], R186 ;  /* 0x0018d8ba01007387 */ /* 0x0003e80000100a00 */
[----:B------:R-:W3:Y:S01]  /*2b670*/  LDL.LU.64 R86, [R1+0x1b98] ;  /* 0x001b980001567983 */ /* 0x000ee20000300a00 */
[----:B------:R-:W-:-:S03]  /*2b680*/  IMAD.WIDE R92, R2, 0x4, R92 ;  /* 0x00000004025c7825 */ /* 0x000fc600078e025c */
[----:B------:R1:W-:Y:S01]  /*2b690*/  LDGSTS.E [R124+0x77a00], [R186.64], !P0 ;  /* 0x77a00000ba7c7fae */ /* 0x0003e2000c121844 */
[----:B----4-:R-:W-:-:S04]  /*2b6a0*/  IMAD.WIDE R204, R2, 0x4, R96 ;  /* 0x0000000402cc7825 */ /* 0x010fc800078e0260 */
[C---:B------:R-:W-:Y:S01]  /*2b6b0*/  IMAD.WIDE R206, R2.reuse, 0x4, R100 ;  /* 0x0000000402ce7825 */ /* 0x040fe200078e0264 */
[----:B------:R-:W-:Y:S03]  /*2b6c0*/  STL.64 [R1+0x4140], R92 ;  /* 0x0041405c01007387 */ /* 0x000fe60000100a00 */
[C---:B------:R-:W-:Y:S01]  /*2b6d0*/  IMAD.WIDE R208, R2.reuse, 0x4, R104 ;  /* 0x0000000402d07825 */ /* 0x040fe200078e0268 */
[----:B------:R4:W-:Y:S04]  /*2b6e0*/  STL.64 [R1+0x18d0], R204 ;  /* 0x0018d0cc01007387 */ /* 0x0009e80000100a00 */
[----:B------:R4:W-:Y:S04]  /*2b6f0*/  LDGSTS.E [R124+0x77b00], [R204.64], !P0 ;  /* 0x77b00000cc7c7fae */ /* 0x0009e8000c121844 */
[----:B------:R1:W-:Y:S04]  /*2b700*/  LDGSTS.E [R124+0x77c00], [R206.64], !P0 ;  /* 0x77c00000ce7c7fae */ /* 0x0003e8000c121844 */
[----:B------:R1:W-:Y:S01]  /*2b710*/  LDGSTS.E [R124+0x77d00], [R208.64], !P0 ;  /* 0x77d00000d07c7fae */ /* 0x0003e2000c121844 */
[----:B--2---:R-:W-:-:S03]  /*2b720*/  IMAD.WIDE R210, R2, 0x4, R126 ;  /* 0x0000000402d27825 */ /* 0x004fc600078e027e */
[----:B------:R-:W2:Y:S04]  /*2b730*/  LDL.LU.64 R126, [R1+0x1b90] ;  /* 0x001b9000017e7983 */ /* 0x000ea80000300a00 */
[----:B------:R1:W-:Y:S04]  /*2b740*/  STL.64 [R1+0x1908], R206 ;  /* 0x001908ce01007387 */ /* 0x0003e80000100a00 */
[----:B------:R-:W4:Y:S01]  /*2b750*/  LDL.LU.64 R106, [R1+0x1b88] ;  /* 0x001b8800016a7983 */ /* 0x000f220000300a00 */
[----:B---3--:R-:W-:-:S03]  /*2b760*/  IMAD.WIDE R212, R2, 0x4, R118 ;  /* 0x0000000402d47825 */ /* 0x008fc600078e0276 */
[----:B------:R3:W-:Y:S04]  /*2b770*/  LDGSTS.E [R124+0x77e00], [R210.64], !P0 ;  /* 0x77e00000d27c7fae */ /* 0x0007e8000c121844 */
[----:B------:R1:W-:Y:S01]  /*2b780*/  LDGSTS.E [R124+0x77f00], [R212.64], !P0 ;  /* 0x77f00000d47c7fae */ /* 0x0003e2000c121844 */
[----:B------:R-:W-:-:S03]  /*2b790*/  IMAD.WIDE R218, R2, 0x4, R122 ;  /* 0x0000000402da7825 */ /* 0x000fc600078e027a */
[----:B------:R-:W3:Y:S04]  /*2b7a0*/  LDL.LU.64 R122, [R1+0x1b80] ;  /* 0x001b8000017a7983 */ /* 0x000ee80000300a00 */
[----:B------:R1:W-:Y:S01]  /*2b7b0*/  STL.64 [R1+0x1900], R208 ;  /* 0x001900d001007387 */ /* 0x0003e20000100a00 */
[----:B------:R-:W-:-:S03]  /*2b7c0*/  IMAD.WIDE R236, R2, 0x4, R120 ;  /* 0x0000000402ec7825 */ /* 0x000fc600078e0278 */
[----:B------:R-:W3:Y:S04]  /*2b7d0*/  LDL.LU.64 R120, [R1+0x1b78] ;  /* 0x001b780001787983 */ /* 0x000ee80000300a00 */
[----:B------:R-:W3:Y:S01]  /*2b7e0*/  LDL.LU.64 R118, [R1+0x1b70] ;  /* 0x001b700001767983 */ /* 0x000ee20000300a00 */
[----:B------:R-:W-:-:S03]  /*2b7f0*/  IMAD.WIDE R238, R2, 0x4, R110 ;  /* 0x0000000402ee7825 */ /* 0x000fc600078e026e */
[----:B------:R1:W-:Y:S04]  /*2b800*/  STL.64 [R1+0x18f8], R210 ;  /* 0x0018f8d201007387 */ /* 0x0003e80000100a00 */
[----:B------:R-:W3:Y:S01]  /*2b810*/  LDL.LU.64 R110, [R1+0x1b58] ;  /* 0x001b5800016e7983 */ /* 0x000ee20000300a00 */
[----:B------:R-:W-:-:S03]  /*2b820*/  IMAD.WIDE R240, R2, 0x4, R102 ;  /* 0x0000000402f07825 */ /* 0x000fc600078e0266 */
[----:B------:R-:W3:Y:S04]  /*2b830*/  LDL.LU.64 R104, [R1+0x1b50] ;  /* 0x001b500001687983 */ /* 0x000ee80000300a00 */
[----:B------:R1:W-:Y:S04]  /*2b840*/  STL.64 [R1+0x18f0], R212 ;  /* 0x0018f0d401007387 */ /* 0x0003e80000100a00 */
[----:B------:R-:W3:Y:S01]  /*2b850*/  LDL.LU.64 R102, [R1+0x1b48] ;  /* 0x001b480001667983 */ /* 0x000ee20000300a00 */
[----:B------:R-:W-:-:S03]  /*2b860*/  IMAD.WIDE R242, R2, 0x4, R98 ;  /* 0x0000000402f27825 */ /* 0x000fc600078e0262 */
[----:B------:R-:W3:Y:S04]  /*2b870*/  LDL.LU.64 R100, [R1+0x1b40] ;  /* 0x001b400001647983 */ /* 0x000ee80000300a00 */
[----:B------:R1:W-:Y:S01]  /*2b880*/  STL.64 [R1+0x4050], R218 ;  /* 0x004050da01007387 */ /* 0x0003e20000100a00 */
[----:B------:R-:W-:-:S03]  /*2b890*/  IMAD.WIDE R244, R2, 0x4, R90 ;  /* 0x0000000402f47825 */ /* 0x000fc600078e025a */
[----:B------:R-:W3:Y:S04]  /*2b8a0*/  LDL.LU.64 R98, [R1+0x1b38] ;  /* 0x001b380001627983 */ /* 0x000ee80000300a00 */
[----:B------:R-:W3:Y:S04]  /*2b8b0*/  LDL.LU.64 R96, [R1+0x1b30] ;  /* 0x001b300001607983 */ /* 0x000ee80000300a00 */
[----:B------:R1:W-:Y:S01]  /*2b8c0*/  STL.64 [R1+0x4088], R236 ;  /* 0x004088ec01007387 */ /* 0x0003e20000100a00 */
[----:B------:R-:W-:-:S03]  /*2b8d0*/  IMAD.WIDE R250, R2, 0x4, R86 ;  /* 0x0000000402fa7825 */ /* 0x000fc600078e0256 */
[----:B------:R-:W3:Y:S04]  /*2b8e0*/  LDL.LU.64 R90, [R1+0x1b18] ;  /* 0x001b1800015a7983 */ /* 0x000ee80000300a00 */
[----:B------:R-:W3:Y:S04]  /*2b8f0*/  LDL.LU.64 R88, [R1+0x1b10] ;  /* 0x001b100001587983 */ /* 0x000ee80000300a00 */
[----:B------:R1:W-:Y:S04]  /*2b900*/  STL.64 [R1+0x4080], R238 ;  /* 0x004080ee01007387 */ /* 0x0003e80000100a00 */
[----:B------:R-:W3:Y:S04]  /*2b910*/  LDL.LU.64 R86, [R1+0x1b08] ;  /* 0x001b080001567983 */ /* 0x000ee80000300a00 */
[----:B------:R-:W3:Y:S04]  /*2b920*/  LDL.LU.64 R84, [R1+0x1b00] ;  /* 0x001b000001547983 */ /* 0x000ee80000300a00 */
[----:B------:R1:W-:Y:S04]  /*2b930*/  STL.64 [R1+0x4078], R240 ;  /* 0x004078f001007387 */ /* 0x0003e80000100a00 */
[----:B------:R-:W3:Y:S04]  /*2b940*/  LDL.LU.64 R82, [R1+0x1af8] ;  /* 0x001af80001527983 */ /* 0x000ee80000300a00 */
[----:B------:R-:W3:Y:S04]  /*2b950*/  LDL.LU.64 R80, [R1+0x1af0] ;  /* 0x001af00001507983 */ /* 0x000ee80000300a00 */
[----:B------:R1:W-:Y:S04]  /*2b960*/  STL.64 [R1+0x4070], R242 ;  /* 0x004070f201007387 */ /* 0x0003e80000100a00 */
        /* <DEDUP_REMOVED lines=13> */
[----:B--2---:R-:W-:-:S04]  /*2ba40*/  IMAD.WIDE R126, R2, 0x4, R126 ;  /* 0x00000004027e7825 */ /* 0x004fc800078e027e */
[C---:B----4-:R-:W-:Y:S01]  /*2ba50*/  IMAD.WIDE R106, R2.reuse, 0x4, R106 ;  /* 0x00000004026a7825 */ /* 0x050fe200078e026a */
[----:B------:R2:W-:Y:S04]  /*2ba60*/  STL.64 [R1+0x40b0], R126 ;  /* 0x0040b07e01007387 */ /* 0x0005e80000100a00 */
[----:B------:R4:W-:Y:S04]  /*2ba70*/  STL.64 [R1+0x40a8], R106 ;  /* 0x0040a86a01007387 */ /* 0x0009e80000100a00 */
[----:B------:R2:W-:Y:S01]  /*2ba80*/  LDGSTS.E [R124+0x7bb00], [R126.64], !P6 ;  /* 0x7bb000007e7c7fae */ /* 0x0005e2000f121844 */
[----:B---3--:R-:W-:-:S03]  /*2ba90*/  IMAD.WIDE R122, R2, 0x4, R122 ;  /* 0x00000004027a7825 */ /* 0x008fc600078e027a */
[----:B------:R4:W-:Y:S01]  /*2baa0*/  LDGSTS.E [R124+0x7bc00], [R106.64], !P6 ;  /* 0x7bc000006a7c7fae */ /* 0x0009e2000f121844 */
[----:B------:R-:W-:-:S03]  /*2bab0*/  IMAD.WIDE R120, R2, 0x4, R120 ;  /* 0x0000000402787825 */ /* 0x000fc600078e0278 */
[----:B------:R3:W-:Y:S01]  /*2bac0*/  STL.64 [R1+0x40a0], R122 ;  /* 0x0040a07a01007387 */ /* 0x0007e20000100a00 */
[----:B------:R-:W-:-:S03]  /*2bad0*/  IMAD.WIDE R118, R2, 0x4, R118 ;  /* 0x0000000402767825 */ /* 0x000fc600078e0276 */
[----:B------:R-:W-:Y:S01]  /*2bae0*/  STL.64 [R1+0x4098], R120 ;  /* 0x0040987801007387 */ /* 0x000fe20000100a00 */
[----:B------:R-:W-:-:S03]  /*2baf0*/  IMAD.WIDE R110, R2, 0x4, R110 ;  /* 0x00000004026e7825 */ /* 0x000fc600078e026e */
[----:B------:R-:W-:Y:S01]  /*2bb00*/  STL.64 [R1+0x4090], R118 ;  /* 0x0040907601007387 */ /* 0x000fe20000100a00 */
[----:B------:R-:W-:-:S03]  /*2bb10*/  IMAD.WIDE R104, R2, 0x4, R104 ;  /* 0x0000000402687825 */ /* 0x000fc600078e0268 */
[----:B------:R-:W-:Y:S01]  /*2bb20*/  STL.64 [R1+0x40e8], R110 ;  /* 0x0040e86e01007387 */ /* 0x000fe20000100a00 */
        /* <DEDUP_REMOVED lines=15> */
[----:B------:R-:W-:Y:S04]  /*2bc20*/  STL.64 [R1+0x4108], R86 ;  /* 0x0041085601007387 */ /* 0x000fe80000100a00 */
[----:B-1----:R1:W5:Y:S01]  /*2bc30*/  LDL.LU.64 R182, [R1+0x51e0] ;  /* 0x0051e00001b67983 */ /* 0x0023620000300a00 */
[----:B------:R-:W-:-:S03]  /*2bc40*/  IMAD.WIDE R82, R2, 0x4, R82 ;  /* 0x0000000402527825 */ /* 0x000fc600078e0252 */
[----:B------:R-:W-:Y:S01]  /*2bc50*/  STL.64 [R1+0x4100], R84 ;  /* 0x0041005401007387 */ /* 0x000fe20000100a00 */
[----:B------:R-:W-:-:S03]  /*2bc60*/  IMAD.WIDE R80, R2, 0x4, R80 ;  /* 0x0000000402507825 */ /* 0x000fc600078e0250 */
[----:B------:R1:W5:Y:S04]  /*2bc70*/  LDL.LU.64 R184, [R1+0x51d8] ;  /* 0x0051d80001b87983 */ /* 0x0003680000300a00 */
[----:B------:R-:W-:Y:S04]  /*2bc80*/  STL.64 [R1+0x40f8], R82 ;  /* 0x0040f85201007387 */ /* 0x000fe80000100a00 */
[----:B------:R1:W5:Y:S04]  /*2bc90*/  LDL.LU.64 R186, [R1+0x51d0] ;  /* 0x0051d00001ba7983 */ /* 0x0003680000300a00 */
[----:B------:R1:W-:Y:S04]  /*2bca0*/  STL.64 [R1+0x40f0], R80 ;  /* 0x0040f05001007387 */ /* 0x0003e80000100a00 */
[----:B------:R1:W5:Y:S04]  /*2bcb0*/  LDL.LU.64 R204, [R1+0x51c8] ;  /* 0x0051c80001cc7983 */ /* 0x0003680000300a00 */
        /* <DEDUP_REMOVED lines=15> */
[----:B--2---:R-:W2:Y:S04]  /*2bdb0*/  LDL.LU.64 R126, [R1+0x2910] ;  /* 0x00291000017e7983 */ /* 0x004ea80000300a00 */
[----:B----4-:R-:W4:Y:S04]  /*2bdc0*/  LDL.LU.64 R106, [R1+0x5148] ;  /* 0x00514800016a7983 */ /* 0x010f280000300a00 */
[----:B------:R3:W-:Y:S04]  /*2bdd0*/  LDGSTS.E [R124+0x7bd00], [R122.64], !P6 ;  /* 0x7bd000007a7c7fae */ /* 0x0007e8000f121844 */
[----:B------:R1:W-:Y:S04]  /*2bde0*/  LDGSTS.E [R124+0x7be00], [R120.64], !P6 ;  /* 0x7be00000787c7fae */ /* 0x0003e8000f121844 */
[----:B------:R1:W-:Y:S04]  /*2bdf0*/  LDGSTS.E [R124+0x7bf00], [R118.64], !P6 ;  /* 0x7bf00000767c7fae */ /* 0x0003e8000f121844 */
[----:B---3--:R-:W3:Y:S04]  /*2be00*/  LDL.LU.64 R122, [R1+0x29f0] ;  /* 0x0029f000017a7983 */ /* 0x008ee80000300a00 */
[----:B------:R1:W-:Y:S04]  /*2be10*/  LDGSTS.E [R124+0x7d800], [R116.64], !P5 ;  /* 0x7d800000747c7fae */ /* 0x0003e8000e921844 */
[----:B------:R1:W-:Y:S04]  /*2be20*/  LDGSTS.E [R124+0x7d900], [R112.64], !P5 ;  /* 0x7d900000707c7fae */ /* 0x0003e8000e921844 */
[----:B------:R1:W-:Y:S04]  /*2be30*/  LDGSTS.E [R124+0x7da00], [R110.64], !P5 ;  /* 0x7da000006e7c7fae */ /* 0x0003e8000e921844 */
[----:B------:R1:W-:Y:S01]  /*2be40*/  LDGSTS.E [R124+0x7db00], [R104.64], !P5 ;  /* 0x7db00000687c7fae */ /* 0x0003e2000e921844 */
[----:B------:R-:W-:-:S03]  /*2be50*/  IADD3 R0, R0, -0x100, RZ ;  /* 0xffffff0000007810 */ /* 0x000fc60007ffe0ff */
[----:B------:R2:W-:Y:S01]  /*2be60*/  LDGSTS.E [R124+0x7dc00], [R102.64], !P5 ;  /* 0x7dc00000667c7fae */ /* 0x0005e2000e921844 */
[----:B------:R-:W-:-:S03]  /*2be70*/  ISETP.GE.U32.AND P1, PT, R0, 0x7ffffe81, PT ;  /* 0x7ffffe810000780c */ /* 0x000fc60003f26070 */
[----:B------:R2:W-:Y:S04]  /*2be80*/  LDGSTS.E [R124+0x7dd00], [R100.64], !P5 ;  /* 0x7dd00000647c7fae */ /* 0x0005e8000e921844 */
[----:B-1----:R-:W4:Y:S04]  /*2be90*/  LDL.LU.64 R104, [R1+0x2900] ;  /* 0x0029000001687983 */ /* 0x002f280000300a00 */
[----:B------:R-:W4:Y:S04]  /*2bea0*/  LDL.LU.64 R112, [R1+0x29e0] ;  /* 0x0029e00001707983 */ /* 0x000f280000300a00 */
[----:B------:R-:W4:Y:S04]  /*2beb0*/  LDL.LU.64 R110, [R1+0x28f0] ;  /* 0x0028f000016e7983 */ /* 0x000f280000300a00 */
[----:B------:R-:W4:Y:S04]  /*2bec0*/  LDL.LU.64 R116, [R1+0x29d0] ;  /* 0x0029d00001747983 */ /* 0x000f280000300a00 */
[----:B------:R1:W-:Y:S04]  /*2bed0*/  LDGSTS.E [R124+0x7de00], [R98.64], !P5 ;  /* 0x7de00000627c7fae */ /* 0x0003e8000e921844 */
[----:B------:R1:W-:Y:S04]  /*2bee0*/  LDGSTS.E [R124+0x7df00], [R96.64], !P5 ;  /* 0x7df00000607c7fae */ /* 0x0003e8000e921844 */
[----:B------:R1:W-:Y:S01]  /*2bef0*/  LDGSTS.E [R124+0x7f800], [R94.64], !P1 ;  /* 0x7f8000005e7c7fae */ /* 0x0003e2000c921844 */
[----:B------:R-:W-:-:S03]  /*2bf00*/  IADD3 R0, R125, 0x100000, RZ ;  /* 0x001000007d007810 */ /* 0x000fc60007ffe0ff */
[----:B------:R1:W-:Y:S04]  /*2bf10*/  LDGSTS.E [R124+0x7f900], [R92.64], !P1 ;  /* 0x7f9000005c7c7fae */ /* 0x0003e8000c921844 */
[----:B------:R-:W4:Y:S04]  /*2bf20*/  LDL.LU.64 R118, [R1+0x28c8] ;  /* 0x0028c80001767983 */ /* 0x000f280000300a00 */
[----:B------:R1:W-:Y:S04]  /*2bf30*/  LDGSTS.E [R124+0x7fa00], [R90.64], !P1 ;  /* 0x7fa000005a7c7fae */ /* 0x0003e8000c921844 */
[----:B------:R1:W-:Y:S04]  /*2bf40*/  LDGSTS.E [R124+0x7fb00], [R88.64], !P1 ;  /* 0x7fb00000587c7fae */ /* 0x0003e8000c921844 */
[----:B------:R1:W-:Y:S04]  /*2bf50*/  LDGSTS.E [R124+0x7fc00], [R86.64], !P1 ;  /* 0x7fc00000567c7fae */ /* 0x0003e8000c921844 */
[----:B------:R1:W-:Y:S01]  /*2bf60*/  LDGSTS.E [R124+0x7fd00], [R84.64], !P1 ;  /* 0x7fd00000547c7fae */ /* 0x0003e2000c921844 */
[----:B------:R-:W-:-:S03]  /*2bf70*/  IADD3 R73, R125, 0x100000, RZ ;  /* 0x001000007d497810 */ /* 0x000fc60007ffe0ff */
[----:B------:R1:W-:Y:S04]  /*2bf80*/  LDGSTS.E [R124+0x7fe00], [R82.64], !P1 ;  /* 0x7fe00000527c7fae */ /* 0x0003e8000c921844 */
[----:B------:R-:W4:Y:S04]  /*2bf90*/  LDL.LU.64 R120, [R1+0x29c0] ;  /* 0x0029c00001787983 */ /* 0x000f280000300a00 */
[----:B------:R4:W-:Y:S04]  /*2bfa0*/  LDGSTS.E [R124+0x7ff00], [R80.64], !P1 ;  /* 0x7ff00000507c7fae */ /* 0x0009e8000c921844 */
[----:B------:R-:W0:Y:S04]  /*2bfb0*/  LDGDEPBAR ;  /* 0x00000000000079af */ /* 0x000e280000000000 */
[----:B------:R2:W-:Y:S04]  /*2bfc0*/  LDGSTS.E [R0+-0x70000], [R76.64], P4 ;  /* 0x900000004c007fae */ /* 0x0005e8000a121844 */
[----:B------:R3:W-:Y:S01]  /*2bfd0*/  LDGSTS.E [R73+-0x6ff00], [R78.64], P3 ;  /* 0x901000004e497fae */ /* 0x0007e20009921844 */
[----:B--2---:R-:W-:-:S03]  /*2bfe0*/  IMAD.WIDE R76, R3, 0x4, R126 ;  /* 0x00000004034c7825 */ /* 0x004fc600078e027e */
[----:B------:R-:W2:Y:S04]  /*2bff0*/  LDL.LU.64 R126, [R1+0x28b8] ;  /* 0x0028b800017e7983 */ /* 0x000ea80000300a00 */
[----:B------:R1:W-:Y:S01]  /*2c000*/  STL.64 [R1+0x4b18], R76 ;  /* 0x004b184c01007387 */ /* 0x0003e20000100a00 */
[----:B---3--:R-:W-:-:S03]  /*2c010*/  IMAD.WIDE R78, R3, 0x4, R122 ;  /* 0x00000004034e7825 */ /* 0x008fc600078e027a */
[----:B------:R-:W3:Y:S01]  /*2c020*/  LDL.LU.64 R122, [R1+0x29b0] ;  /* 0x0029b000017a7983 */ /* 0x000ee20000300a00 */
[----:B------:R-:W-:-:S03]  /*2c030*/  IADD3 R72, R125, 0x100000, RZ ;  /* 0x001000007d487810 */ /* 0x000fc60007ffe0ff */
[----:B------:R1:W-:Y:S04]  /*2c040*/  STL.64 [R1+0x4ba8], R78 ;  /* 0x004ba84e01007387 */ /* 0x0003e80000100a00 */
[----:B------:R1:W-:Y:S04]  /*2c050*/  LDGSTS.E [R72+-0x6f000], [R74.64], P4 ;  /* 0x910000004a487fae */ /* 0x0003e8000a121844 */
[----:B------:R4:W-:Y:S01]  /*2c060*/  LDGSTS.E [R0+-0x6ef00], [R76.64], P3 ;  /* 0x911000004c007fae */ /* 0x0009e20009921844 */
[----:B-1----:R-:W-:-:S05]  /*2c070*/  IADD3 R74, R125, 0x100000, RZ ;  /* 0x001000007d4a7810 */ /* 0x002fca0007ffe0ff */
[----:B------:R1:W-:Y:S01]  /*2c080*/  LDGSTS.E [R74+-0x6e000], [R78.64], P4 ;  /* 0x920000004e4a7fae */ /* 0x0003e2000a121844 */
[----:B----4-:R-:W-:-:S03]  /*2c090*/  IMAD.WIDE R80, R3, 0x4, R104 ;  /* 0x0000000403507825 */ /* 0x010fc600078e0268 */
[----:B------:R-:W4:Y:S01]  /*2c0a0*/  LDL.LU.64 R104, [R1+0x28a8] ;  /* 0x0028a80001687983 */ /* 0x000f220000300a00 */
[----:B------:R-:W-:-:S03]  /*2c0b0*/  IMAD.WIDE R76, R3, 0x4, R112 ;  /* 0x00000004034c7825 */ /* 0x000fc600078e0270 */
[----:B------:R-:W4:Y:S04]  /*2c0c0*/  LDL.LU.64 R112, [R1+0x29a0] ;  /* 0x0029a00001707983 */ /* 0x000f280000300a00 */
[----:B------:R1:W-:Y:S02]  /*2c0d0*/  STL.64 [R1+0x4ba0], R80 ;  /* 0x004ba05001007387 */ /* 0x0003e40000100a00 */
[C---:B-1----:R-:W-:Y:S02]  /*2c0e0*/  IMAD.WIDE R78, R3.reuse, 0x4, R110 ;  /* 0x00000004034e7825 */ /* 0x042fe400078e026e */
[----:B------:R1:W-:Y:S04]  /*2c0f0*/  STL.64 [R1+0x4c48], R76 ;  /* 0x004c484c01007387 */ /* 0x0003e80000100a00 */
[----:B------:R-:W4:Y:S04]  /*2c100*/  LDL.LU.64 R110, [R1+0x2898] ;  /* 0x00289800016e7983 */ /* 0x000f280000300a00 */
[----:B------:R1:W-:Y:S04]  /*2c110*/  LDGSTS.E [R73+-0x6df00], [R80.64], P3 ;  /* 0x9210000050497fae */ /* 0x0003e80009921844 */
[----:B------:R1:W-:Y:S04]  /*2c120*/  LDGSTS.E [R72+-0x6d000], [R76.64], P4 ;  /* 0x930000004c487fae */ /* 0x0003e8000a121844 */
[----:B------:R1:W-:Y:S02]  /*2c130*/  STL.64 [R1+0x4c40], R78 ;  /* 0x004c404e01007387 */ /* 0x0003e40000100a00 */
[----:B-1----:R-:W-:-:S02]  /*2c140*/  IMAD.WIDE R80, R3, 0x4, R118 ;  /* 0x0000000403507825 */ /* 0x002fc400078e0276 */
[----:B------:R1:W-:Y:S02]  /*2c150*/  LDGSTS.E [R0+-0x6cf00], [R78.64], P3 ;  /* 0x931000004e007fae */ /* 0x0003e40009921844 */
[C---:B------:R-:W-:Y:S02]  /*2c160*/  IMAD.WIDE R76, R3.reuse, 0x4, R116 ;  /* 0x00000004034c7825 */ /* 0x040fe400078e0274 */
[----:B------:R-:W4:Y:S04]  /*2c170*/  LDL.LU.64 R116, [R1+0x2990] ;  /* 0x0029900001747983 */ /* 0x000f280000300a00 */
[----:B------:R2:W-:Y:S04]  /*2c180*/  STL.64 [R1+0x4c90], R76 ;  /* 0x004c904c01007387 */ /* 0x0005e80000100a00 */
[----:B------:R-:W4:Y:S04]  /*2c190*/  LDL.LU.64 R118, [R1+0x2888] ;  /* 0x0028880001767983 */ /* 0x000f280000300a00 */
[----:B------:R2:W-:Y:S01]  /*2c1a0*/  LDGSTS.E [R74+-0x6c000], [R76.64], P4 ;  /* 0x940000004c4a7fae */ /* 0x0005e2000a121844 */
[----:B-1----:R-:W-:-:S03]  /*2c1b0*/  IMAD.WIDE R78, R3, 0x4, R120 ;  /* 0x00000004034e7825 */ /* 0x002fc600078e0278 */
[----:B------:R4:W-:Y:S04]  /*2c1c0*/  LDGSTS.E [R73+-0x6bf00], [R80.64], P3 ;  /* 0x9410000050497fae */ /* 0x0009e80009921844 */
[----:B------:R-:W4:Y:S04]  /*2c1d0*/  LDL.LU.64 R120, [R1+0x2980] ;  /* 0x0029800001787983 */ /* 0x000f280000300a00 */
[----:B------:R-:W-:Y:S04]  /*2c1e0*/  STL.64 [R1+0x4c88], R80 ;  /* 0x004c885001007387 */ /* 0x000fe80000100a00 */
[----:B------:R3:W-:Y:S04]  /*2c1f0*/  STL.64 [R1+0x4d80], R78 ;  /* 0x004d804e01007387 */ /* 0x0007e80000100a00 */
[----:B------:R3:W-:Y:S01]  /*2c200*/  LDGSTS.E [R72+-0x6b000], [R78.64], P4 ;  /* 0x950000004e487fae */ /* 0x0007e2000a121844 */
[----:B--2---:R-:W-:-:S03]  /*2c210*/  IMAD.WIDE R76, R3, 0x4, R126 ;  /* 0x00000004034c7825 */ /* 0x004fc600078e027e */
[----:B------:R-:W2:Y:S04]  /*2c220*/  LDL.LU.64 R126, [R1+0x2878] ;  /* 0x00287800017e7983 */ /* 0x000ea80000300a00 */
[----:B------:R1:W-:Y:S04]  /*2c230*/  STL.64 [R1+0x4d78], R76 ;  /* 0x004d784c01007387 */ /* 0x0003e80000100a00 */
[----:B------:R1:W-:Y:S01]  /*2c240*/  LDGSTS.E [R0+-0x6af00], [R76.64], P3 ;  /* 0x951000004c007fae */ /* 0x0003e20009921844 */
[----:B---3--:R-:W-:-:S03]  /*2c250*/  IMAD.WIDE R78, R3, 0x4, R122 ;  /* 0x00000004034e7825 */ /* 0x008fc600078e027a */
[----:B------:R-:W3:Y:S04]  /*2c260*/  LDL.LU.64 R122, [R1+0x2970] ;  /* 0x00297000017a7983 */ /* 0x000ee80000300a00 */
[----:B------:R1:W-:Y:S04]  /*2c270*/  STL.64 [R1+0x4ea0], R78 ;  /* 0x004ea04e01007387 */ /* 0x0003e80000100a00 */
[----:B------:R1:W-:Y:S01]  /*2c280*/  LDGSTS.E [R74+-0x6a000], [R78.64], P4 ;  /* 0x960000004e4a7fae */ /* 0x0003e2000a121844 */
[----:B----4-:R-:W-:-:S03]  /*2c290*/  IMAD.WIDE R80, R3, 0x4, R104 ;  /* 0x0000000403507825 */ /* 0x010fc600078e0268 */
[----:B------:R-:W4:Y:S01]  /*2c2a0*/  LDL.LU.64 R104, [R1+0x2868] ;  /* 0x0028680001687983 */ /* 0x000f220000300a00 */
[----:B-1----:R-:W-:-:S03]  /*2c2b0*/  IMAD.WIDE R76, R3, 0x4, R112 ;  /* 0x00000004034c7825 */ /* 0x002fc600078e0270 */
[----:B------:R-:W4:Y:S04]  /*2c2c0*/  LDL.LU.64 R112, [R1+0x2960] ;  /* 0x0029600001707983 */ /* 0x000f280000300a00 */
[----:B------:R-:W-:Y:S04]  /*2c2d0*/  STL.64 [R1+0x4e98], R80 ;  /* 0x004e985001007387 */ /* 0x000fe80000100a00 */
[----:B------:R1:W-:Y:S01]  /*2c2e0*/  STL.64 [R1+0x4f30], R76 ;  /* 0x004f304c01007387 */ /* 0x0003e20000100a00 */
[----:B------:R-:W-:-:S03]  /*2c2f0*/  IMAD.WIDE R78, R3, 0x4, R110 ;  /* 0x00000004034e7825 */ /* 0x000fc600078e026e */
[----:B------:R-:W4:Y:S04]  /*2c300*/  LDL.LU.64 R110, [R1+0x2858] ;  /* 0x00285800016e7983 */ /* 0x000f280000300a00 */
[----:B------:R1:W-:Y:S04]  /*2c310*/  LDGSTS.E [R73+-0x69f00], [R80.64], P3 ;  /* 0x9610000050497fae */ /* 0x0003e80009921844 */
[----:B------:R1:W-:Y:S04]  /*2c320*/  LDGSTS.E [R72+-0x69000], [R76.64], P4 ;  /* 0x970000004c487fae */ /* 0x0003e8000a121844 */
[----:B------:R1:W-:Y:S04]  /*2c330*/  STL.64 [R1+0x4f28], R78 ;  /* 0x004f284e01007387 */ /* 0x0003e80000100a00 */
[----:B------:R1:W-:Y:S02]  /*2c340*/  LDGSTS.E [R0+-0x68f00], [R78.64], P3 ;  /* 0x971000004e007fae */ /* 0x0003e40009921844 */
[----:B-1----:R-:W-:-:S02]  /*2c350*/  IMAD.WIDE R76, R3, 0x4, R116 ;  /* 0x00000004034c7825 */ /* 0x002fc400078e0274 */
[----:B------:R-:W4:Y:S04]  /*2c360*/  LDL.LU.64 R116, [R1+0x2950] ;  /* 0x0029500001747983 */ /* 0x000f280000300a00 */
[----:B------:R2:W-:Y:S01]  /*2c370*/  STL.64 [R1+0x4f20], R76 ;  /* 0x004f204c01007387 */ /* 0x0005e20000100a00 */
[----:B------:R-:W-:-:S03]  /*2c380*/  IMAD.WIDE R80, R3, 0x4, R118 ;  /* 0x0000000403507825 */ /* 0x000fc600078e0276 */
[----:B------:R-:W4:Y:S04]  /*2c390*/  LDL.LU.64 R118, [R1+0x2848] ;  /* 0x0028480001767983 */ /* 0x000f280000300a00 */
[----:B------:R2:W-:Y:S04]  /*2c3a0*/  LDGSTS.E [R74+-0x68000], [R76.64], P4 ;  /* 0x980000004c4a7fae */ /* 0x0005e8000a121844 */
[----:B------:R4:W-:Y:S01]  /*2c3b0*/  LDGSTS.E [R73+-0x67f00], [R80.64], P3 ;  /* 0x9810000050497fae */ /* 0x0009e20009921844 */
[----:B------:R-:W-:-:S03]  /*2c3c0*/  IMAD.WIDE R78, R3, 0x4, R120 ;  /* 0x00000004034e7825 */ /* 0x000fc600078e0278 */
        /* <DEDUP_REMOVED lines=29> */
[----:B------:R-:W-:Y:S04]  /*2c5a0*/  STL.64 [R1+0x4ed8], R80 ;  /* 0x004ed85001007387 */ /* 0x000fe80000100a00 */
[----:B------:R2:W-:Y:S01]  /*2c5b0*/  LDGSTS.E [R74+-0x64000], [R76.64], P4 ;  /* 0x9c0000004c4a7fae */ /* 0x0005e2000a121844 */
[----:B------:R-:W-:-:S03]  /*2c5c0*/  IMAD.WIDE R78, R3, 0x4, R120 ;  /* 0x00000004034e7825 */ /* 0x000fc600078e0278 */
[----:B------:R-:W4:Y:S04]  /*2c5d0*/  LDL.LU.64 R120, [R1+0x29f8] ;  /* 0x0029f80001787983 */ /* 0x000f280000300a00 */
[----:B------:R3:W-:Y:S04]  /*2c5e0*/  STL.64 [R1+0x4ed0], R78 ;  /* 0x004ed04e01007387 */ /* 0x0007e80000100a00 */
[----:B------:R4:W-:Y:S04]  /*2c5f0*/  LDGSTS.E [R73+-0x63f00], [R80.64], P3 ;  /* 0x9c10000050497fae */ /* 0x0009e80009921844 */
        /* <DEDUP_REMOVED lines=9> */
[----:B----4-:R-:W-:-:S04]  /*2c690*/  IMAD.WIDE R80, R3, 0x4, R104 ;  /* 0x0000000403507825 */ /* 0x010fc800078e0268 */
[----:B-1----:R-:W-:Y:S01]  /*2c6a0*/  IMAD.WIDE R76, R3, 0x4, R112 ;  /* 0x00000004034c7825 */ /* 0x002fe200078e0270 */
[----:B------:R1:W-:Y:S04]  /*2c6b0*/  LDGSTS.E [R73+-0x61f00], [R80.64], P3 ;  /* 0x9e10000050497fae */ /* 0x0003e80009921844 */
[----:B------:R-:W4:Y:S01]  /*2c6c0*/  LDL.LU.64 R112, [R1+0x28f8] ;  /* 0x0028f80001707983 */ /* 0x000f220000300a00 */
[----:B------:R-:W-:-:S03]  /*2c6d0*/  IMAD.SHL.U32 R105, R115, 0x4, RZ ;  /* 0x0000000473697824 */ /* 0x000fc600078e00ff */
[----:B------:R-:W-:Y:S04]  /*2c6e0*/  STL.64 [R1+0x4eb8], R80 ;  /* 0x004eb85001007387 */ /* 0x000fe80000100a00 */
[----:B------:R-:W4:Y:S01]  /*2c6f0*/  LDL.LU.64 R114, [R1+0x29d8] ;  /* 0x0029d80001727983 */ /* 0x000f220000300a00 */
[----:B------:R-:W-:-:S03]  /*2c700*/  IMAD.WIDE R78, R3, 0x4, R110 ;  /* 0x00000004034e7825 */ /* 0x000fc600078e026e */
[----:B------:R1:W-:Y:S04]  /*2c710*/  STL.64 [R1+0x4eb0], R76 ;  /* 0x004eb04c01007387 */ /* 0x0003e80000100a00 */
[----:B------:R-:W4:Y:S04]  /*2c720*/  LDL.LU.64 R110, [R1+0x28d0] ;  /* 0x0028d000016e7983 */ /* 0x000f280000300a00 */
[----:B------:R1:W-:Y:S04]  /*2c730*/  LDGSTS.E [R72+-0x61000], [R76.64], P4 ;  /* 0x9f0000004c487fae */ /* 0x0003e8000a121844 */
[----:B------:R1:W-:Y:S01]  /*2c740*/  STL.64 [R1+0x4ea8], R78 ;  /* 0x004ea84e01007387 */ /* 0x0003e20000100a00 */
[----:B------:R-:W-:-:S03]  /*2c750*/  LOP3.LUT R105, R105, 0x10, RZ, 0x3c, !PT ;  /* 0x0000001069697812 */ /* 0x000fc600078e3cff */
[----:B------:R1:W-:Y:S02]  /*2c760*/  LDGSTS.E [R0+-0x60f00], [R78.64], P3 ;  /* 0x9f1000004e007fae */ /* 0x0003e40009921844 */
[C---:B-1----:R-:W-:Y:S02]  /*2c770*/  IMAD.WIDE R76, R3.reuse, 0x4, R116 ;  /* 0x00000004034c7825 */ /* 0x042fe400078e0274 */
[----:B------:R-:W4:Y:S02]  /*2c780*/  LDL.LU.64 R116, [R1+0x29c8] ;  /* 0x0029c80001747983 */ /* 0x000f240000300a00 */
[----:B------:R-:W-:Y:S02]  /*2c790*/  IMAD.WIDE R80, R3, 0x4, R118 ;  /* 0x0000000403507825 */ /* 0x000fe400078e0276 */
[----:B------:R2:W-:Y:S01]  /*2c7a0*/  STL.64 [R1+0x49c0], R76 ;  /* 0x0049c04c01007387 */ /* 0x0005e20000100a00 */
[----:B------:R-:W-:-:S03]  /*2c7b0*/  IADD3 R74, R105, 0x100000, RZ ;  /* 0x00100000694a7810 */ /* 0x000fc60007ffe0ff */
[----:B------:R-:W4:Y:S01]  /*2c7c0*/  LDL.LU.64 R118, [R1+0x28c0] ;  /* 0x0028c00001767983 */ /* 0x000f220000300a00 */
[C---:B------:R-:W-:Y:S02]  /*2c7d0*/  IADD3 R73, R105.reuse, 0x100000, RZ ;  /* 0x0010000069497810 */ /* 0x040fe40007ffe0ff */
[----:B------:R-:W-:Y:S01]  /*2c7e0*/  IADD3 R72, R105, 0x100000, RZ ;  /* 0x0010000069487810 */ /* 0x000fe20007ffe0ff */
[----:B------:R2:W-:Y:S01]  /*2c7f0*/  LDGSTS.E [R74+-0x6fe00], [R76.64], P4 ;  /* 0x902000004c4a7fae */ /* 0x0005e2000a121844 */
[----:B------:R-:W-:-:S03]  /*2c800*/  IMAD.WIDE R78, R3, 0x4, R120 ;  /* 0x00000004034e7825 */ /* 0x000fc600078e0278 */
[----:B------:R4:W-:Y:S04]  /*2c810*/  LDGSTS.E [R73+-0x6fd00], [R80.64], P3 ;  /* 0x9030000050497fae */ /* 0x0009e80009921844 */
[----:B------:R-:W4:Y:S04]  /*2c820*/  LDL.LU.64 R120, [R1+0x29b8] ;  /* 0x0029b80001787983 */ /* 0x000f280000300a00 */
[----:B------:R-:W-:Y:S04]  /*2c830*/  STL.64 [R1+0x49b8], R80 ;  /* 0x0049b85001007387 */ /* 0x000fe80000100a00 */
[----:B------:R3:W-:Y:S04]  /*2c840*/  STL.64 [R1+0x4a30], R78 ;  /* 0x004a304e01007387 */ /* 0x0007e80000100a00 */
        /* <DEDUP_REMOVED lines=10> */
[----:B----4-:R-:W-:-:S03]  /*2c8f0*/  IMAD.WIDE R80, R3, 0x4, R112 ;  /* 0x0000000403507825 */ /* 0x010fc600078e0270 */
[----:B------:R-:W4:Y:S04]  /*2c900*/  LDL.LU.64 R112, [R1+0x28a0] ;  /* 0x0028a00001707983 */ /* 0x000f280000300a00 */
[----:B------:R1:W-:Y:S02]  /*2c910*/  LDGSTS.E [R73+-0x6dd00], [R80.64], P3 ;  /* 0x9230000050497fae */ /* 0x0003e40009921844 */
[C---:B-1----:R-:W-:Y:S02]  /*2c920*/  IMAD.WIDE R76, R3.reuse, 0x4, R114 ;  /* 0x00000004034c7825 */ /* 0x042fe400078e0272 */
[----:B------:R-:W4:Y:S04]  /*2c930*/  LDL.LU.64 R114, [R1+0x2998] ;  /* 0x0029980001727983 */ /* 0x000f280000300a00 */
[----:B------:R-:W-:Y:S01]  /*2c940*/  STL.64 [R1+0x4ab0], R80 ;  /* 0x004ab05001007387 */ /* 0x000fe20000100a00 */
[----:B------:R-:W-:-:S03]  /*2c950*/  IMAD.WIDE R78, R3, 0x4, R110 ;  /* 0x00000004034e7825 */ /* 0x000fc600078e026e */
[----:B------:R1:W-:Y:S04]  /*2c960*/  STL.64 [R1+0x4b10], R76 ;  /* 0x004b104c01007387 */ /* 0x0003e80000100a00 */
[----:B------:R-:W4:Y:S04]  /*2c970*/  LDL.LU.64 R110, [R1+0x2890] ;  /* 0x00289000016e7983 */ /* 0x000f280000300a00 */
[----:B------:R1:W-:Y:S04]  /*2c980*/  LDGSTS.E [R72+-0x6ce00], [R76.64], P4 ;  /* 0x932000004c487fae */ /* 0x0003e8000a121844 */
[----:B------:R1:W-:Y:S04]  /*2c990*/  STL.64 [R1+0x4b08], R78 ;  /* 0x004b084e01007387 */ /* 0x0003e80000100a00 */
[----:B------:R1:W-:Y:S02]  /*2c9a0*/  LDGSTS.E [R0+-0x6cd00], [R78.64], P3 ;  /* 0x933000004e007fae */ /* 0x0003e40009921844 */
[----:B-1----:R-:W-:-:S02]  /*2c9b0*/  IMAD.WIDE R76, R3, 0x4, R116 ;  /* 0x00000004034c7825 */ /* 0x002fc400078e0274 */
[----:B------:R-:W4:Y:S02]  /*2c9c0*/  LDL.LU.64 R116, [R1+0x2988] ;  /* 0x0029880001747983 */ /* 0x000f240000300a00 */
[C---:B------:R-:W-:Y:S02]  /*2c9d0*/  IMAD.WIDE R80, R3.reuse, 0x4, R118 ;  /* 0x0000000403507825 */ /* 0x040fe400078e0276 */
[----:B------:R2:W-:Y:S04]  /*2c9e0*/  STL.64 [R1+0x4b88], R76 ;  /* 0x004b884c01007387 */ /* 0x0005e80000100a00 */
[----:B------:R-:W4:Y:S04]  /*2c9f0*/  LDL.LU.64 R118, [R1+0x2880] ;  /* 0x0028800001767983 */ /* 0x000f280000300a00 */
[----:B------:R2:W-:Y:S01]  /*2ca00*/  LDGSTS.E [R74+-0x6be00], [R76.64], P4 ;  /* 0x942000004c4a7fae */ /* 0x0005e2000a121844 */
[----:B------:R-:W-:-:S03]  /*2ca10*/  IMAD.WIDE R78, R3, 0x4, R120 ;  /* 0x00000004034e7825 */ /* 0x000fc600078e0278 */
[----:B------:R-:W4:Y:S04]  /*2ca20*/  LDL.LU.64 R120, [R1+0x2978] ;  /* 0x0029780001787983 */ /* 0x000f280000300a00 */
[----:B------:R-:W-:Y:S04]  /*2ca30*/  STL.64 [R1+0x4b80], R80 ;  /* 0x004b805001007387 */ /* 0x000fe80000100a00 */
        /* <DEDUP_REMOVED lines=12> */
[----:B------:R-:W4:Y:S04]  /*2cb00*/  LDL.LU.64 R112, [R1+0x2860] ;  /* 0x0028600001707983 */ /* 0x000f280000300a00 */
[----:B------:R1:W-:Y:S02]  /*2cb10*/  LDGSTS.E [R73+-0x69d00], [R80.64], P3 ;  /* 0x9630000050497fae */ /* 0x0003e40009921844 */
[C---:B-1----:R-:W-:Y:S02]  /*2cb20*/  IMAD.WIDE R76, R3.reuse, 0x4, R114 ;  /* 0x00000004034c7825 */ /* 0x042fe400078e0272 */
[----:B------:R-:W4:Y:S04]  /*2cb30*/  LDL.LU.64 R114, [R1+0x2958] ;  /* 0x0029580001727983 */ /* 0x000f280000300a00 */
[----:B------:R-:W-:Y:S04]  /*2cb40*/  STL.64 [R1+0x4c70], R80 ;  /* 0x004c705001007387 */ /* 0x000fe80000100a00 */
[----:B------:R1:W-:Y:S01]  /*2cb50*/  STL.64 [R1+0x4e90], R76 ;  /* 0x004e904c01007387 */ /* 0x0003e20000100a00 */
[----:B------:R-:W-:-:S03]  /*2cb60*/  IMAD.WIDE R78, R3, 0x4, R110 ;  /* 0x00000004034e7825 */ /* 0x000fc600078e026e */
[----:B------:R-:W4:Y:S04]  /*2cb70*/  LDL.LU.64 R110, [R1+0x2850] ;  /* 0x00285000016e7983 */ /* 0x000f280000300a00 */
        /* <DEDUP_REMOVED lines=65> */
[----:B------:R1:W-:Y:S01]  /*2cf90*/  STL.64 [R1+0x4e08], R78 ;  /* 0x004e084e01007387 */ /* 0x0003e20000100a00 */
[----:B------:R-:W-:-:S03]  /*2cfa0*/  IADD3 R74, R106, 0x100000, RZ ;  /* 0x001000006a4a7810 */ /* 0x000fc60007ffe0ff */
[----:B------:R1:W-:Y:S02]  /*2cfb0*/  LDGSTS.E [R0+-0x60d00], [R78.64], P3 ;  /* 0x9f3000004e007fae */ /* 0x0003e40009921844 */
[C---:B-1----:R-:W-:Y:S02]  /*2cfc0*/  IMAD.WIDE R76, R3.reuse, 0x4, R116 ;  /* 0x00000004034c7825 */ /* 0x042fe400078e0274 */
[----:B------:R-:W4:Y:S04]  /*2cfd0*/  LDL.LU.64 R116, [R1+0x2bc0] ;  /* 0x002bc00001747983 */ /* 0x000f280000300a00 */
[----:B------:R2:W-:Y:S01]  /*2cfe0*/  STL.64 [R1+0x4920], R76 ;  /* 0x0049204c01007387 */ /* 0x0005e20000100a00 */
[----:B------:R-:W-:-:S03]  /*2cff0*/  IMAD.WIDE R80, R3, 0x4, R118 ;  /* 0x0000000403507825 */ /* 0x000fc600078e0276 */
[----:B------:R-:W4:Y:S01]  /*2d000*/  LDL.LU.64 R118, [R1+0x2ac8] ;  /* 0x002ac80001767983 */ /* 0x000f220000300a00 */
[C---:B------:R-:W-:Y:S02]  /*2d010*/  IADD3 R73, R106.reuse, 0x100000, RZ ;  /* 0x001000006a497810 */ /* 0x040fe40007ffe0ff */
[----:B------:R-:W-:Y:S01]  /*2d020*/  IADD3 R72, R106, 0x100000, RZ ;  /* 0x001000006a487810 */ /* 0x000fe20007ffe0ff */
        /* <DEDUP_REMOVED lines=97> */
[----:B------:R-:W-:Y:S01]  /*2d640*/  STL.64 [R1+0x4db8], R80 ;  /* 0x004db85001007387 */ /* 0x000fe20000100a00 */
[----:B------:R-:W-:-:S03]  /*2d650*/  IMAD.WIDE R78, R3, 0x4, R120 ;  /* 0x00000004034e7825 */ /* 0x000fc600078e0278 */
[----:B------:R-:W4:Y:S04]  /*2d660*/  LDL.LU.64 R120, [R1+0x2be8] ;  /* 0x002be80001787983 */ /* 0x000f280000300a00 */
[----:B------:R2:W-:Y:S04]  /*2d670*/  LDGSTS.E [R74+-0x63c00], [R76.64], P4 ;  /* 0x9c4000004c4a7fae */ /* 0x0005e8000a121844 */
        /* <DEDUP_REMOVED lines=11> */
[----:B------:R-:W-:Y:S01]  /*2d730*/  LOP3.LUT R107, R107, 0x30, RZ, 0x3c, !PT ;  /* 0x000000306b6b7812 */ /* 0x000fe200078e3cff */
[----:B----4-:R-:W-:-:S02]  /*2d740*/  IMAD.WIDE R80, R3, 0x4, R112 ;  /* 0x0000000403507825 */ /* 0x010fc400078e0270 */
[----:B------:R-:W4:Y:S04]  /*2d750*/  LDL.LU.64 R112, [R1+0x2ae0] ;  /* 0x002ae00001707983 */ /* 0x000f280000300a00 */
[----:B------:R-:W-:Y:S01]  /*2d760*/  STL.64 [R1+0x4d98], R80 ;  /* 0x004d985001007387 */ /* 0x000fe20000100a00 */
[----:B-1----:R-:W-:-:S03]  /*2d770*/  IMAD.WIDE R76, R3, 0x4, R114 ;  /* 0x00000004034c7825 */ /* 0x002fc600078e0272 */
[----:B------:R-:W4:Y:S04]  /*2d780*/  LDL.LU.64 R114, [R1+0x2bc8] ;  /* 0x002bc80001727983 */ /* 0x000f280000300a00 */
[----:B------:R1:W-:Y:S04]  /*2d790*/  STL.64 [R1+0x4d90], R76 ;  /* 0x004d904c01007387 */ /* 0x0003e80000100a00 */
[----:B------:R1:W-:Y:S01]  /*2d7a0*/  LDGSTS.E [R73+-0x61b00], [R80.64], P3 ;  /* 0x9e50000050497fae */ /* 0x0003e20009921844 */
        /* <DEDUP_REMOVED lines=434> */
[----:B------:R1:W-:Y:S04]  /*2f2d0*/  LDGSTS.E [R72+-0x6c400], [R76.64], P4 ;  /* 0x93c000004c487fae */ /* 0x0003e8000a121844 */
[----:B------:R-:W4:Y:S04]  /*2f2e0*/  LDL.LU.64 R110, [R1+0x2ed0] ;  /* 0x002ed000016e7983 */ /* 0x000f280000300a00 */
        /* <DEDUP_REMOVED lines=28> */
[----:B------:R1:W-:Y:S04]  /*2f4b0*/  STL.64 [R1+0x4930], R76 ;  /* 0x0049304c01007387 */ /* 0x0003e80000100a00 */
[----:B------:R1:W-:Y:S01]  /*2f4c0*/  LDGSTS.E [R72+-0x68400], [R76.64], P4 ;  /* 0x97c000004c487fae */ /* 0x0003e2000a121844 */
[----:B------:R-:W-:-:S03]  /*2f4d0*/  IMAD.WIDE R78, R3, 0x4, R110 ;  /* 0x00000004034e7825 */ /* 0x000fc600078e026e */
        /* <DEDUP_REMOVED lines=36> */
[----:B------:R-:W4:Y:S02]  /*2f720*/  LDL.LU.64 R116, [R1+0x30b0] ;  /* 0x0030b00001747983 */ /* 0x000f240000300a00 */
[C---:B------:R-:W-:Y:S02]  /*2f730*/  IMAD.WIDE R80, R3.reuse, 0x4, R118 ;  /* 0x0000000403507825 */ /* 0x040fe400078e0276 */
[----:B------:R2:W-:Y:S04]  /*2f740*/  STL.64 [R1+0x4b28], R76 ;  /* 0x004b284c01007387 */ /* 0x0005e80000100a00 */
[----:B------:R-:W4:Y:S01]  /*2f750*/  LDL.LU.64 R118, [R1+0x2f78] ;  /* 0x002f780001767983 */ /* 0x000f220000300a00 */
[----:B------:R-:W-:-:S03]  /*2f760*/  IMAD.WIDE R78, R3, 0x4, R120 ;  /* 0x00000004034e7825 */ /* 0x000fc600078e0278 */
[----:B------:R-:W-:Y:S04]  /*2f770*/  STL.64 [R1+0x4b20], R80 ;  /* 0x004b205001007387 */ /* 0x000fe80000100a00 */
        /* <DEDUP_REMOVED lines=13> */
[----:B------:R-:W-:-:S04]  /*2f850*/  LOP3.LUT R125, R125, 0x70, RZ, 0x3c, !PT ;  /* 0x000000707d7d7812 */ /* 0x000fc800078e3cff */
[----:B-1----:R-:W-:Y:S01]  /*2f860*/  IADD3 R74, R125, 0x100000, RZ ;  /* 0x001000007d4a7810 */ /* 0x002fe20007ffe0ff */
[C---:B----4-:R-:W-:Y:S02]  /*2f870*/  IMAD.WIDE R80, R3.reuse, 0x4, R112 ;  /* 0x0000000403507825 */ /* 0x050fe400078e0270 */
[----:B------:R-:W4:Y:S04]  /*2f880*/  LDL.LU.64 R112, [R1+0x2f18] ;  /* 0x002f180001707983 */ /* 0x000f280000300a00 */
[----:B------:R-:W-:Y:S01]  /*2f890*/  STL.64 [R1+0x4b60], R80 ;  /* 0x004b605001007387 */ /* 0x000fe20000100a00 */
[----:B------:R-:W-:-:S03]  /*2f8a0*/  IMAD.WIDE R76, R3, 0x4, R114 ;  /* 0x00000004034c7825 */ /* 0x000fc600078e0272 */
[----:B------:R-:W4:Y:S04]  /*2f8b0*/  LDL.LU.64 R114, [R1+0x3080] ;  /* 0x0030800001727983 */ /* 0x000f280000300a00 */
[----:B------:R1:W-:Y:S04]  /*2f8c0*/  LDGSTS.E [R73+-0x61300], [R80.64], P3 ;  /* 0x9ed0000050497fae */ /* 0x0003e80009921844 */
[----:B------:R1:W-:Y:S04]  /*2f8d0*/  STL.64 [R1+0x4b58], R76 ;  /* 0x004b584c01007387 */ /* 0x0003e80000100a00 */
[----:B------:R1:W-:Y:S04]  /*2f8e0*/  LDGSTS.E [R72+-0x60400], [R76.64], P4 ;  /* 0x9fc000004c487fae */ /* 0x0003e8000a121844 */
[----:B------:R-:W4:Y:S01]  /*2f8f0*/  LDL.LU.64 R108, [R1+0x2f08] ;  /* 0x002f0800016c7983 */ /* 0x000f220000300a00 */
[----:B------:R-:W-:-:S05]  /*2f900*/  IMAD.WIDE R78, R3, 0x4, R110 ;  /* 0x00000004034e7825 */ /* 0x000fca00078e026e */
[----:B------:R1:W-:Y:S04]  /*2f910*/  STL.64 [R1+0x4b50], R78 ;  /* 0x004b504e01007387 */ /* 0x0003e80000100a00 */
[----:B------:R1:W-:Y:S02]  /*2f920*/  LDGSTS.E [R0+-0x60300], [R78.64], P3 ;  /* 0x9fd000004e007fae */ /* 0x0003e40009921844 */
[----:B-1----:R-:W-:Y:S02]  /*2f930*/  IMAD.WIDE R76, R3, 0x4, R116 ;  /* 0x00000004034c7825 */ /* 0x002fe400078e0274 */
[----:B------:R-:W4:Y:S04]  /*2f940*/  LDL.LU.64 R116, [R1+0x3070] ;  /* 0x0030700001747983 */ /* 0x000f280000300a00 */
[----:B------:R2:W-:Y:S01]  /*2f950*/  STL.64 [R1+0x4740], R76 ;  /* 0x0047404c01007387 */ /* 0x0005e20000100a00 */
[----:B------:R-:W-:Y:S01]  /*2f960*/  IADD3 R73, R125, 0x100000, RZ ;  /* 0x001000007d497810 */ /* 0x000fe20007ffe0ff */
[----:B------:R-:W-:Y:S01]  /*2f970*/  IMAD.WIDE R80, R3, 0x4, R118 ;  /* 0x0000000403507825 */ /* 0x000fe200078e0276 */
[----:B------:R-:W-:Y:S01]  /*2f980*/  IADD3 R72, R125, 0x100000, RZ ;  /* 0x001000007d487810 */ /* 0x000fe20007ffe0ff */
        /* <DEDUP_REMOVED lines=16> */
[----:B------:R-:W3:Y:S04]  /*2fa90*/  LDL.LU.64 R110, [R1+0x2ed8] ;  /* 0x002ed800016e7983 */ /* 0x000ee80000300a00 */
[----:B------:R1:W-:Y:S01]  /*2faa0*/  LDGSTS.E [R74+-0x6d200], [R78.64], P4 ;  /* 0x92e000004e4a7fae */ /* 0x0003e2000a121844 */
[----:B----4-:R-:W-:-:S03]  /*2fab0*/  IMAD.WIDE R80, R3, 0x4, R112 ;  /* 0x0000000403507825 */ /* 0x010fc600078e0270 */
[----:B------:R-:W4:Y:S01]  /*2fac0*/  LDL.LU.64 R112, [R1+0x3000] ;  /* 0x0030000001707983 */ /* 0x000f220000300a00 */
[----:B-1----:R-:W-:-:S03]  /*2fad0*/  IMAD.WIDE R76, R3, 0x4, R114 ;  /* 0x00000004034c7825 */ /* 0x002fc600078e0272 */
[----:B------:R-:W-:Y:S04]  /*2fae0*/  STL.64 [R1+0x4758], R80 ;  /* 0x0047585001007387 */ /* 0x000fe80000100a00 */
[----:B------:R1:W-:Y:S04]  /*2faf0*/  STL.64 [R1+0x4780], R76 ;  /* 0x0047804c01007387 */ /* 0x0003e80000100a00 */
[----:B------:R1:W-:Y:S04]  /*2fb00*/  LDGSTS.E [R73+-0x6d100], [R80.64], P3 ;  /* 0x92f0000050497fae */ /* 0x0003e80009921844 */
[----:B------:R-:W4:Y:S01]  /*2fb10*/  LDL.LU.64 R114, [R1+0x2ec8] ;  /* 0x002ec80001727983 */ /* 0x000f220000300a00 */
[----:B------:R-:W-:-:S03]  /*2fb20*/  IMAD.WIDE R78, R3, 0x4, R108 ;  /* 0x00000004034e7825 */ /* 0x000fc600078e026c */
[----:B------:R1:W-:Y:S04]  /*2fb30*/  LDGSTS.E [R72+-0x6c200], [R76.64], P4 ;  /* 0x93e000004c487fae */ /* 0x0003e8000a121844 */
[----:B------:R1:W-:Y:S04]  /*2fb40*/  STL.64 [R1+0x4778], R78 ;  /* 0x0047784e01007387 */ /* 0x0003e80000100a00 */
[----:B------:R1:W-:Y:S02]  /*2fb50*/  LDGSTS.E [R0+-0x6c100], [R78.64], P3 ;  /* 0x93f000004e007fae */ /* 0x0003e40009921844 */
[----:B-1----:R-:W-:-:S02]  /*2fb60*/  IMAD.WIDE R76, R3, 0x4, R116 ;  /* 0x00000004034c7825 */ /* 0x002fc400078e0274 */
[----:B------:R-:W4:Y:S04]  /*2fb70*/  LDL.LU.64 R116, [R1+0x2ff0] ;  /* 0x002ff00001747983 */ /* 0x000f280000300a00 */
[----:B------:R2:W-:Y:S04]  /*2fb80*/  STL.64 [R1+0x47a0], R76 ;  /* 0x0047a04c01007387 */ /* 0x0005e80000100a00 */
[----:B------:R2:W-:Y:S01]  /*2fb90*/  LDGSTS.E [R74+-0x6b200], [R76.64], P4 ;  /* 0x94e000004c4a7fae */ /* 0x0005e2000a121844 */
[----:B------:R-:W-:-:S03]  /*2fba0*/  IMAD.WIDE R80, R3, 0x4, R118 ;  /* 0x0000000403507825 */ /* 0x000fc600078e0276 */
[----:B------:R-:W4:Y:S01]  /*2fbb0*/  LDL.LU.64 R118, [R1+0x2eb8] ;  /* 0x002eb80001767983 */ /* 0x000f220000300a00 */
[----:B------:R-:W-:-:S03]  /*2fbc0*/  IMAD.WIDE R78, R3, 0x4, R120 ;  /* 0x00000004034e7825 */ /* 0x000fc600078e0278 */
[----:B------:R-:W-:Y:S04]  /*2fbd0*/  STL.64 [R1+0x4798], R80 ;  /* 0x0047985001007387 */ /* 0x000fe80000100a00 */
        /* <DEDUP_REMOVED lines=12> */
[----:B-1----:R-:W-:-:S05]  /*2fca0*/  IMAD.WIDE R80, R3, 0x4, R110 ;  /* 0x0000000403507825 */ /* 0x002fca00078e026e */
[----:B------:R-:W-:Y:S04]  /*2fcb0*/  STL.64 [R1+0x4838], R80 ;  /* 0x0048385001007387 */ /* 0x000fe80000100a00 */
[----:B------:R1:W-:Y:S01]  /*2fcc0*/  LDGSTS.E [R73+-0x69100], [R80.64], P3 ;  /* 0x96f0000050497fae */ /* 0x0003e20009921844 */
[----:B----4-:R-:W-:-:S05]  /*2fcd0*/  IMAD.WIDE R76, R3, 0x4, R112 ;  /* 0x00000004034c7825 */ /* 0x010fca00078e0270 */
[----:B------:R4:W-:Y:S04]  /*2fce0*/  STL.64 [R1+0x48a0], R76 ;  /* 0x0048a04c01007387 */ /* 0x0009e80000100a00 */
[----:B------:R-:W3:Y:S04]  /*2fcf0*/  LDL.LU.64 R104, [R1+0x2e98] ;  /* 0x002e980001687983 */ /* 0x000ee80000300a00 */
[----:B------:R-:W3:Y:S04]  /*2fd00*/  LDL.LU.64 R106, [R1+0x2fc0] ;  /* 0x002fc000016a7983 */ /* 0x000ee80000300a00 */
[----:B------:R4:W-:Y:S01]  /*2fd10*/  LDGSTS.E [R72+-0x68200], [R76.64], P4 ;  /* 0x97e000004c487fae */ /* 0x0009e2000a121844 */
[----:B------:R-:W-:-:S05]  /*2fd20*/  IMAD.WIDE R78, R3, 0x4, R114 ;  /* 0x00000004034e7825 */ /* 0x000fca00078e0272 */
[----:B------:R1:W-:Y:S04]  /*2fd30*/  STL.64 [R1+0x4898], R78 ;  /* 0x0048984e01007387 */ /* 0x0003e80000100a00 */
[----:B------:R-:W3:Y:S04]  /*2fd40*/  LDL.LU.64 R108, [R1+0x2e88] ;  /* 0x002e8800016c7983 */ /* 0x000ee80000300a00 */
[----:B------:R-:W3:Y:S04]  /*2fd50*/  LDL.LU.64 R110, [R1+0x2fb0] ;  /* 0x002fb000016e7983 */ /* 0x000ee80000300a00 */
[----:B------:R1:W-:Y:S01]  /*2fd60*/  LDGSTS.E [R0+-0x68100], [R78.64], P3 ;  /* 0x97f000004e007fae */ /* 0x0003e20009921844 */
[----:B----4-:R-:W-:-:S05]  /*2fd70*/  IMAD.WIDE R76, R3, 0x4, R116 ;  /* 0x00000004034c7825 */ /* 0x010fca00078e0274 */
[----:B------:R2:W-:Y:S04]  /*2fd80*/  STL.64 [R1+0x4900], R76 ;  /* 0x0049004c01007387 */ /* 0x0005e80000100a00 */
[----:B------:R-:W3:Y:S01]  /*2fd90*/  LDL.LU.64 R112, [R1+0x2e78] ;  /* 0x002e780001707983 */ /* 0x000ee20000300a00 */
[----:B-1----:R-:W-:-:S03]  /*2fda0*/  IMAD.WIDE R80, R3, 0x4, R118 ;  /* 0x0000000403507825 */ /* 0x002fc600078e0276 */
[----:B------:R-:W3:Y:S04]  /*2fdb0*/  LDL.LU.64 R114, [R1+0x2fa0] ;  /* 0x002fa00001727983 */ /* 0x000ee80000300a00 */
[----:B------:R2:W-:Y:S01]  /*2fdc0*/  LDGSTS.E [R74+-0x67200], [R76.64], P4 ;  /* 0x98e000004c4a7fae */ /* 0x0005e2000a121844 */
[----:B------:R-:W-:-:S03]  /*2fdd0*/  IMAD.WIDE R78, R3, 0x4, R120 ;  /* 0x00000004034e7825 */ /* 0x000fc600078e0278 */
[----:B------:R-:W-:Y:S04]  /*2fde0*/  STL.64 [R1+0x48f8], R80 ;  /* 0x0048f85001007387 */ /* 0x000fe80000100a00 */
[----:B------:R-:W3:Y:S04]  /*2fdf0*/  LDL.LU.64 R116, [R1+0x2e68] ;  /* 0x002e680001747983 */ /* 0x000ee80000300a00 */
[----:B------:R1:W-:Y:S04]  /*2fe00*/  LDGSTS.E [R73+-0x67100], [R80.64], P3 ;  /* 0x98f0000050497fae */ /* 0x0003e80009921844 */
[----:B------:R3:W-:Y:S04]  /*2fe10*/  STL.64 [R1+0x4980], R78 ;  /* 0x0049804e01007387 */ /* 0x0007e80000100a00 */
[----:B------:R3:W-:Y:S04]  /*2fe20*/  LDGSTS.E [R72+-0x66200], [R78.64], P4 ;  /* 0x99e000004e487fae */ /* 0x0007e8000a121844 */
[----:B------:R-:W3:Y:S01]  /*2fe30*/  LDL.LU.64 R118, [R1+0x2e28] ;  /* 0x002e280001767983 */ /* 0x000ee20000300a00 */
[----:B--2---:R-:W-:-:S05]  /*2fe40*/  IMAD.WIDE R76, R3, 0x4, R126 ;  /* 0x00000004034c7825 */ /* 0x004fca00078e027e */
[----:B------:R2:W-:Y:S04]  /*2fe50*/  STL.64 [R1+0x4978], R76 ;  /* 0x0049784c01007387 */ /* 0x0005e80000100a00 */
[----:B------:R-:W4:Y:S04]  /*2fe60*/  LDL.LU.64 R120, [R1+0x2f90] ;  /* 0x002f900001787983 */ /* 0x000f280000300a00 */
[----:B------:R-:W4:Y:S04]  /*2fe70*/  LDL.LU.64 R126, [R1+0x30c8] ;  /* 0x0030c800017e7983 */ /* 0x000f280000300a00 */
[----:B------:R2:W-:Y:S01]  /*2fe80*/  LDGSTS.E [R0+-0x66100], [R76.64], P3 ;  /* 0x99f000004c007fae */ /* 0x0005e20009921844 */
[----:B---3--:R-:W-:-:S05]  /*2fe90*/  IMAD.WIDE R78, R3, 0x4, R122 ;  /* 0x00000004034e7825 */ /* 0x008fca00078e027a */
[----:B------:R3:W-:Y:S04]  /*2fea0*/  STL.64 [R1+0x49d0], R78 ;  /* 0x0049d04e01007387 */ /* 0x0007e80000100a00 */
[----:B------:R-:W4:Y:S04]  /*2feb0*/  LDL.LU.64 R122, [R1+0x30c0] ;  /* 0x0030c000017a7983 */ /* 0x000f280000300a00 */
[----:B------:R3:W-:Y:S01]  /*2fec0*/  LDGSTS.E [R74+-0x65200], [R78.64], P4 ;  /* 0x9ae000004e4a7fae */ /* 0x0007e2000a121844 */
[----:B-1----:R-:W-:-:S04]  /*2fed0*/  IMAD.WIDE R80, R3, 0x4, R104 ;  /* 0x0000000403507825 */ /* 0x002fc800078e0268 */
[C---:B--2---:R-:W-:Y:S01]  /*2fee0*/  IMAD.WIDE R76, R3.reuse, 0x4, R106 ;  /* 0x00000004034c7825 */ /* 0x044fe200078e026a */
[----:B------:R-:W-:Y:S04]  /*2fef0*/  STL.64 [R1+0x49c8], R80 ;  /* 0x0049c85001007387 */ /* 0x000fe80000100a00 */
[----:B------:R1:W-:Y:S04]  /*2ff00*/  LDGSTS.E [R73+-0x65100], [R80.64], P3 ;  /* 0x9af0000050497fae */ /* 0x0003e80009921844 */
[----:B------:R2:W-:Y:S04]  /*2ff10*/  STL.64 [R1+0x49f0], R76 ;  /* 0x0049f04c01007387 */ /* 0x0005e80000100a00 */
[----:B------:R2:W-:Y:S01]  /*2ff20*/  LDGSTS.E [R72+-0x64200], [R76.64], P4 ;  /* 0x9be000004c487fae */ /* 0x0005e2000a121844 */
[----:B---3--:R-:W-:-:S05]  /*2ff30*/  IMAD.WIDE R78, R3, 0x4, R108 ;  /* 0x00000004034e7825 */ /* 0x008fca00078e026c */
[----:B------:R3:W-:Y:S04]  /*2ff40*/  STL.64 [R1+0x49e8], R78 ;  /* 0x0049e84e01007387 */ /* 0x0007e80000100a00 */
[----:B------:R3:W-:Y:S01]  /*2ff50*/  LDGSTS.E [R0+-0x64100], [R78.64], P3 ;  /* 0x9bf000004e007fae */ /* 0x0007e20009921844 */
[----:B--2---:R-:W-:-:S05]  /*2ff60*/  IMAD.WIDE R76, R3, 0x4, R110 ;  /* 0x00000004034c7825 */ /* 0x004fca00078e026e */
[----:B------:R2:W-:Y:S04]  /*2ff70*/  STL.64 [R1+0x4a40], R76 ;  /* 0x004a404c01007387 */ /* 0x0005e80000100a00 */
[----:B------:R2:W-:Y:S01]  /*2ff80*/  LDGSTS.E [R74+-0x63200], [R76.64], P4 ;  /* 0x9ce000004c4a7fae */ /* 0x0005e2000a121844 */
[----:B-1----:R-:W-:-:S04]  /*2ff90*/  IMAD.WIDE R80, R3, 0x4, R112 ;  /* 0x0000000403507825 */ /* 0x002fc800078e0270 */
[C---:B---3--:R-:W-:Y:S01]  /*2ffa0*/  IMAD.WIDE R78, R3.reuse, 0x4, R114 ;  /* 0x00000004034e7825 */ /* 0x048fe200078e0272 */
[----:B------:R-:W-:Y:S04]  /*2ffb0*/  STL.64 [R1+0x4a38], R80 ;  /* 0x004a385001007387 */ /* 0x000fe80000100a00 */
[----:B------:R1:W-:Y:S04]  /*2ffc0*/  LDGSTS.E [R73+-0x63100], [R80.64], P3 ;  /* 0x9cf0000050497fae */ /* 0x0003e80009921844 */
[----:B------:R4:W-:Y:S04]  /*2ffd0*/  STL.64 [R1+0x4a60], R78 ;  /* 0x004a604e01007387 */ /* 0x0009e80000100a00 */
[----:B------:R4:W-:Y:S01]  /*2ffe0*/  LDGSTS.E [R72+-0x62200], [R78.64], P4 ;  /* 0x9de000004e487fae */ /* 0x0009e2000a121844 */
[----:B--2---:R-:W-:-:S05]  /*2fff0*/  IMAD.WIDE R76, R3, 0x4, R116 ;  /* 0x00000004034c7825 */ /* 0x004fca00078e0274 */
[----:B------:R2:W-:Y:S04]  /*30000*/  STL.64 [R1+0x4a58], R76 ;  /* 0x004a584c01007387 */ /* 0x0005e80000100a00 */
[----:B------:R2:W-:Y:S01]  /*30010*/  LDGSTS.E [R0+-0x62100], [R76.64], P3 ;  /* 0x9df000004c007fae */ /* 0x0005e20009921844 */
[----:B------:R-:W-:-:S05]  /*30020*/  IMAD.WIDE R74, R3, 0x4, R118 ;  /* 0x00000004034a7825 */ /* 0x000fca00078e0276 */
[----:B------:R3:W-:Y:S04]  /*30030*/  STL.64 [R1+0x4a80], R74 ;  /* 0x004a804a01007387 */ /* 0x0007e80000100a00 */
[----:B------:R3:W-:Y:S01]  /*30040*/  LDGSTS.E [R73+-0x61200], [R74.64], P4 ;  /* 0x9ee000004a497fae */ /* 0x0007e2000a121844 */
[----:B----4-:R-:W-:-:S04]  /*30050*/  IMAD.WIDE R78, R3, 0x4, R120 ;  /* 0x00000004034e7825 */ /* 0x010fc800078e0278 */
[----:B--2---:R-:W-:Y:S01]  /*30060*/  IMAD.WIDE R76, R3, 0x4, R126 ;  /* 0x00000004034c7825 */ /* 0x004fe200078e027e */
[----:B------:R-:W-:Y:S04]  /*30070*/  STL.64 [R1+0x4a78], R78 ;  /* 0x004a784e01007387 */ /* 0x000fe80000100a00 */
[----:B------:R2:W-:Y:S04]  /*30080*/  STL.64 [R1+0x4a70], R76 ;  /* 0x004a704c01007387 */ /* 0x0005e80000100a00 */
[----:B------:R-:W-:Y:S01]  /*30090*/  STL [R1+0x1650], RZ ;  /* 0x001650ff01007387 */ /* 0x000fe20000100800 */
[----:B------:R-:W-:-:S03]  /*300a0*/  ISETP.GE.AND P0, PT, R252, 0x80, PT ;  /* 0x00000080fc00780c */ /* 0x000fc60003f06270 */
[----:B------:R4:W-:Y:S01]  /*300b0*/  LDGSTS.E [R72+-0x61100], [R78.64], P3 ;  /* 0x9ef000004e487fae */ /* 0x0009e20009921844 */
[----:B---3--:R-:W-:-:S03]  /*300c0*/  IMAD.WIDE R74, R3, 0x4, R122 ;  /* 0x00000004034a7825 */ /* 0x008fc600078e027a */
[----:B------:R2:W-:Y:S04]  /*300d0*/  LDGSTS.E [R0+-0x60200], [R76.64], P4 ;  /* 0x9fe000004c007fae */ /* 0x0005e8000a121844 */
[----:B------:R3:W-:Y:S04]  /*300e0*/  STL.64 [R1+0x4a68], R74 ;  /* 0x004a684a01007387 */ /* 0x0007e80000100a00 */
[----:B------:R1:W-:Y:S04]  /*300f0*/  STL [R1+0x1654], RZ ;  /* 0x001654ff01007387 */ /* 0x0003e80000100800 */
        /* <DEDUP_REMOVED lines=966> */
[----:B------:R1:W-:Y:S01]  /*33d60*/  LDGSTS.E [R73+-0x60100], [R74.64], P3 ;  /* 0x9ff000004a497fae */ /* 0x0003e20009921844 */
[----:B------:R-:W-:-:S03]  /*33d70*/  CS2R R112, SRZ ;  /* 0x0000000000707805 */ /* 0x000fc6000001ff00 */
[----:B------:R-:W0:Y:S01]  /*33d80*/  LDGDEPBAR ;  /* 0x00000000000079af */ /* 0x000e220000000000 */
[----:B------:R-:W-:Y:S01]  /*33d90*/  CS2R R114, SRZ ;  /* 0x0000000000727805 */ /* 0x000fe2000001ff00 */
[----:B------:R-:W-:Y:S01]  /*33da0*/  CS2R R124, SRZ ;  /* 0x00000000007c7805 */ /* 0x000fe2000001ff00 */
[----:B------:R-:W-:Y:S01]  /*33db0*/  CS2R R126, SRZ ;  /* 0x00000000007e7805 */ /* 0x000fe2000001ff00 */
[----:B------:R-:W-:Y:S01]  /*33dc0*/  CS2R R100, SRZ ;  /* 0x0000000000647805 */ /* 0x000fe2000001ff00 */
[----:B------:R-:W-:Y:S01]  /*33dd0*/  CS2R R102, SRZ ;  /* 0x0000000000667805 */ /* 0x000fe2000001ff00 */
[----:B--2---:R-:W-:Y:S01]  /*33de0*/  CS2R R76, SRZ ;  /* 0x00000000004c7805 */ /* 0x004fe2000001ff00 */
[----:B----4-:R-:W-:Y:S01]  /*33df0*/  CS2R R78, SRZ ;  /* 0x00000000004e7805 */ /* 0x010fe2000001ff00 */
[----:B-1----:R-:W-:Y:S01]  /*33e00*/  CS2R R72, SRZ ;  /* 0x0000000000487805 */ /* 0x002fe2000001ff00 */
[----:B---3--:R-:W-:Y:S01]  /*33e10*/  CS2R R74, SRZ ;  /* 0x00000000004a7805 */ /* 0x008fe2000001ff00 */
[----:B------:R-:W-:Y:S01]  /*33e20*/  CS2R R120, SRZ ;  /* 0x0000000000787805 */ /* 0x000fe2000001ff00 */
        /* <DEDUP_REMOVED lines=17> */
[----:B------:R-:W-:Y:S05]  /*33f40*/  @!P0 BRA `(.L_x_0) ;  /* 0x000a7de000008947 */ /* 0x000fea0003800000 */
[----:B------:R-:W2:Y:S04]  /*33f50*/  LDL.LU.64 R92, [R1+0x23b0] ;  /* 0x0023b000015c7983 */ /* 0x000ea80000300a00 */
[----:B------:R-:W3:Y:S04]  /*33f60*/  LDL.LU.64 R94, [R1+0x23b8] ;  /* 0x0023b800015e7983 */ /* 0x000ee80000300a00 */
[----:B------:R-:W4:Y:S04]  /*33f70*/  LDL.LU.64 R108, [R1+0x23d0] ;  /* 0x0023d000016c7983 */ /* 0x000f280000300a00 */
[----:B------:R-:W3:Y:S04]  /*33f80*/  LDL.LU.64 R104, [R1+0x23e8] ;  /* 0x0023e80001687983 */ /* 0x000ee80000300a00 */
[----:B------:R-:W3:Y:S04]  /*33f90*/  LDL.LU.64 R110, [R1+0x2400] ;  /* 0x00240000016e7983 */ /* 0x000ee80000300a00 */
[----:B------:R-:W3:Y:S04]  /*33fa0*/  LDL.LU.64 R86, [R1+0x2418] ;  /* 0x0024180001567983 */ /* 0x000ee80000300a00 */
[----:B------:R-:W4:Y:S04]  /*33fb0*/  LDL.LU.64 R106, [R1+0x2420] ;  /* 0x00242000016a7983 */ /* 0x000f280000300a00 */
[----:B------:R-:W4:Y:S04]  /*33fc0*/  LDL.LU.64 R116, [R1+0x2428] ;  /* 0x0024280001747983 */ /* 0x000f280000300a00 */
[----:B------:R-:W4:Y:S04]  /*33fd0*/  LDL.LU.64 R88, [R1+0x1838] ;  /* 0x0018380001587983 */ /* 0x000f280000300a00 */
[----:B------:R-:W4:Y:S04]  /*33fe0*/  LDL.LU.64 R90, [R1+0x1830] ;  /* 0x00183000015a7983 */ /* 0x000f280000300a00 */
[----:B------:R-:W4:Y:S04]  /*33ff0*/  LDL.LU.64 R118, [R1+0x1828] ;  /* 0x0018280001767983 */ /* 0x000f280000300a00 */
[----:B--2---:R1:W-:Y:S01]  /*34000*/  STL [R1+0x3ff8], R92 ;  /* 0x003ff85c01007387 */ /* 0x0043e20000100800 */
[----:B------:R-:W-:-:S03]  /*34010*/  MOV R0, R93 ;  /* 0x0000005d00007202 */ /* 0x000fc60000000f00 */
[----:B-1----:R-:W2:Y:S04]  /*34020*/  LDL.LU.64 R92, [R1+0x1820] ;  /* 0x00182000015c7983 */ /* 0x002ea80000300a00 */
[----:B------:R1:W-:Y:S04]  /*34030*/  STL [R1+0x3ff4], R0 ;  /* 0x003ff40001007387 */ /* 0x0003e80000100800 */
[----:B---3--:R3:W-:Y:S01]  /*34040*/  STL [R1+0x4000], R94 ;  /* 0x0040005e01007387 */ /* 0x0087e20000100800 */
[----:B-1----:R-:W-:-:S03]  /*34050*/  IMAD.MOV.U32 R0, RZ, RZ, R95 ;  /* 0x000000ffff007224 */ /* 0x002fc600078e005f */
[----:B---3--:R-:W3:Y:S04]  /*34060*/  LDL.LU.64 R94, [R1+0x1818] ;  /* 0x00181800015e7983 */ /* 0x008ee80000300a00 */
[----:B------:R1:W-:Y:S04]  /*34070*/  STL [R1+0x3ffc], R0 ;  /* 0x003ffc0001007387 */ /* 0x0003e80000100800 */
[----:B----4-:R4:W-:Y:S01]  /*34080*/  STL [R1+0x4008], R108 ;  /* 0x0040086c01007387 */ /* 0x0109e20000100800 */
[----:B-1----:R-:W-:-:S03]  /*34090*/  IMAD.MOV.U32 R0, RZ, RZ, R109 ;  /* 0x000000ffff007224 */ /* 0x002fc600078e006d */
[----:B----4-:R-:W4:Y:S04]  /*340a0*/  LDL.LU.64 R108, [R1+0x1810] ;  /* 0x00181000016c7983 */ /* 0x010f280000300a00 */
[----:B------:R1:W-:Y:S04]  /*340b0*/  STL [R1+0x4004], R0 ;  /* 0x0040040001007387 */ /* 0x0003e80000100800 */
[----:B------:R1:W-:Y:S02]  /*340c0*/  STL [R1+0x4010], R104 ;  /* 0x0040106801007387 */ /* 0x0003e40000100800 */
[----:B-1----:R-:W-:-:S02]  /*340d0*/  MOV R0, R105 ;  /* 0x0000006900007202 */ /* 0x002fc40000000f00 */
[----:B------:R-:W4:Y:S04]  /*340e0*/  LDL.LU.64 R104, [R1+0x1750] ;  /* 0x0017500001687983 */ /* 0x000f280000300a00 */
[----:B------:R1:W-:Y:S04]  /*340f0*/  STL [R1+0x400c], R0 ;  /* 0x00400c0001007387 */ /* 0x0003e80000100800 */
[----:B------:R1:W-:Y:S02]  /*34100*/  STL [R1+0x4018], R110 ;  /* 0x0040186e01007387 */ /* 0x0003e40000100800 */
[----:B-1----:R-:W-:-:S02]  /*34110*/  IMAD.MOV.U32 R0, RZ, RZ, R111 ;  /* 0x000000ffff007224 */ /* 0x002fc400078e006f */
[----:B------:R-:W4:Y:S04]  /*34120*/  LDL.LU.64 R110, [R1+0x9e0] ;  /* 0x0009e000016e7983 */ /* 0x000f280000300a00 */
[----:B------:R1:W-:Y:S04]  /*34130*/  STL [R1+0x4014], R0 ;  /* 0x0040140001007387 */ /* 0x0003e80000100800 */
[----:B------:R1:W-:Y:S02]  /*34140*/  STL [R1+0x4020], R86 ;  /* 0x0040205601007387 */ /* 0x0003e40000100800 */
[----:B-1----:R-:W-:-:S02]  /*34150*/  IMAD.MOV.U32 R0, RZ, RZ, R87 ;  /* 0x000000ffff007224 */ /* 0x002fc400078e0057 */
[----:B------:R-:W4:Y:S04]  /*34160*/  LDL.LU.64 R86, [R1+0x628] ;  /* 0x0006280001567983 */ /* 0x000f280000300a00 */
        /* <DEDUP_REMOVED lines=21> */
[----:B--2---:R2:W-:Y:S01]  /*342c0*/  STL [R1+0x3fe0], R92 ;  /* 0x003fe05c01007387 */ /* 0x0045e20000100800 */
[----:B-1----:R-:W-:-:S03]  /*342d0*/  IMAD.MOV.U32 R0, RZ, RZ, R93 ;  /* 0x000000ffff007224 */ /* 0x002fc600078e005d */
[----:B--2---:R-:W2:Y:S04]  /*342e0*/  LDL.LU.64 R92, [R1+0x378] ;  /* 0x00037800015c7983 */ /* 0x004ea80000300a00 */
[----:B------:R1:W-:Y:S04]  /*342f0*/  STL [R1+0x3fd4], R0 ;  /* 0x003fd40001007387 */ /* 0x0003e80000100800 */
[----:B---3--:R3:W-:Y:S01]  /*34300*/  STL [R1+0x3fd8], R94 ;  /* 0x003fd85e01007387 */ /* 0x0087e20000100800 */
[----:B-1----:R-:W-:-:S03]  /*34310*/  MOV R0, R95 ;  /* 0x0000005f00007202 */ /* 0x002fc60000000f00 */
[----:B---3--:R-:W3:Y:S04]  /*34320*/  LDL.LU.64 R94, [R1+0x370] ;  /* 0x00037000015e7983 */ /* 0x008ee80000300a00 */
[----:B------:R1:W-:Y:S04]  /*34330*/  STL [R1+0x3fcc], R0 ;  /* 0x003fcc0001007387 */ /* 0x0003e80000100800 */
[----:B----4-:R4:W-:Y:S01]  /*34340*/  STL [R1+0x3fd0], R108 ;  /* 0x003fd06c01007387 */ /* 0x0109e20000100800 */
[----:B-1----:R-:W-:-:S03]  /*34350*/  IMAD.MOV.U32 R0, RZ, RZ, R109 ;  /* 0x000000ffff007224 */ /* 0x002fc600078e006d */
[----:B----4-:R-:W4:Y:S04]  /*34360*/  LDL.LU.64 R108, [R1+0x338] ;  /* 0x00033800016c7983 */ /* 0x010f280000300a00 */
        /* <DEDUP_REMOVED lines=33> */
[----:B--2---:R2:W-:Y:S01]  /*34580*/  STL [R1+0x3f88], R92 ;  /* 0x003f885c01007387 */ /* 0x0045e20000100800 */
[----:B-1----:R-:W-:-:S03]  /*34590*/  IMAD.MOV.U32 R0, RZ, RZ, R93 ;  /* 0x000000ffff007224 */ /* 0x002fc600078e005d */
[----:B--2---:R-:W2:Y:S04]  /*345a0*/  LDL.LU.64 R92, [R1+0x1ca0] ;  /* 0x001ca000015c7983 */ /* 0x004ea80000300a00 */
[----:B------:R1:W-:Y:S04]  /*345b0*/  STL [R1+0x3f7c], R0 ;  /* 0x003f7c0001007387 */ /* 0x0003e80000100800 */
[----:B---3--:R3:W-:Y:S01]  /*345c0*/  STL [R1+0x3f80], R94 ;  /* 0x003f805e01007387 */ /* 0x0087e20000100800 */
[----:B-1----:R-:W-:-:S03]  /*345d0*/  IMAD.MOV.U32 R0, RZ, RZ, R95 ;  /* 0x000000ffff007224 */ /* 0x002fc600078e005f */
[----:B---3--:R-:W3:Y:S04]  /*345e0*/  LDL.LU.64 R94, [R1+0x1c98] ;  /* 0x001c9800015e7983 */ /* 0x008ee80000300a00 */
[----:B------:R1:W-:Y:S04]  /*345f0*/  STL [R1+0x3f74], R0 ;  /* 0x003f740001007387 */ /* 0x0003e80000100800 */
[----:B----4-:R4:W-:Y:S01]  /*34600*/  STL [R1+0x3f78], R108 ;  /* 0x003f786c01007387 */ /* 0x0109e20000100800 */
[----:B-1----:R-:W-:-:S03]  /*34610*/  MOV R0, R109 ;  /* 0x0000006d00007202 */ /* 0x002fc60000000f00 */
[----:B----4-:R-:W4:Y:S04]  /*34620*/  LDL.LU.64 R108, [R1+0x1c90] ;  /* 0x001c9000016c7983 */ /* 0x010f280000300a00 */
        /* <DEDUP_REMOVED lines=33> */
[----:B--2---:R2:W-:Y:S01]  /*34840*/  STL [R1+0x3f30], R92 ;  /* 0x003f305c01007387 */ /* 0x0045e20000100800 */
[----:B-1----:R-:W-:-:S03]  /*34850*/  MOV R0, R93 ;  /* 0x0000005d00007202 */ /* 0x002fc60000000f00 */
[----:B--2---:R-:W2:Y:S04]  /*34860*/  LDL.LU.64 R92, [R1+0x960] ;  /* 0x00096000015c7983 */ /* 0x004ea80000300a00 */
        /* <DEDUP_REMOVED lines=561> */
[----:B------:R-:W-:Y:S04]  /*36b80*/  STL [R1+0x3ac8], R90 ;  /* 0x003ac85a01007387 */ /* 0x000fe80000100800 */
[----:B------:R-:W4:Y:S01]  /*36b90*/  LDL.LU.64 R84, [R1+0xb0] ;  /* 0x0000b00001547983 */ /* 0x000f220000300a00 */
[----:B-1----:R-:W-:-:S05]  /*36ba0*/  MOV R0, R91 ;  /* 0x0000005b00007202 */ /* 0x002fca0000000f00 */
[----:B------:R1:W-:Y:S04]  /*36bb0*/  STL [R1+0x3abc], R0 ;  /* 0x003abc0001007387 */ /* 0x0003e80000100800 */
[----:B------:R1:W-:Y:S02]  /*36bc0*/  STL [R1+0x3ac0], R118 ;  /* 0x003ac07601007387 */ /* 0x0003e40000100800 */
[----:B-1----:R-:W-:Y:S02]  /*36bd0*/  IMAD.MOV.U32 R0, RZ, RZ, R119 ;  /* 0x000000ffff007224 */ /* 0x002fe400078e0077 */
        /* <DEDUP_REMOVED lines=14> */
[----:B------:R-:W-:Y:S04]  /*36cc0*/  STL [R1+0x3aa0], R104 ;  /* 0x003aa06801007387 */ /* 0x000fe80000100800 */
[----:B------:R-:W4:Y:S01]  /*36cd0*/  LDL.LU.64 R90, [R1+0x88] ;  /* 0x00008800015a7983 */ /* 0x000f220000300a00 */
[----:B-1----:R-:W-:-:S05]  /*36ce0*/  IMAD.MOV.U32 R0, RZ, RZ, R105 ;  /* 0x000000ffff007224 */ /* 0x002fca00078e0069 */
[----:B------:R1:W-:Y:S02]  /*36cf0*/  STL [R1+0x3a94], R0 ;  /* 0x003a940001007387 */ /* 0x0003e40000100800 */
[----:B-1----:R-:W-:Y:S02]  /*36d00*/  MOV R0, R111 ;  /* 0x0000006f00007202 */ /* 0x002fe40000000f00 */
[----:B------:R1:W-:Y:S04]  /*36d10*/  STL [R1+0x3a98], R110 ;  /* 0x003a986e01007387 */ /* 0x0003e80000100800 */
[----:B-1----:R-:W4:Y:S04]  /*36d20*/  LDL.LU.64 R110, [R1+0x80] ;  /* 0x00008000016e7983 */ /* 0x002f280000300a00 */
[----:B------:R1:W-:Y:S04]  /*36d30*/  STL [R1+0x3a8c], R0 ;  /* 0x003a8c0001007387 */ /* 0x0003e80000100800 */
[----:B------:R1:W-:Y:S04]  /*36d40*/  STL [R1+0x3a90], R86 ;  /* 0x003a905601007387 */ /* 0x0003e80000100800 */
[----:B------:R-:W4:Y:S01]  /*36d50*/  LDL.LU.64 R104, [R1+0x1e70] ;  /* 0x001e700001687983 */ /* 0x000f220000300a00 */
[----:B-1----:R-:W-:-:S03]  /*36d60*/  IMAD.MOV.U32 R0, RZ, RZ, R87 ;  /* 0x000000ffff007224 */ /* 0x002fc600078e0057 */
[----:B------:R-:W-:Y:S04]  /*36d70*/  STL [R1+0x3a88], R106 ;  /* 0x003a886a01007387 */ /* 0x000fe80000100800 */
[----:B------:R1:W-:Y:S04]  /*36d80*/  STL [R1+0x3a84], R0 ;  /* 0x003a840001007387 */ /* 0x0003e80000100800 */
[----:B------:R-:W4:Y:S01]  /*36d90*/  LDL.LU.64 R86, [R1+0x1e78] ;  /* 0x001e780001567983 */ /* 0x000f220000300a00 */
[----:B-1----:R-:W-:-:S03]  /*36da0*/  IMAD.MOV.U32 R0, RZ, RZ, R107 ;  /* 0x000000ffff007224 */ /* 0x002fc600078e006b */
[----:B------:R-:W-:Y:S04]  /*36db0*/  STL [R1+0x3a80], R116 ;  /* 0x003a807401007387 */ /* 0x000fe80000100800 */
[----:B------:R1:W-:Y:S04]  /*36dc0*/  STL [R1+0x3a7c], R0 ;  /* 0x003a7c0001007387 */ /* 0x0003e80000100800 */
[----:B------:R-:W4:Y:S01]  /*36dd0*/  LDL.LU.64 R106, [R1+0x1e80] ;  /* 0x001e8000016a7983 */ /* 0x000f220000300a00 */
[----:B-1----:R-:W-:-:S03]  /*36de0*/  MOV R0, R117 ;  /* 0x0000007500007202 */ /* 0x002fc60000000f00 */
[----:B------:R-:W-:Y:S04]  /*36df0*/  STL [R1+0x3a78], R88 ;  /* 0x003a785801007387 */ /* 0x000fe80000100800 */
        /* <DEDUP_REMOVED lines=8> */
[----:B------:R1:W-:Y:S02]  /*36e80*/  STL [R1+0x3a64], R0 ;  /* 0x003a640001007387 */ /* 0x0003e40000100800 */
[----:B-1----:R-:W-:Y:S02]  /*36e90*/  MOV R0, R119 ;  /* 0x0000007700007202 */ /* 0x002fe40000000f00 */
        /* <DEDUP_REMOVED lines=38> */
[----:B------:R-:W4:Y:S04]  /*37100*/  LDL.LU.64 R116, [R1+0x968] ;  /* 0x0009680001747983 */ /* 0x000f280000300a00 */
[----:B------:R-:W4:Y:S01]  /*37110*/  LDL.LU.64 R84, [R1+0x8e8] ;  /* 0x0008e80001547983 */ /* 0x000f220000300a00 */
[----:B-1----:R-:W-:-:S05]  /*37120*/  IMAD.MOV.U32 R0, RZ, RZ, R89 ;  /* 0x000000ffff007224 */ /* 0x002fca00078e0059 */
[----:B------:R1:W-:Y:S04]  /*37130*/  STL [R1+0x3a18], R0 ;  /* 0x003a180001007387 */ /* 0x0003e80000100800 */
[----:B------:R1:W-:Y:S02]  /*37140*/  STL [R1+0x3a24], R118 ;  /* 0x003a247601007387 */ /* 0x0003e40000100800 */
[----:B-1----:R-:W-:Y:S02]  /*37150*/  IMAD.MOV.U32 R0, RZ, RZ, R119 ;  /* 0x000000ffff007224 */ /* 0x002fe400078e0077 */
[----:B------:R-:W4:Y:S04]  /*37160*/  LDL.LU.64 R118, [R1+0x78] ;  /* 0x0000780001767983 */ /* 0x000f280000300a00 */
[----:B------:R2:W-:Y:S02]  /*37170*/  STL [R1+0x3a20], R0 ;  /* 0x003a200001007387 */ /* 0x0005e40000100800 */
[----:B--2---:R-:W-:-:S02]  /*37180*/  MOV R0, R93 ;  /* 0x0000005d00007202 */ /* 0x004fc40000000f00 */
[----:B------:R1:W-:Y:S04]  /*37190*/  STL [R1+0x3a2c], R92 ;  /* 0x003a2c5c01007387 */ /* 0x0003e80000100800 */
[----:B-1----:R-:W2:Y:S04]  /*371a0*/  LDL.LU.64 R92, [R1+0x70] ;  /* 0x00007000015c7983 */ /* 0x002ea80000300a00 */
[----:B------:R1:W-:Y:S04]  /*371b0*/  STL [R1+0x3a28], R0 ;  /* 0x003a280001007387 */ /* 0x0003e80000100800 */
[----:B---3--:R3:W-:Y:S04]  /*371c0*/  STL [R1+0x3a34], R94 ;  /* 0x003a345e01007387 */ /* 0x0087e80000100800 */
[----:B------:R-:W2:Y:S01]  /*371d0*/  LDL.LU.64 R86, [R1+0x68] ;  /* 0x0000680001567983 */ /* 0x000ea20000300a00 */
[----:B-1----:R-:W-:-:S03]  /*371e0*/  IMAD.MOV.U32 R0, RZ, RZ, R95 ;  /* 0x000000ffff007224 */ /* 0x002fc600078e005f */
[----:B----4-:R-:W-:Y:S04]  /*371f0*/  STL [R1+0x3a38], R108 ;  /* 0x003a386c01007387 */ /* 0x010fe80000100800 */
[----:B------:R1:W-:Y:S04]  /*37200*/  STL [R1+0x3a30], R0 ;  /* 0x003a300001007387 */ /* 0x0003e80000100800 */
[----:B---3--:R-:W3:Y:S01]  /*37210*/  LDL.LU.64 R94, [R1+0x60] ;  /* 0x00006000015e7983 */ /* 0x008ee20000300a00 */
[----:B-1----:R-:W-:-:S03]  /*37220*/  IMAD.MOV.U32 R0, RZ, RZ, R109 ;  /* 0x000000ffff007224 */ /* 0x002fc600078e006d */
[----:B------:R-:W-:Y:S04]  /*37230*/  STL [R1+0x39bc], R90 ;  /* 0x0039bc5a01007387 */ /* 0x000fe80000100800 */
[----:B------:R1:W-:Y:S04]  /*37240*/  STL [R1+0x39b4], R0 ;  /* 0x0039b40001007387 */ /* 0x0003e80000100800 */
[----:B------:R-:W4:Y:S04]  /*37250*/  LDL.LU.64 R108, [R1+0x58] ;  /* 0x00005800016c7983 */ /* 0x000f280000300a00 */
[----:B------:R-:W4:Y:S01]  /*37260*/  LDL.LU.64 R88, [R1+0x50] ;  /* 0x0000500001587983 */ /* 0x000f220000300a00 */
[----:B-1----:R-:W-:-:S05]  /*37270*/  MOV R0, R91 ;  /* 0x0000005b00007202 */ /* 0x002fca0000000f00 */
[----:B------:R1:W-:Y:S04]  /*37280*/  STL [R1+0x39b8], R0 ;  /* 0x0039b80001007387 */ /* 0x0003e80000100800 */
[----:B------:R1:W-:Y:S02]  /*37290*/  STL [R1+0x39c4], R110 ;  /* 0x0039c46e01007387 */ /* 0x0003e40000100800 */
[----:B-1----:R-:W-:Y:S02]  /*372a0*/  IMAD.MOV.U32 R0, RZ, RZ, R111 ;  /* 0x000000ffff007224 */ /* 0x002fe400078e006f */
        /* <DEDUP_REMOVED lines=8> */
[----:B-1----:R-:W-:-:S03]  /*37330*/  MOV R0, R83 ;  /* 0x0000005300007202 */ /* 0x002fc60000000f00 */
[----:B------:R-:W-:Y:S04]  /*37340*/  STL [R1+0x39dc], R106 ;  /* 0x0039dc6a01007387 */ /* 0x000fe80000100800 */
[----:B------:R1:W-:Y:S02]  /*37350*/  STL [R1+0x39d0], R0 ;  /* 0x0039d00001007387 */ /* 0x0003e40000100800 */
[----:B-1----:R-:W-:Y:S02]  /*37360*/  IMAD.MOV.U32 R0, RZ, RZ, R107 ;  /* 0x000000ffff007224 */ /* 0x002fe400078e006b */
        /* <DEDUP_REMOVED lines=9> */
[----:B------:R1:W-:Y:S02]  /*37400*/  STL [R1+0x39e8], R0 ;  /* 0x0039e80001007387 */ /* 0x0003e40000100800 */
[----:B-1----:R-:W-:Y:S02]  /*37410*/  IMAD.MOV.U32 R0, RZ, RZ, R119 ;  /* 0x000000ffff007224 */ /* 0x002fe400078e0077 */
[----:B------:R-:W4:Y:S04]  /*37420*/  LDL.LU.64 R118, [R1+0x20] ;  /* 0x0000200001767983 */ /* 0x000f280000300a00 */
[----:B------:R2:W-:Y:S02]  /*37430*/  STL [R1+0x39ac], R0 ;  /* 0x0039ac0001007387 */ /* 0x0005e40000100800 */
[----:B--2---:R-:W-:-:S02]  /*37440*/  IMAD.MOV.U32 R0, RZ, RZ, R93 ;  /* 0x000000ffff007224 */ /* 0x004fc400078e005d */
[----:B------:R1:W-:Y:S04]  /*37450*/  STL [R1+0x39b0], R92 ;  /* 0x0039b05c01007387 */ /* 0x0003e80000100800 */
[----:B------:R-:W-:Y:S04]  /*37460*/  STL [R1+0x39a8], R86 ;  /* 0x0039a85601007387 */ /* 0x000fe80000100800 */
[----:B------:R2:W-:Y:S04]  /*37470*/  STL [R1+0x39a4], R0 ;  /* 0x0039a40001007387 */ /* 0x0005e80000100800 */
[----:B-1----:R-:W4:Y:S01]  /*37480*/  LDL.LU.64 R92, [R1+0x18] ;  /* 0x00001800015c7983 */ /* 0x002f220000300a00 */
[----:B--2---:R-:W-:-:S03]  /*37490*/  MOV R0, R87 ;  /* 0x0000005700007202 */ /* 0x004fc60000000f00 */
[----:B---3--:R-:W-:Y:S04]  /*374a0*/  STL [R1+0x39a0], R94 ;  /* 0x0039a05e01007387 */ /* 0x008fe80000100800 */
[----:B------:R1:W-:Y:S02]  /*374b0*/  STL [R1+0x399c], R0 ;  /* 0x00399c0001007387 */ /* 0x0003e40000100800 */
[----:B-1----:R-:W-:Y:S02]  /*374c0*/  IMAD.MOV.U32 R0, RZ, RZ, R95 ;  /* 0x000000ffff007224 */ /* 0x002fe400078e005f */
[----:B------:R-:W2:Y:S04]  /*374d0*/  LDL.LU.64 R94, [R1+0x10] ;  /* 0x00001000015e7983 */ /* 0x000ea80000300a00 */
[----:B------:R1:W-:Y:S04]  /*374e0*/  STL [R1+0x3994], R0 ;  /* 0x0039940001007387 */ /* 0x0003e80000100800 */
[----:B----4-:R3:W-:Y:S01]  /*374f0*/  STL [R1+0x3998], R108 ;  /* 0x0039986c01007387 */ /* 0x0107e20000100800 */
[----:B-1----:R-:W-:-:S03]  /*37500*/  IMAD.MOV.U32 R0, RZ, RZ, R109 ;  /* 0x000000ffff007224 */ /* 0x002fc600078e006d */
[----:B------:R-:W-:Y:S04]  /*37510*/  STL [R1+0x3990], R88 ;  /* 0x0039905801007387 */ /* 0x000fe80000100800 */
[----:B------:R1:W-:Y:S04]  /*37520*/  STL [R1+0x398c], R0 ;  /* 0x00398c0001007387 */ /* 0x0003e80000100800 */
[----:B---3--:R-:W3:Y:S01]  /*37530*/  LDL.LU.64 R108, [R1+0x8] ;  /* 0x00000800016c7983 */ /* 0x008ee20000300a00 */
[----:B-1----:R-:W-:-:S03]  /*37540*/  MOV R0, R89 ;  /* 0x0000005900007202 */ /* 0x002fc60000000f00 */
[----:B------:R-:W-:Y:S04]  /*37550*/  STL [R1+0x3988], R110 ;  /* 0x0039886e01007387 */ /* 0x000fe80000100800 */
[----:B------:R1:W-:Y:S02]  /*37560*/  STL [R1+0x3984], R0 ;  /* 0x0039840001007387 */ /* 0x0003e40000100800 */
[----:B-1----:R-:W-:Y:S02]  /*37570*/  IMAD.MOV.U32 R0, RZ, RZ, R111 ;  /* 0x000000ffff007224 */ /* 0x002fe400078e006f */
[----:B------:R-:W4:Y:S04]  /*37580*/  LDL.LU.64 R110, [R1] ;  /* 0x00000000016e7983 */ /* 0x000f280000300a00 */
[----:B------:R1:W-:Y:S04]  /*37590*/  STL [R1+0x397c], R0 ;  /* 0x00397c0001007387 */ /* 0x0003e80000100800 */
[----:B------:R-:W-:Y:S01]  /*375a0*/  STL [R1+0x3980], R90 ;  /* 0x0039805a01007387 */ /* 0x000fe20000100800 */
[----:B-1----:R-:W-:-:S03]  /*375b0*/  IMAD.MOV.U32 R0, RZ, RZ, R91 ;  /* 0x000000ffff007224 */ /* 0x002fc600078e005b */
[----:B------:R-:W-:Y:S04]  /*375c0*/  STL [R1+0x3978], R104 ;  /* 0x0039786801007387 */ /* 0x000fe80000100800 */
[----:B------:R1:W-:Y:S04]  /*375d0*/  STL [R1+0x3974], R0 ;  /* 0x0039740001007387 */ /* 0x0003e80000100800 */
[----:B------:R-:W4:Y:S04]  /*375e0*/  LDL.LU.64 R96, [R1+0x1f30] ;  /* 0x001f300001607983 */ /* 0x000f280000300a00 */
[----:B------:R-:W4:Y:S01]  /*375f0*/  LDL.LU.64 R98, [R1+0x1f38] ;  /* 0x001f380001627983 */ /* 0x000f220000300a00 */
[----:B-1----:R-:W-:-:S05]  /*37600*/  MOV R0, R105 ;  /* 0x0000006900007202 */ /* 0x002fca0000000f00 */
[----:B------:R1:W-:Y:S04]  /*37610*/  STL [R1+0x396c], R0 ;  /* 0x00396c0001007387 */ /* 0x0003e80000100800 */
[----:B------:R-:W-:Y:S04]  /*37620*/  STL [R1+0x3970], R106 ;  /* 0x0039706a01007387 */ /* 0x000fe80000100800 */
[----:B------:R-:W4:Y:S01]  /*37630*/  LDL.LU.64 R80, [R1+0x1f40] ;  /* 0x001f400001507983 */ /* 0x000f220000300a00 */
[----:B-1----:R-:W-:-:S03]  /*37640*/  IMAD.MOV.U32 R0, RZ, RZ, R107 ;  /* 0x000000ffff007224 */ /* 0x002fc600078e006b */
[----:B------:R-:W4:Y:S04]  /*37650*/  LDL.LU.64 R82, [R1+0x1f48] ;  /* 0x001f480001527983 */ /* 0x000f280000300a00 */
        /* <DEDUP_REMOVED lines=8> */
[----:B-1----:R-:W-:-:S03]  /*376e0*/  MOV R0, R119 ;  /* 0x0000007700007202 */ /* 0x002fc60000000f00 */
[----:B------:R-:W4:Y:S04]  /*376f0*/  LDL.LU.64 R90, [R1+0x1f68] ;  /* 0x001f6800015a7983 */ /* 0x000f280000300a00 */
[----:B------:R1:W-:Y:S04]  /*37700*/  STL [R1+0x3954], R0 ;  /* 0x0039540001007387 */ /* 0x0003e80000100800 */
[----:B------:R-:W-:Y:S04]  /*37710*/  STL [R1+0x3958], R92 ;  /* 0x0039585c01007387 */ /* 0x000fe80000100800 */
[----:B------:R-:W4:Y:S01]  /*37720*/  LDL.LU.64 R104, [R1+0x8a0] ;  /* 0x0008a00001687983 */ /* 0x000f220000300a00 */
[----:B-1----:R-:W-:-:S03]  /*37730*/  IMAD.MOV.U32 R0, RZ, RZ, R93 ;  /* 0x000000ffff007224 */ /* 0x002fc600078e005d */
[----:B------:R-:W4:Y:S04]  /*37740*/  LDL.LU.64 R106, [R1+0x970] ;  /* 0x00097000016a7983 */ /* 0x000f280000300a00 */
[----:B------:R1:W-:Y:S04]  /*37750*/  STL [R1+0x394c], R0 ;  /* 0x00394c0001007387 */ /* 0x0003e80000100800 */
[----:B--2---:R-:W-:Y:S04]  /*37760*/  STL [R1+0x3950], R94 ;  /* 0x0039505e01007387 */ /* 0x004fe80000100800 */
[----:B------:R-:W2:Y:S01]  /*37770*/  LDL.LU.64 R116, [R1+0x978] ;  /* 0x0009780001747983 */ /* 0x000ea20000300a00 */
[----:B-1----:R-:W-:-:S03]  /*37780*/  IMAD.MOV.U32 R0, RZ, RZ, R95 ;  /* 0x000000ffff007224 */ /* 0x002fc600078e005f */
[----:B------:R-:W2:Y:S04]  /*37790*/  LDL.LU.64 R118, [R1+0x888] ;  /* 0x0008880001767983 */ /* 0x000ea80000300a00 */
[----:B------:R1:W-:Y:S04]  /*377a0*/  STL [R1+0x3944], R0 ;  /* 0x0039440001007387 */ /* 0x0003e80000100800 */
[----:B---3--:R3:W-:Y:S04]  /*377b0*/  STL [R1+0x3948], R108 ;  /* 0x0039486c01007387 */ /* 0x0087e80000100800 */
[----:B------:R-:W2:Y:S01]  /*377c0*/  LDL.LU.64 R92, [R1+0x880] ;  /* 0x00088000015c7983 */ /* 0x000ea20000300a00 */
[----:B-1----:R-:W-:-:S03]  /*377d0*/  MOV R0, R109 ;  /* 0x0000006d00007202 */ /* 0x002fc60000000f00 */
[----:B------:R-:W2:Y:S04]  /*377e0*/  LDL.LU.64 R94, [R1+0x878] ;  /* 0x00087800015e7983 */ /* 0x000ea80000300a00 */
[----:B------:R1:W-:Y:S04]  /*377f0*/  STL [R1+0x393c], R0 ;  /* 0x00393c0001007387 */ /* 0x0003e80000100800 */
[----:B----4-:R4:W-:Y:S04]  /*37800*/  STL [R1+0x3940], R110 ;  /* 0x0039406e01007387 */ /* 0x0109e80000100800 */
[----:B---3--:R-:W3:Y:S01]  /*37810*/  LDL.LU.64 R108, [R1+0x870] ;  /* 0x00087000016c7983 */ /* 0x008ee20000300a00 */
[----:B-1----:R-:W-:-:S03]  /*37820*/  IMAD.MOV.U32 R0, RZ, RZ, R111 ;  /* 0x000000ffff007224 */ /* 0x002fc600078e006f */
[----:B----4-:R-:W4:Y:S04]  /*37830*/  LDL.LU.64 R110, [R1+0x868] ;  /* 0x00086800016e7983 */ /* 0x010f280000300a00 */
[----:B------:R1:W-:Y:S02]  /*37840*/  STL [R1+0x38b4], R0 ;  /* 0x0038b40001007387 */ /* 0x0003e40000100800 */
[----:B-1----:R-:W-:Y:S02]  /*37850*/  IMAD.MOV.U32 R0, RZ, RZ, R97 ;  /* 0x000000ffff007224 */ /* 0x002fe400078e0061 */
[----:B------:R-:W-:Y:S04]  /*37860*/  STL [R1+0x38bc], R96 ;  /* 0x0038bc6001007387 */ /* 0x000fe80000100800 */
[----:B------:R-:W-:Y:S04]  /*37870*/  STL [R1+0x38c4], R98 ;  /* 0x0038c46201007387 */ /* 0x000fe80000100800 */
[----:B------:R1:W-:Y:S02]  /*37880*/  STL [R1+0x38b8], R0 ;  /* 0x0038b80001007387 */ /* 0x0003e40000100800 */
[----:B-1----:R-:W-:-:S02]  /*37890*/  MOV R0, R99 ;  /* 0x0000006300007202 */ /* 0x002fc40000000f00 */
[----:B------:R-:W-:Y:S04]  /*378a0*/  STL [R1+0x38cc], R80 ;  /* 0x0038cc5001007387 */ /* 0x000fe80000100800 */
[----:B------:R1:W-:Y:S04]  /*378b0*/  STL [R1+0x38c0], R0 ;  /* 0x0038c00001007387 */ /* 0x0003e80000100800 */
[----:B------:R-:W-:Y:S01]  /*378c0*/  STL [R1+0x38d4], R82 ;  /* 0x0038d45201007387 */ /* 0x000fe20000100800 */
[----:B-1----:R-:W-:-:S05]  /*378d0*/  IMAD.MOV.U32 R0, RZ, RZ, R81 ;  /* 0x000000ffff007224 */ /* 0x002fca00078e0051 */
[----:B------:R1:W-:Y:S04]  /*378e0*/  STL [R1+0x38c8], R0 ;  /* 0x0038c80001007387 */ /* 0x0003e80000100800 */
[----:B------:R-:W-:Y:S01]  /*378f0*/  STL [R1+0x38dc], R84 ;  /* 0x0038dc5401007387 */ /* 0x000fe20000100800 */
[----:B-1----:R-:W-:-:S05]  /*37900*/  IMAD.MOV.U32 R0, RZ, RZ, R83 ;  /* 0x000000ffff007224 */ /* 0x002fca00078e0053 */
[----:B------:R1:W-:Y:S04]  /*37910*/  STL [R1+0x38d0], R0 ;  /* 0x0038d00001007387 */ /* 0x0003e80000100800 */
[----:B------:R-:W-:Y:S01]  /*37920*/  STL [R1+0x38e4], R86 ;  /* 0x0038e45601007387 */ /* 0x000fe20000100800 */
[----:B-1----:R-:W-:-:S05]  /*37930*/  MOV R0, R85 ;  /* 0x0000005500007202 */ /* 0x002fca0000000f00 */
[----:B------:R1:W-:Y:S04]  /*37940*/  STL [R1+0x38d8], R0 ;  /* 0x0038d80001007387 */ /* 0x0003e80000100800 */
[----:B------:R-:W-:Y:S01]  /*37950*/  STL [R1+0x38ec], R88 ;  /* 0x0038ec5801007387 */ /* 0x000fe20000100800 */
[----:B-1----:R-:W-:-:S05]  /*37960*/  IMAD.MOV.U32 R0, RZ, RZ, R87 ;  /* 0x000000ffff007224 */ /* 0x002fca00078e0057 */
[----:B------:R1:W-:Y:S04]  /*37970*/  STL [R1+0x38e0], R0 ;  /* 0x0038e00001007387 */ /* 0x0003e80000100800 */
[----:B------:R-:W-:Y:S01]  /*37980*/  STL [R1+0x38f4], R90 ;  /* 0x0038f45a01007387 */ /* 0x000fe20000100800 */
[----:B-1----:R-:W-:-:S05]  /*37990*/  IMAD.MOV.U32 R0, RZ, RZ, R89 ;  /* 0x000000ffff007224 */ /* 0x002fca00078e0059 */
[----:B------:R1:W-:Y:S02]  /*379a0*/  STL [R1+0x38e8], R0 ;  /* 0x0038e80001007387 */ /* 0x0003e40000100800 */
[----:B-1----:R-:W-:Y:S02]  /*379b0*/  MOV R0, R91 ;  /* 0x0000005b00007202 */ /* 0x002fe40000000f00 */
[----:B------:R-:W-:Y:S04]  /*379c0*/  STL [R1+0x38fc], R104 ;  /* 0x0038fc6801007387 */ /* 0x000fe80000100800 */
[----:B------:R1:W-:Y:S04]  /*379d0*/  STL [R1+0x38f0], R0 ;  /* 0x0038f00001007387 */ /* 0x0003e80000100800 */
[----:B------:R-:W-:Y:S01]  /*379e0*/  STL [R1+0x3904], R106 ;  /* 0x0039046a01007387 */ /* 0x000fe20000100800 */
[----:B-1----:R-:W-:-:S05]  /*379f0*/  IMAD.MOV.U32 R0, RZ, RZ, R105 ;  /* 0x000000ffff007224 */ /* 0x002fca00078e0069 */
[----:B------:R1:W-:Y:S02]  /*37a00*/  STL [R1+0x38f8], R0 ;  /* 0x0038f80001007387 */ /* 0x0003e40000100800 */
[----:B-1----:R-:W-:Y:S02]  /*37a10*/  IMAD.MOV.U32 R0, RZ, RZ, R107 ;  /* 0x000000ffff007224 */ /* 0x002fe400078e006b */
[----:B--2---:R-:W-:Y:S04]  /*37a20*/  STL [R1+0x390c], R116 ;  /* 0x00390c7401007387 */ /* 0x004fe80000100800 */
        /* <DEDUP_REMOVED lines=9> */
[----:B------:R1:W-:Y:S04]  /*37ac0*/  STL [R1+0x3918], R0 ;  /* 0x0039180001007387 */ /* 0x0003e80000100800 */
[----:B---3--:R-:W-:Y:S01]  /*37ad0*/  STL [R1+0x392c], R108 ;  /* 0x00392c6c01007387 */ /* 0x008fe20000100800 */
[----:B-1----:R-:W-:-:S05]  /*37ae0*/  MOV R0, R95 ;  /* 0x0000005f00007202 */ /* 0x002fca0000000f00 */
[----:B------:R1:W-:Y:S04]  /*37af0*/  STL [R1+0x3920], R0 ;  /* 0x0039200001007387 */ /* 0x0003e80000100800 */
[----:B----4-:R-:W-:Y:S01]  /*37b00*/  STL [R1+0x3934], R110 ;  /* 0x0039346e01007387 */ /* 0x010fe20000100800 */
[----:B-1----:R-:W-:-:S05]  /*37b10*/  IMAD.MOV.U32 R0, RZ, RZ, R109 ;  /* 0x000000ffff007224 */ /* 0x002fca00078e006d */
[----:B------:R1:W-:Y:S04]  /*37b20*/  STL [R1+0x3928], R0 ;  /* 0x0039280001007387 */ /* 0x0003e80000100800 */
[----:B-----5:R-:W-:Y:S01]  /*37b30*/  STL [R1+0x3938], R250 ;  /* 0x003938fa01007387 */ /* 0x020fe20000100800 */
[----:B-1----:R-:W-:-:S05]  /*37b40*/  IMAD.MOV.U32 R0, RZ, RZ, R111 ;  /* 0x000000ffff007224 */ /* 0x002fca00078e006f */
[----:B------:R1:W-:Y:S04]  /*37b50*/  STL [R1+0x3930], R0 ;  /* 0x0039300001007387 */ /* 0x0003e80000100800 */
[----:B------:R-:W-:Y:S04]  /*37b60*/  STL [R1+0x38ac], R251 ;  /* 0x0038acfb01007387 */ /* 0x000fe80000100800 */
        /* <DEDUP_REMOVED lines=15> */
[----:B------:R-:W1:Y:S04]  /*37c60*/  LDL.LU.64 R96, [R1+0x1ff0] ;  /* 0x001ff00001607983 */ /* 0x000e680000300a00 */
[----:B------:R-:W-:Y:S04]  /*37c70*/  STL [R1+0x386c], R235 ;  /* 0x00386ceb01007387 */ /* 0x000fe80000100800 */
[----:B------:R-:W2:Y:S04]  /*37c80*/  LDL.LU.64 R98, [R1+0x1ff8] ;  /* 0x001ff80001627983 */ /* 0x000ea80000300a00 */
[----:B------:R-:W-:Y:S04]  /*37c90*/  STL [R1+0x3870], R232 ;  /* 0x003870e801007387 */ /* 0x000fe80000100800 */
[----:B------:R-:W3:Y:S04]  /*37ca0*/  LDL.LU.64 R80, [R1+0x2000] ;  /* 0x0020000001507983 */ /* 0x000ee80000300a00 */
[----:B------:R-:W-:Y:S04]  /*37cb0*/  STL [R1+0x3864], R233 ;  /* 0x003864e901007387 */ /* 0x000fe80000100800 */
[----:B------:R-:W4:Y:S04]  /*37cc0*/  LDL.LU.64 R82, [R1+0x2008] ;  /* 0x0020080001527983 */ /* 0x000f280000300a00 */
        /* <DEDUP_REMOVED lines=23> */
[----:B------:R-:W4:Y:S01]  /*37e40*/  LDL.LU.64 R110, [R1+0x1d68] ;  /* 0x001d6800016e7983 */ /* 0x000f220000300a00 */
[----:B-1----:R-:W-:-:S03]  /*37e50*/  MOV R0, R97 ;  /* 0x0000006100007202 */ /* 0x002fc60000000f00 */
[----:B------:R-:W-:Y:S04]  /*37e60*/  STL [R1+0x37bc], R96 ;  /* 0x0037bc6001007387 */ /* 0x000fe80000100800 */
[----:B--2---:R-:W-:Y:S04]  /*37e70*/  STL [R1+0x37c4], R98 ;  /* 0x0037c46201007387 */ /* 0x004fe80000100800 */
[----:B------:R1:W-:Y:S04]  /*37e80*/  STL [R1+0x37b8], R0 ;  /* 0x0037b80001007387 */ /* 0x0003e80000100800 */
[----:B---3--:R-:W-:Y:S01]  /*37e90*/  STL [R1+0x37cc], R80 ;  /* 0x0037cc5001007387 */ /* 0x008fe20000100800 */
[----:B-1----:R-:W-:-:S05]  /*37ea0*/  IMAD.MOV.U32 R0, RZ, RZ, R99 ;  /* 0x000000ffff007224 */ /* 0x002fca00078e0063 */
[----:B------:R1:W-:Y:S04]  /*37eb0*/  STL [R1+0x37c0], R0 ;  /* 0x0037c00001007387 */ /* 0x0003e80000100800 */
[----:B----4-:R-:W-:Y:S01]  /*37ec0*/  STL [R1+0x37d4], R82 ;  /* 0x0037d45201007387 */ /* 0x010fe20000100800 */
        /* <DEDUP_REMOVED lines=88> */
[----:B-1----:R-:W-:-:S03]  /*38450*/  IMAD.MOV.U32 R0, RZ, RZ, R97 ;  /* 0x000000ffff007224 */ /* 0x002fc600078e0061 */
[----:B------:R-:W-:Y:S04]  /*38460*/  STL [R1+0x36bc], R96 ;  /* 0x0036bc6001007387 */ /* 0x000fe80000100800 */
[----:B--2---:R-:W-:Y:S04]  /*38470*/  STL [R1+0x36c4], R98 ;  /* 0x0036c46201007387 */ /* 0x004fe80000100800 */
[----:B------:R1:W-:Y:S04]  /*38480*/  STL [R1+0x36b8], R0 ;  /* 0x0036b80001007387 */ /* 0x0003e80000100800 */
[----:B---3--:R-:W-:Y:S01]  /*38490*/  STL [R1+0x36cc], R80 ;  /* 0x0036cc5001007387 */ /* 0x008fe20000100800 */
[----:B-1----:R-:W-:-:S05]  /*384a0*/  IMAD.MOV.U32 R0, RZ, RZ, R99 ;  /* 0x000000ffff007224 */ /* 0x002fca00078e0063 */
[----:B------:R1:W-:Y:S04]  /*384b0*/  STL [R1+0x36c0], R0 ;  /* 0x0036c00001007387 */ /* 0x0003e80000100800 */
[----:B----4-:R-:W-:Y:S01]  /*384c0*/  STL [R1+0x36d4], R82 ;  /* 0x0036d45201007387 */ /* 0x010fe20000100800 */
        /* <DEDUP_REMOVED lines=93> */
[----:B-1----:R-:W-:-:S05]  /*38aa0*/  MOV R0, R99 ;  /* 0x0000006300007202 */ /* 0x002fca0000000f00 */
[----:B------:R1:W-:Y:S04]  /*38ab0*/  STL [R1+0x35c0], R0 ;  /* 0x0035c00001007387 */ /* 0x0003e80000100800 */
[----:B----4-:R-:W-:Y:S01]  /*38ac0*/  STL [R1+0x35d4], R82 ;  /* 0x0035d45201007387 */ /* 0x010fe20000100800 */
        /* <DEDUP_REMOVED lines=52> */
[----:B------:R-:W-:Y:S04]  /*38e10*/  STL [R1+0x3584], R145 ;  /* 0x0035849101007387 */ /* 0x000fe80000100800 */
[----:B------:R-:W2:Y:S04]  /*38e20*/  LDL.LU.64 R104, [R1+0x2238] ;  /* 0x0022380001687983 */ /* 0x000ea80000300a00 */
[----:B------:R-:W-:Y:S04]  /*38e30*/  STL [R1+0x3588], R142 ;  /* 0x0035888e01007387 */ /* 0x000fe80000100800 */
[----:B------:R-:W-:Y:S04]  /*38e40*/  STL [R1+0x357c], R143 ;  /* 0x00357c8f01007387 */ /* 0x000fe80000100800 */
[----:B------:R-:W-:Y:S04]  /*38e50*/  STL [R1+0x3580], R140 ;  /* 0x0035808c01007387 */ /* 0x000fe80000100800 */
[----:B------:R-:W3:Y:S04]  /*38e60*/  LDL.LU.64 R106, [R1+0x2240] ;  /* 0x00224000016a7983 */ /* 0x000ee80000300a00 */
        /* <DEDUP_REMOVED lines=18> */
[----:B------:R-:W3:Y:S04]  /*38f90*/  LDL.LU.64 R108, [R1+0x2268] ;  /* 0x00226800016c7983 */ /* 0x000ee80000300a00 */
[----:B------:R-:W-:Y:S04]  /*38fa0*/  STL [R1+0x353c], R71 ;  /* 0x00353c4701007387 */ /* 0x000fe80000100800 */
[----:B------:R-:W-:Y:S04]  /*38fb0*/  STL [R1+0x3540], R68 ;  /* 0x0035404401007387 */ /* 0x000fe80000100800 */
[----:B------:R-:W3:Y:S04]  /*38fc0*/  LDL.LU.64 R110, [R1+0x1ef0] ;  /* 0x001ef000016e7983 */ /* 0x000ee80000300a00 */
[----:B------:R-:W-:Y:S01]  /*38fd0*/  STL [R1+0x3474], R69 ;  /* 0x0034744501007387 */ /* 0x000fe20000100800 */
[----:B-1----:R-:W-:-:S03]  /*38fe0*/  MOV R0, R91 ;  /* 0x0000005b00007202 */ /* 0x002fc60000000f00 */
[----:B------:R-:W-:Y:S04]  /*38ff0*/  STL [R1+0x347c], R90 ;  /* 0x00347c5a01007387 */ /* 0x000fe80000100800 */
[----:B------:R-:W4:Y:S04]  /*39000*/  LDL.LU.64 R98, [R1+0x1ef8] ;  /* 0x001ef80001627983 */ /* 0x000f280000300a00 */
[----:B------:R1:W-:Y:S04]  /*39010*/  STL [R1+0x3478], R0 ;  /* 0x0034780001007387 */ /* 0x0003e80000100800 */
[----:B--2---:R-:W-:Y:S04]  /*39020*/  STL [R1+0x3484], R104 ;  /* 0x0034846801007387 */ /* 0x004fe80000100800 */
[----:B------:R-:W2:Y:S01]  /*39030*/  LDL.LU.64 R80, [R1+0x1f00] ;  /* 0x001f000001507983 */ /* 0x000ea20000300a00 */
[----:B-1----:R-:W-:-:S03]  /*39040*/  IMAD.MOV.U32 R0, RZ, RZ, R105 ;  /* 0x000000ffff007224 */ /* 0x002fc600078e0069 */
[----:B------:R-:W2:Y:S04]  /*39050*/  LDL.LU.64 R82, [R1+0x1f08] ;  /* 0x001f080001527983 */ /* 0x000ea80000300a00 */
[----:B------:R1:W-:Y:S04]  /*39060*/  STL [R1+0x3480], R0 ;  /* 0x0034800001007387 */ /* 0x0003e80000100800 */
[----:B---3--:R-:W-:Y:S04]  /*39070*/  STL [R1+0x348c], R106 ;  /* 0x00348c6a01007387 */ /* 0x008fe80000100800 */
[----:B------:R-:W3:Y:S01]  /*39080*/  LDL.LU.64 R84, [R1+0x1f10] ;  /* 0x001f100001547983 */ /* 0x000ee20000300a00 */
[----:B-1----:R-:W-:-:S03]  /*39090*/  IMAD.MOV.U32 R0, RZ, RZ, R107 ;  /* 0x000000ffff007224 */ /* 0x002fc600078e006b */
[----:B------:R-:W3:Y:S04]  /*390a0*/  LDL.LU.64 R86, [R1+0x1f18] ;  /* 0x001f180001567983 */ /* 0x000ee80000300a00 */
[----:B------:R1:W-:Y:S04]  /*390b0*/  STL [R1+0x3488], R0 ;  /* 0x0034880001007387 */ /* 0x0003e80000100800 */
[----:B------:R-:W-:Y:S04]  /*390c0*/  STL [R1+0x3494], R116 ;  /* 0x0034947401007387 */ /* 0x000fe80000100800 */
[----:B------:R-:W3:Y:S01]  /*390d0*/  LDL.LU.64 R88, [R1+0x1f20] ;  /* 0x001f200001587983 */ /* 0x000ee20000300a00 */
[----:B-1----:R-:W-:-:S03]  /*390e0*/  MOV R0, R117 ;  /* 0x0000007500007202 */ /* 0x002fc60000000f00 */
[----:B------:R-:W3:Y:S04]  /*390f0*/  LDL.LU.64 R90, [R1+0x1f28] ;  /* 0x001f2800015a7983 */ /* 0x000ee80000300a00 */
[----:B------:R1:W-:Y:S04]  /*39100*/  STL [R1+0x3490], R0 ;  /* 0x0034900001007387 */ /* 0x0003e80000100800 */
[----:B------:R-:W-:Y:S04]  /*39110*/  STL [R1+0x349c], R118 ;  /* 0x00349c7601007387 */ /* 0x000fe80000100800 */
[----:B------:R-:W3:Y:S01]  /*39120*/  LDL.LU.64 R104, [R1+0x790] ;  /* 0x0007900001687983 */ /* 0x000ee20000300a00 */
[----:B-1----:R-:W-:-:S03]  /*39130*/  IMAD.MOV.U32 R0, RZ, RZ, R119 ;  /* 0x000000ffff007224 */ /* 0x002fc600078e0077 */
[----:B------:R-:W3:Y:S04]  /*39140*/  LDL.LU.64 R106, [R1+0x798] ;  /* 0x00079800016a7983 */ /* 0x000ee80000300a00 */
[----:B------:R1:W-:Y:S04]  /*39150*/  STL [R1+0x3498], R0 ;  /* 0x0034980001007387 */ /* 0x0003e80000100800 */
[----:B------:R1:W-:Y:S04]  /*39160*/  STL [R1+0x34a4], R92 ;  /* 0x0034a45c01007387 */ /* 0x0003e80000100800 */
[----:B------:R-:W3:Y:S01]  /*39170*/  LDL.LU.64 R116, [R1+0x7a0] ;  /* 0x0007a00001747983 */ /* 0x000ee20000300a00 */
[----:B-1----:R-:W-:-:S03]  /*39180*/  IMAD.MOV.U32 R0, RZ, RZ, R93 ;  /* 0x000000ffff007224 */ /* 0x002fc600078e005d */
[----:B------:R-:W3:Y:S04]  /*39190*/  LDL.LU.64 R118, [R1+0x7e8] ;  /* 0x0007e80001767983 */ /* 0x000ee80000300a00 */
[----:B------:R1:W-:Y:S04]  /*391a0*/  STL [R1+0x34a0], R0 ;  /* 0x0034a00001007387 */ /* 0x0003e80000100800 */
[----:B------:R1:W-:Y:S04]  /*391b0*/  STL [R1+0x34ac], R94 ;  /* 0x0034ac5e01007387 */ /* 0x0003e80000100800 */
[----:B------:R-:W3:Y:S01]  /*391c0*/  LDL.LU.64 R92, [R1+0x7f0] ;  /* 0x0007f000015c7983 */ /* 0x000ee20000300a00 */
[----:B-1----:R-:W-:-:S03]  /*391d0*/  MOV R0, R95 ;  /* 0x0000005f00007202 */ /* 0x002fc60000000f00 */
[----:B------:R-:W-:Y:S04]  /*391e0*/  STL [R1+0x34b4], R108 ;  /* 0x0034b46c01007387 */ /* 0x000fe80000100800 */
[----:B------:R1:W-:Y:S04]  /*391f0*/  STL [R1+0x34a8], R0 ;  /* 0x0034a80001007387 */ /* 0x0003e80000100800 */
[----:B------:R-:W3:Y:S01]  /*39200*/  LDL.LU.64 R94, [R1+0x7f8] ;  /* 0x0007f800015e7983 */ /* 0x000ee20000300a00 */
[----:B-1----:R-:W-:-:S03]  /*39210*/  IMAD.MOV.U32 R0, RZ, RZ, R109 ;  /* 0x000000ffff007224 */ /* 0x002fc600078e006d */
[----:B------:R-:W-:Y:S04]  /*39220*/  STL [R1+0x34bc], R110 ;  /* 0x0034bc6e01007387 */ /* 0x000fe80000100800 */
[----:B------:R1:W-:Y:S04]  /*39230*/  STL [R1+0x34b0], R0 ;  /* 0x0034b00001007387 */ /* 0x0003e80000100800 */
[----:B------:R-:W3:Y:S01]  /*39240*/  LDL.LU.64 R108, [R1+0x800] ;  /* 0x00080000016c7983 */ /* 0x000ee20000300a00 */
[----:B-1----:R-:W-:-:S03]  /*39250*/  IMAD.MOV.U32 R0, RZ, RZ, R111 ;  /* 0x000000ffff007224 */ /* 0x002fc600078e006f */
[----:B------:R-:W3:Y:S04]  /*39260*/  LDL.LU.64 R110, [R1+0x808] ;  /* 0x00080800016e7983 */ /* 0x000ee80000300a00 */
[----:B------:R4:W-:Y:S02]  /*39270*/  STL [R1+0x34b8], R0 ;  /* 0x0034b80001007387 */ /* 0x0009e40000100800 */
[----:B----4-:R-:W-:Y:S02]  /*39280*/  MOV R0, R99 ;  /* 0x0000006300007202 */ /* 0x010fe40000000f00 */
[----:B------:R-:W-:Y:S04]  /*39290*/  STL [R1+0x34c4], R98 ;  /* 0x0034c46201007387 */ /* 0x000fe80000100800 */
[----:B--2---:R-:W-:Y:S04]  /*392a0*/  STL [R1+0x34cc], R80 ;  /* 0x0034cc5001007387 */ /* 0x004fe80000100800 */
[----:B------:R1:W-:Y:S04]  /*392b0*/  STL [R1+0x34c0], R0 ;  /* 0x0034c00001007387 */ /* 0x0003e80000100800 */
[----:B------:R-:W-:Y:S01]  /*392c0*/  STL [R1+0x34d4], R82 ;  /* 0x0034d45201007387 */ /* 0x000fe20000100800 */
[----:B-1----:R-:W-:-:S05]  /*392d0*/  IMAD.MOV.U32 R0, RZ, RZ, R81 ;  /* 0x000000ffff007224 */ /* 0x002fca00078e0051 */
[----:B------:R1:W-:Y:S04]  /*392e0*/  STL [R1+0x34c8], R0 ;  /* 0x0034c80001007387 */ /* 0x0003e80000100800 */
[----:B---3--:R-:W-:Y:S01]  /*392f0*/  STL [R1+0x34dc], R84 ;  /* 0x0034dc5401007387 */ /* 0x008fe20000100800 */
        /* <DEDUP_REMOVED lines=26> */
[----:B------:R-:W2:Y:S01]  /*394a0*/  LDL.LU.64 R90, [R1+0x22f0] ;  /* 0x0022f000015a7983 */ /* 0x000ea20000300a00 */
[----:B-1----:R-:W-:-:S05]  /*394b0*/  IMAD.MOV.U32 R0, RZ, RZ, R93 ;  /* 0x000000ffff007224 */ /* 0x002fca00078e005d */
[----:B------:R1:W-:Y:S04]  /*394c0*/  STL [R1+0x3518], R0 ;  /* 0x0035180001007387 */ /* 0x0003e80000100800 */
[----:B------:R-:W-:Y:S04]  /*394d0*/  STL [R1+0x3524], R94 ;  /* 0x0035245e01007387 */ /* 0x000fe80000100800 */
[----:B------:R-:W3:Y:S01]  /*394e0*/  LDL.LU.64 R104, [R1+0x22f8] ;  /* 0x0022f80001687983 */ /* 0x000ee20000300a00 */
[----:B-1----:R-:W-:-:S05]  /*394f0*/  MOV R0, R95 ;  /* 0x0000005f00007202 */ /* 0x002fca0000000f00 */
[----:B------:R1:W-:Y:S04]  /*39500*/  STL [R1+0x3520], R0 ;  /* 0x0035200001007387 */ /* 0x0003e80000100800 */
[----:B------:R-:W-:Y:S01]  /*39510*/  STL [R1+0x352c], R108 ;  /* 0x00352c6c01007387 */ /* 0x000fe20000100800 */
[----:B-1----:R-:W-:-:S03]  /*39520*/  IMAD.MOV.U32 R0, RZ, RZ, R109 ;  /* 0x000000ffff007224 */ /* 0x002fc600078e006d */
[----:B------:R-:W-:Y:S04]  /*39530*/  STL [R1+0x3534], R110 ;  /* 0x0035346e01007387 */ /* 0x000fe80000100800 */
[----:B------:R1:W-:Y:S04]  /*39540*/  STL [R1+0x3528], R0 ;  /* 0x0035280001007387 */ /* 0x0003e80000100800 */
[----:B------:R-:W4:Y:S01]  /*39550*/  LDL.LU.64 R106, [R1+0x2300] ;  /* 0x00230000016a7983 */ /* 0x000f220000300a00 */
[----:B-1----:R-:W-:-:S03]  /*39560*/  IMAD.MOV.U32 R0, RZ, RZ, R111 ;  /* 0x000000ffff007224 */ /* 0x002fc600078e006f */
[----:B------:R-:W-:Y:S04]  /*39570*/  STL [R1+0x3538], R66 ;  /* 0x0035384201007387 */ /* 0x000fe80000100800 */
[----:B------:R2:W-:Y:S04]  /*39580*/  STL [R1+0x3530], R0 ;  /* 0x0035300001007387 */ /* 0x0005e80000100800 */
[----:B------:R-:W-:Y:S04]  /*39590*/  STL [R1+0x346c], R67 ;  /* 0x00346c4301007387 */ /* 0x000fe80000100800 */
[----:B------:R-:W4:Y:S04]  /*395a0*/  LDL.LU.64 R116, [R1+0x2308] ;  /* 0x0023080001747983 */ /* 0x000f280000300a00 */
[----:B------:R-:W-:Y:S04]  /*395b0*/  STL [R1+0x3470], R64 ;  /* 0x0034704001007387 */ /* 0x000fe80000100800 */
[----:B------:R-:W-:Y:S04]  /*395c0*/  STL [R1+0x3464], R65 ;  /* 0x0034644101007387 */ /* 0x000fe80000100800 */
        /* <DEDUP_REMOVED lines=12> */
[----:B------:R-:W4:Y:S04]  /*39690*/  LDL.LU.64 R108, [R1+0x2328] ;  /* 0x00232800016c7983 */ /* 0x000f280000300a00 */
[----:B------:R-:W-:Y:S04]  /*396a0*/  STL [R1+0x343c], R55 ;  /* 0x00343c3701007387 */ /* 0x000fe80000100800 */
[----:B------:R-:W-:Y:S04]  /*396b0*/  STL [R1+0x3440], R52 ;  /* 0x0034403401007387 */ /* 0x000fe80000100800 */
[----:B------:R-:W4:Y:S04]  /*396c0*/  LDL.LU.64 R110, [R1+0x1fb0] ;  /* 0x001fb000016e7983 */ /* 0x000f280000300a00 */
[----:B------:R-:W-:Y:S01]  /*396d0*/  STL [R1+0x3374], R53 ;  /* 0x0033743501007387 */ /* 0x000fe20000100800 */
[----:B--2---:R-:W-:-:S03]  /*396e0*/  MOV R0, R91 ;  /* 0x0000005b00007202 */ /* 0x004fc60000000f00 */
[----:B------:R-:W-:Y:S04]  /*396f0*/  STL [R1+0x337c], R90 ;  /* 0x00337c5a01007387 */ /* 0x000fe80000100800 */
[----:B------:R-:W2:Y:S04]  /*39700*/  LDL.LU.64 R98, [R1+0x1fb8] ;  /* 0x001fb80001627983 */ /* 0x000ea80000300a00 */
[----:B------:R1:W-:Y:S04]  /*39710*/  STL [R1+0x3378], R0 ;  /* 0x0033780001007387 */ /* 0x0003e80000100800 */
[----:B---3--:R-:W-:Y:S04]  /*39720*/  STL [R1+0x3384], R104 ;  /* 0x0033846801007387 */ /* 0x008fe80000100800 */
[----:B------:R-:W3:Y:S01]  /*39730*/  LDL.LU.64 R80, [R1+0x1fc0] ;  /* 0x001fc00001507983 */ /* 0x000ee20000300a00 */
[----:B-1----:R-:W-:-:S03]  /*39740*/  IMAD.MOV.U32 R0, RZ, RZ, R105 ;  /* 0x000000ffff007224 */ /* 0x002fc600078e0069 */
[----:B------:R-:W3:Y:S04]  /*39750*/  LDL.LU.64 R82, [R1+0x1fc8] ;  /* 0x001fc80001527983 */ /* 0x000ee80000300a00 */
[----:B------:R1:W-:Y:S04]  /*39760*/  STL [R1+0x3380], R0 ;  /* 0x0033800001007387 */ /* 0x0003e80000100800 */
[----:B----4-:R-:W-:Y:S04]  /*39770*/  STL [R1+0x338c], R106 ;  /* 0x00338c6a01007387 */ /* 0x010fe80000100800 */
        /* <DEDUP_REMOVED lines=14> */
[----:B------:R1:W-:Y:S04]  /*39860*/  STL [R1+0x33a4], R92 ;  /* 0x0033a45c01007387 */ /* 0x0003e80000100800 */
[----:B------:R-:W4:Y:S01]  /*39870*/  LDL.LU.64 R116, [R1+0xd88] ;  /* 0x000d880001747983 */ /* 0x000f220000300a00 */
[----:B-1----:R-:W-:-:S03]  /*39880*/  IMAD.MOV.U32 R0, RZ, RZ, R93 ;  /* 0x000000ffff007224 */ /* 0x002fc600078e005d */
[----:B------:R-:W4:Y:S04]  /*39890*/  LDL.LU.64 R118, [R1+0xd90] ;  /* 0x000d900001767983 */ /* 0x000f280000300a00 */
[----:B------:R1:W-:Y:S04]  /*398a0*/  STL [R1+0x33a0], R0 ;  /* 0x0033a00001007387 */ /* 0x0003e80000100800 */
        /* <DEDUP_REMOVED lines=11> */
[----:B------:R-:W4:Y:S04]  /*39960*/  LDL.LU.64 R110, [R1+0xdb0] ;  /* 0x000db000016e7983 */ /* 0x000f280000300a00 */
[----:B------:R2:W-:Y:S02]  /*39970*/  STL [R1+0x33b8], R0 ;  /* 0x0033b80001007387 */ /* 0x0005e40000100800 */
[----:B--2---:R-:W-:Y:S02]  /*39980*/  MOV R0, R99 ;  /* 0x0000006300007202 */ /* 0x004fe40000000f00 */
[----:B------:R-:W-:Y:S04]  /*39990*/  STL [R1+0x33c4], R98 ;  /* 0x0033c46201007387 */ /* 0x000fe80000100800 */
[----:B---3--:R-:W-:Y:S04]  /*399a0*/  STL [R1+0x33cc], R80 ;  /* 0x0033cc5001007387 */ /* 0x008fe80000100800 */
[----:B------:R1:W-:Y:S04]  /*399b0*/  STL [R1+0x33c0], R0 ;  /* 0x0033c00001007387 */ /* 0x0003e80000100800 */
[----:B------:R-:W-:Y:S01]  /*399c0*/  STL [R1+0x33d4], R82 ;  /* 0x0033d45201007387 */ /* 0x000fe20000100800 */
[----:B-1----:R-:W-:-:S05]  /*399d0*/  IMAD.MOV.U32 R0, RZ, RZ, R81 ;  /* 0x000000ffff007224 */ /* 0x002fca00078e0051 */
[----:B------:R1:W-:Y:S02]  /*399e0*/  STL [R1+0x33c8], R0 ;  /* 0x0033c80001007387 */ /* 0x0003e40000100800 */
[----:B-1----:R-:W-:Y:S02]  /*399f0*/  IMAD.MOV.U32 R0, RZ, RZ, R83 ;  /* 0x000000ffff007224 */ /* 0x002fe400078e0053 */
[----:B----4-:R-:W-:Y:S04]  /*39a00*/  STL [R1+0x33dc], R84 ;  /* 0x0033dc5401007387 */ /* 0x010fe80000100800 */
        /* <DEDUP_REMOVED lines=172> */
[----:B------:R-:W4:Y:S01]  /*3a4d0*/  LDL.LU.64 R108, [R1+0x2130] ;  /* 0x00213000016c7983 */ /* 0x000f220000300a00 */
        /* <DEDUP_REMOVED lines=80> */
[----:B------:R-:W2:Y:S04]  /*3a9e0*/  LDL.LU.64 R110, [R1+0x2570] ;  /* 0x00257000016e7983 */ /* 0x000ea80000300a00 */
[----:B------:R1:W-:Y:S04]  /*3a9f0*/  STL [R1+0x3220], R0 ;  /* 0x0032200001007387 */ /* 0x0003e80000100800 */
[----:B------:R-:W-:Y:S04]  /*3aa00*/  STL [R1+0x322c], R94 ;  /* 0x00322c5e01007387 */ /* 0x000fe80000100800 */
[----:B------:R-:W3:Y:S01]  /*3aa10*/  LDL.LU.64 R90, [R1+0x2578] ;  /* 0x00257800015a7983 */ /* 0x000ee20000300a00 */
[----:B-1----:R-:W-:-:S05]  /*3aa20*/  IMAD.MOV.U32 R0, RZ, RZ, R95 ;  /* 0x000000ffff007224 */ /* 0x002fca00078e005f */
[----:B------:R1:W-:Y:S04]  /*3aa30*/  STL [R1+0x3228], R0 ;  /* 0x0032280001007387 */ /* 0x0003e80000100800 */
[----:B------:R4:W-:Y:S04]  /*3aa40*/  STL [R1+0x3234], R108 ;  /* 0x0032346c01007387 */ /* 0x0009e80000100800 */
[----:B------:R-:W3:Y:S01]  /*3aa50*/  LDL.LU.64 R104, [R1+0x2580] ;  /* 0x0025800001687983 */ /* 0x000ee20000300a00 */
[----:B-1----:R-:W-:-:S05]  /*3aa60*/  IMAD.MOV.U32 R0, RZ, RZ, R109 ;  /* 0x000000ffff007224 */ /* 0x002fca00078e006d */
[----:B------:R1:W-:Y:S04]  /*3aa70*/  STL [R1+0x3230], R0 ;  /* 0x0032300001007387 */ /* 0x0003e80000100800 */
        /* <DEDUP_REMOVED lines=17> */
[----:B----4-:R-:W4:Y:S04]  /*3ab90*/  LDL.LU.64 R108, [R1+0x21f0] ;  /* 0x0021f000016c7983 */ /* 0x010f280000300a00 */
[----:B------:R-:W-:Y:S04]  /*3aba0*/  STL [R1+0x3148], R6 ;  /* 0x0031480601007387 */ /* 0x000fe80000100800 */
[----:B------:R-:W-:Y:S04]  /*3abb0*/  STL [R1+0x313c], R7 ;  /* 0x00313c0701007387 */ /* 0x000fe80000100800 */
[----:B------:R-:W4:Y:S04]  /*3abc0*/  LDL.LU.64 R92, [R1+0x21f8] ;  /* 0x0021f800015c7983 */ /* 0x000f280000300a00 */
[----:B------:R-:W-:Y:S04]  /*3abd0*/  STL [R1+0x3140], R4 ;  /* 0x0031400401007387 */ /* 0x000fe80000100800 */
[----:B------:R-:W-:Y:S04]  /*3abe0*/  STL [R1+0x2820], R5 ;  /* 0x0028200501007387 */ /* 0x000fe80000100800 */
[----:B------:R-:W4:Y:S04]  /*3abf0*/  LDL.LU.64 R94, [R1+0x2200] ;  /* 0x00220000015e7983 */ /* 0x000f280000300a00 */
        /* <DEDUP_REMOVED lines=8> */
[----:B------:R1:W-:Y:S02]  /*3ac80*/  STL [R1+0x2838], R104 ;  /* 0x0028386801007387 */ /* 0x0003e40000100800 */
[----:B-1----:R-:W-:-:S02]  /*3ac90*/  IMAD.MOV.U32 R0, RZ, RZ, R105 ;  /* 0x000000ffff007224 */ /* 0x002fc400078e0069 */
[----:B------:R-:W3:Y:S04]  /*3aca0*/  LDL.LU.64 R104, [R1+0x2218] ;  /* 0x0022180001687983 */ /* 0x000ee80000300a00 */
[----:B------:R1:W-:Y:S04]  /*3acb0*/  STL [R1+0x2834], R0 ;  /* 0x0028340001007387 */ /* 0x0003e80000100800 */
[----:B------:R1:W-:Y:S02]  /*3acc0*/  STL [R1+0x2840], R106 ;  /* 0x0028406a01007387 */ /* 0x0003e40000100800 */
[----:B-1----:R-:W-:-:S02]  /*3acd0*/  MOV R0, R107 ;  /* 0x0000006b00007202 */ /* 0x002fc40000000f00 */
[----:B------:R-:W3:Y:S04]  /*3ace0*/  LDL.LU.64 R106, [R1+0x2220] ;  /* 0x00222000016a7983 */ /* 0x000ee80000300a00 */
[----:B------:R1:W-:Y:S04]  /*3acf0*/  STL [R1+0x283c], R0 ;  /* 0x00283c0001007387 */ /* 0x0003e80000100800 */
[----:B------:R1:W-:Y:S02]  /*3ad00*/  STL [R1+0x2848], R86 ;  /* 0x0028485601007387 */ /* 0x0003e40000100800 */
[----:B-1----:R-:W-:-:S02]  /*3ad10*/  IMAD.MOV.U32 R0, RZ, RZ, R87 ;  /* 0x000000ffff007224 */ /* 0x002fc400078e0057 */
[----:B------:R-:W3:Y:S04]  /*3ad20*/  LDL.LU.64 R86, [R1+0x2228] ;  /* 0x0022280001567983 */ /* 0x000ee80000300a00 */
[----:B------:R1:W-:Y:S04]  /*3ad30*/  STL [R1+0x2844], R0 ;  /* 0x0028440001007387 */ /* 0x0003e80000100800 */
[----:B------:R1:W-:Y:S02]  /*3ad40*/  STL [R1+0x2850], R88 ;  /* 0x0028505801007387 */ /* 0x0003e40000100800 */
[----:B-1----:R-:W-:-:S02]  /*3ad50*/  IMAD.MOV.U32 R0, RZ, RZ, R89 ;  /* 0x000000ffff007224 */ /* 0x002fc400078e0059 */
[----:B------:R-:W3:Y:S04]  /*3ad60*/  LDL.LU.64 R88, [R1+0x1eb0] ;  /* 0x001eb00001587983 */ /* 0x000ee80000300a00 */
[----:B------:R1:W-:Y:S04]  /*3ad70*/  STL [R1+0x284c], R0 ;  /* 0x00284c0001007387 */ /* 0x0003e80000100800 */
[----:B------:R4:W-:Y:S01]  /*3ad80*/  STL [R1+0x2858], R116 ;  /* 0x0028587401007387 */ /* 0x0009e20000100800 */
        /* <DEDUP_REMOVED lines=875> */
[----:B------:R-:W-:Y:S04]  /*3e440*/  STL [R1+0x2f30], R88 ;  /* 0x002f305801007387 */ /* 0x000fe80000100800 */
[----:B------:R-:W3:Y:S01]  /*3e450*/  LDL.LU.64 R84, [R1+0x26d0] ;  /* 0x0026d00001547983 */ /* 0x000ee20000300a00 */
[----:B-1----:R-:W-:-:S05]  /*3e460*/  MOV R0, R89 ;  /* 0x0000005900007202 */ /* 0x002fca0000000f00 */
        /* <DEDUP_REMOVED lines=19> */
[----:B-1----:R-:W-:-:S05]  /*3e5a0*/  IMAD.MOV.U32 R0, RZ, RZ, R95 ;  /* 0x000000ffff007224 */ /* 0x002fca00078e005f */
[----:B------:R2:W-:Y:S02]  /*3e5b0*/  STL [R1+0x2f54], R0 ;  /* 0x002f540001007387 */ /* 0x0005e40000100800 */
[----:B--2---:R-:W-:Y:S02]  /*3e5c0*/  MOV R0, R111 ;  /* 0x0000006f00007202 */ /* 0x004fe40000000f00 */
[----:B------:R-:W-:Y:S04]  /*3e5d0*/  STL [R1+0x2f60], R110 ;  /* 0x002f606e01007387 */ /* 0x000fe80000100800 */
[----:B------:R-:W2:Y:S04]  /*3e5e0*/  LDL.LU.64 R94, [R1+0x2440] ;  /* 0x00244000015e7983 */ /* 0x000ea80000300a00 */
[----:B------:R1:W-:Y:S04]  /*3e5f0*/  STL [R1+0x2f5c], R0 ;  /* 0x002f5c0001007387 */ /* 0x0003e80000100800 */
[----:B---3--:R3:W-:Y:S01]  /*3e600*/  STL [R1+0x2f68], R90 ;  /* 0x002f685a01007387 */ /* 0x0087e20000100800 */
[----:B-1----:R-:W-:-:S03]  /*3e610*/  IMAD.MOV.U32 R0, RZ, RZ, R91 ;  /* 0x000000ffff007224 */ /* 0x002fc600078e005b */
[----:B------:R-:W2:Y:S04]  /*3e620*/  LDL.LU.64 R110, [R1+0x2448] ;  /* 0x00244800016e7983 */ /* 0x000ea80000300a00 */
[----:B------:R-:W-:Y:S04]  /*3e630*/  STL [R1+0x2f70], R104 ;  /* 0x002f706801007387 */ /* 0x000fe80000100800 */
[----:B------:R1:W-:Y:S04]  /*3e640*/  STL [R1+0x2f64], R0 ;  /* 0x002f640001007387 */ /* 0x0003e80000100800 */
[----:B---3--:R-:W3:Y:S01]  /*3e650*/  LDL.LU.64 R90, [R1+0x2450] ;  /* 0x00245000015a7983 */ /* 0x008ee20000300a00 */
[----:B-1----:R-:W-:-:S03]  /*3e660*/  IMAD.MOV.U32 R0, RZ, RZ, R105 ;  /* 0x000000ffff007224 */ /* 0x002fc600078e0069 */
[----:B------:R-:W-:Y:S04]  /*3e670*/  STL [R1+0x2f78], R106 ;  /* 0x002f786a01007387 */ /* 0x000fe80000100800 */
        /* <DEDUP_REMOVED lines=11> */
[----:B----4-:R-:W-:Y:S04]  /*3e730*/  STL [R1+0x2f90], R116 ;  /* 0x002f907401007387 */ /* 0x010fe80000100800 */
[----:B------:R1:W-:Y:S02]  /*3e740*/  STL [R1+0x2f84], R0 ;  /* 0x002f840001007387 */ /* 0x0003e40000100800 */
[----:B-1----:R-:W-:Y:S02]  /*3e750*/  MOV R0, R117 ;  /* 0x0000007500007202 */ /* 0x002fe40000000f00 */
        /* <DEDUP_REMOVED lines=17> */
[----:B------:R2:W-:Y:S02]  /*3e870*/  STL [R1+0x2fac], R0 ;  /* 0x002fac0001007387 */ /* 0x0005e40000100800 */
[----:B--2---:R-:W-:Y:S02]  /*3e880*/  IMAD.MOV.U32 R0, RZ, RZ, R95 ;  /* 0x000000ffff007224 */ /* 0x004fe400078e005f */
[----:B------:R1:W-:Y:S04]  /*3e890*/  STL [R1+0x2fb8], R94 ;  /* 0x002fb85e01007387 */ /* 0x0003e80000100800 */
[----:B------:R-:W-:Y:S04]  /*3e8a0*/  STL [R1+0x2fc0], R110 ;  /* 0x002fc06e01007387 */ /* 0x000fe80000100800 */
[----:B------:R2:W-:Y:S04]  /*3e8b0*/  STL [R1+0x2fb4], R0 ;  /* 0x002fb40001007387 */ /* 0x0005e80000100800 */
[----:B-1----:R-:W4:Y:S01]  /*3e8c0*/  LDL.LU.64 R94, [R1+0xfa0] ;  /* 0x000fa000015e7983 */ /* 0x002f220000300a00 */
[----:B--2---:R-:W-:-:S03]  /*3e8d0*/  MOV R0, R111 ;  /* 0x0000006f00007202 */ /* 0x004fc60000000f00 */
[----:B---3--:R-:W-:Y:S04]  /*3e8e0*/  STL [R1+0x2fc8], R90 ;  /* 0x002fc85a01007387 */ /* 0x008fe80000100800 */
[----:B------:R1:W-:Y:S04]  /*3e8f0*/  STL [R1+0x2fbc], R0 ;  /* 0x002fbc0001007387 */ /* 0x0003e80000100800 */
[----:B------:R-:W2:Y:S01]  /*3e900*/  LDL.LU.64 R110, [R1+0xfa8] ;  /* 0x000fa800016e7983 */ /* 0x000ea20000300a00 */
[----:B-1----:R-:W-:-:S03]  /*3e910*/  IMAD.MOV.U32 R0, RZ, RZ, R91 ;  /* 0x000000ffff007224 */ /* 0x002fc600078e005b */
[----:B------:R-:W-:Y:S04]  /*3e920*/  STL [R1+0x2fd0], R104 ;  /* 0x002fd06801007387 */ /* 0x000fe80000100800 */
[----:B------:R1:W-:Y:S04]  /*3e930*/  STL [R1+0x2fc4], R0 ;  /* 0x002fc40001007387 */ /* 0x0003e80000100800 */
[----:B------:R-:W3:Y:S01]  /*3e940*/  LDL.LU.64 R90, [R1+0xfb0] ;  /* 0x000fb000015a7983 */ /* 0x000ee20000300a00 */
[----:B-1----:R-:W-:-:S03]  /*3e950*/  IMAD.MOV.U32 R0, RZ, RZ, R105 ;  /* 0x000000ffff007224 */ /* 0x002fc600078e0069 */
[----:B------:R-:W-:Y:S04]  /*3e960*/  STL [R1+0x2fd8], R106 ;  /* 0x002fd86a01007387 */ /* 0x000fe80000100800 */
[----:B------:R1:W-:Y:S04]  /*3e970*/  STL [R1+0x2fcc], R0 ;  /* 0x002fcc0001007387 */ /* 0x0003e80000100800 */
[----:B------:R-:W3:Y:S01]  /*3e980*/  LDL.LU.64 R104, [R1+0x3028] ;  /* 0x0030280001687983 */ /* 0x000ee20000300a00 */
[----:B-1----:R-:W-:-:S03]  /*3e990*/  MOV R0, R107 ;  /* 0x0000006b00007202 */ /* 0x002fc60000000f00 */
[----:B------:R-:W-:Y:S04]  /*3e9a0*/  STL [R1+0x2fe0], R86 ;  /* 0x002fe05601007387 */ /* 0x000fe80000100800 */
[----:B------:R1:W-:Y:S04]  /*3e9b0*/  STL [R1+0x2fd4], R0 ;  /* 0x002fd40001007387 */ /* 0x0003e80000100800 */
[----:B------:R-:W3:Y:S04]  /*3e9c0*/  LDL.LU.64 R106, [R1+0x3030] ;  /* 0x00303000016a7983 */ /* 0x000ee80000300a00 */
[----:B------:R-:W3:Y:S01]  /*3e9d0*/  LDL.LU.64 R84, [R1+0x3038] ;  /* 0x0030380001547983 */ /* 0x000ee20000300a00 */
[----:B-1----:R-:W-:-:S05]  /*3e9e0*/  IMAD.MOV.U32 R0, RZ, RZ, R87 ;  /* 0x000000ffff007224 */ /* 0x002fca00078e0057 */
[----:B------:R1:W-:Y:S04]  /*3e9f0*/  STL [R1+0x2fdc], R0 ;  /* 0x002fdc0001007387 */ /* 0x0003e80000100800 */
[----:B------:R1:W-:Y:S02]  /*3ea00*/  STL [R1+0x2fe8], R116 ;  /* 0x002fe87401007387 */ /* 0x0003e40000100800 */
[----:B-1----:R-:W-:Y:S02]  /*3ea10*/  IMAD.MOV.U32 R0, RZ, RZ, R117 ;  /* 0x000000ffff007224 */ /* 0x002fe400078e0075 */
[----:B------:R-:W3:Y:S04]  /*3ea20*/  LDL.LU.64 R116, [R1+0x3040] ;  /* 0x0030400001747983 */ /* 0x000ee80000300a00 */
[----:B------:R1:W-:Y:S04]  /*3ea30*/  STL [R1+0x2fe4], R0 ;  /* 0x002fe40001007387 */ /* 0x0003e80000100800 */
[----:B------:R1:W-:Y:S02]  /*3ea40*/  STL [R1+0x2ff0], R118 ;  /* 0x002ff07601007387 */ /* 0x0003e40000100800 */
[----:B-1----:R-:W-:-:S02]  /*3ea50*/  MOV R0, R119 ;  /* 0x0000007700007202 */ /* 0x002fc40000000f00 */
[----:B------:R-:W3:Y:S04]  /*3ea60*/  LDL.LU.64 R118, [R1+0x3048] ;  /* 0x0030480001767983 */ /* 0x000ee80000300a00 */
[----:B------:R1:W-:Y:S04]  /*3ea70*/  STL [R1+0x2fec], R0 ;  /* 0x002fec0001007387 */ /* 0x0003e80000100800 */
[----:B------:R1:W-:Y:S04]  /*3ea80*/  STL [R1+0x2ff8], R108 ;  /* 0x002ff86c01007387 */ /* 0x0003e80000100800 */
[----:B------:R-:W3:Y:S01]  /*3ea90*/  LDL.LU.64 R86, [R1+0x3050] ;  /* 0x0030500001567983 */ /* 0x000ee20000300a00 */
        /* <DEDUP_REMOVED lines=9> */
[----:B------:R-:W3:Y:S04]  /*3eb30*/  LDL.LU.64 R88, [R1+0x2730] ;  /* 0x0027300001587983 */ /* 0x000ee80000300a00 */
[----:B------:R1:W-:Y:S04]  /*3eb40*/  STL [R1+0x3004], R0 ;  /* 0x0030040001007387 */ /* 0x0003e80000100800 */
[----:B----4-:R4:W-:Y:S01]  /*3eb50*/  STL [R1+0x3010], R94 ;  /* 0x0030105e01007387 */ /* 0x0109e20000100800 */
[----:B-1----:R-:W-:-:S03]  /*3eb60*/  IMAD.MOV.U32 R0, RZ, RZ, R95 ;  /* 0x000000ffff007224 */ /* 0x002fc600078e005f */
[----:B----4-:R-:W4:Y:S04]  /*3eb70*/  LDL.LU.64 R94, [R1+0x2738] ;  /* 0x00273800015e7983 */ /* 0x010f280000300a00 */
        /* <DEDUP_REMOVED lines=15> */
[----:B------:R-:W-:Y:S04]  /*3ec70*/  STL [R1+0x3038], R84 ;  /* 0x0030385401007387 */ /* 0x000fe80000100800 */
[----:B------:R1:W-:Y:S04]  /*3ec80*/  STL [R1+0x302c], R0 ;  /* 0x00302c0001007387 */ /* 0x0003e80000100800 */
[----:B------:R-:W3:Y:S01]  /*3ec90*/  LDL.LU.64 R106, [R1+0x2758] ;  /* 0x00275800016a7983 */ /* 0x000ee20000300a00 */
[----:B-1----:R-:W-:-:S03]  /*3eca0*/  MOV R0, R85 ;  /* 0x0000005500007202 */ /* 0x002fc60000000f00 */
[----:B------:R-:W-:Y:S04]  /*3ecb0*/  STL [R1+0x3040], R116 ;  /* 0x0030407401007387 */ /* 0x000fe80000100800 */
[----:B------:R1:W-:Y:S02]  /*3ecc0*/  STL [R1+0x3034], R0 ;  /* 0x0030340001007387 */ /* 0x0003e40000100800 */
[----:B-1----:R-:W-:Y:S02]  /*3ecd0*/  IMAD.MOV.U32 R0, RZ, RZ, R117 ;  /* 0x000000ffff007224 */ /* 0x002fe400078e0075 */
        /* <DEDUP_REMOVED lines=19> */
[----:B----4-:R-:W-:Y:S04]  /*3ee10*/  STL [R1+0x3070], R94 ;  /* 0x0030705e01007387 */ /* 0x010fe80000100800 */
        /* <DEDUP_REMOVED lines=8> */
[----:B---3--:R-:W-:Y:S04]  /*3eea0*/  STL [R1+0x3080], R90 ;  /* 0x0030805a01007387 */ /* 0x008fe80000100800 */
        /* <DEDUP_REMOVED lines=8> */
[----:B------:R-:W-:Y:S04]  /*3ef30*/  STL [R1+0x3090], R106 ;  /* 0x0030906a01007387 */ /* 0x000fe80000100800 */
        /* <DEDUP_REMOVED lines=16> */
[----:B-1----:R-:W-:-:S03]  /*3f040*/  IMAD.MOV.U32 R0, RZ, RZ, R109 ;  /* 0x000000ffff007224 */ /* 0x002fc600078e006d */
[----:B------:R-:W3:Y:S04]  /*3f050*/  LDL.LU.64 R118, [R1+0xfe8] ;  /* 0x000fe80001767983 */ /* 0x000ee80000300a00 */
[----:B------:R1:W-:Y:S02]  /*3f060*/  STL [R1+0x30a4], R0 ;  /* 0x0030a40001007387 */ /* 0x0003e40000100800 */
[----:B-1----:R-:W-:Y:S02]  /*3f070*/  MOV R0, R93 ;  /* 0x0000005d00007202 */ /* 0x002fe40000000f00 */
[----:B------:R1:W-:Y:S04]  /*3f080*/  STL [R1+0x30b0], R92 ;  /* 0x0030b05c01007387 */ /* 0x0003e80000100800 */
[----:B------:R-:W3:Y:S04]  /*3f090*/  LDL.LU.64 R108, [R1+0xff0] ;  /* 0x000ff000016c7983 */ /* 0x000ee80000300a00 */
[----:B-1----:R-:W3:Y:S04]  /*3f0a0*/  LDL.LU.64 R92, [R1+0x3128] ;  /* 0x00312800015c7983 */ /* 0x002ee80000300a00 */
[----:B------:R4:W-:Y:S02]  /*3f0b0*/  STL [R1+0x30ac], R0 ;  /* 0x0030ac0001007387 */ /* 0x0009e40000100800 */
[----:B----4-:R-:W-:-:S02]  /*3f0c0*/  IMAD.MOV.U32 R0, RZ, RZ, R95 ;  /* 0x000000ffff007224 */ /* 0x010fc400078e005f */
[----:B------:R1:W-:Y:S04]  /*3f0d0*/  STL [R1+0x30b8], R94 ;  /* 0x0030b85e01007387 */ /* 0x0003e80000100800 */
[----:B-1----:R-:W4:Y:S04]  /*3f0e0*/  LDL.LU.64 R94, [R1+0x3130] ;  /* 0x00313000015e7983 */ /* 0x002f280000300a00 */
[----:B------:R1:W-:Y:S04]  /*3f0f0*/  STL [R1+0x30b4], R0 ;  /* 0x0030b40001007387 */ /* 0x0003e80000100800 */
[----:B--2---:R2:W-:Y:S01]  /*3f100*/  STL [R1+0x30c0], R110 ;  /* 0x0030c06e01007387 */ /* 0x0045e20000100800 */
[----:B-1----:R-:W-:-:S03]  /*3f110*/  IMAD.MOV.U32 R0, RZ, RZ, R111 ;  /* 0x000000ffff007224 */ /* 0x002fc600078e006f */
[----:B---3--:R-:W-:Y:S04]  /*3f120*/  STL [R1+0x30c8], R98 ;  /* 0x0030c86201007387 */ /* 0x008fe80000100800 */
[----:B------:R1:W-:Y:S04]  /*3f130*/  STL [R1+0x30bc], R0 ;  /* 0x0030bc0001007387 */ /* 0x0003e80000100800 */
[----:B--2---:R-:W2:Y:S01]  /*3f140*/  LDL.64 R110, [R1+0x4048] ;  /* 0x00404800016e7983 */ /* 0x004ea20000100a00 */
[----:B-1----:R-:W-:-:S03]  /*3f150*/  MOV R0, R99 ;  /* 0x0000006300007202 */ /* 0x002fc60000000f00 */
        /* <DEDUP_REMOVED lines=36> */
[----:B----4-:R-:W-:Y:S04]  /*3f3a0*/  STL [R1+0x3130], R94 ;  /* 0x0031305e01007387 */ /* 0x010fe80000100800 */
[----:B------:R1:W-:Y:S02]  /*3f3b0*/  STL [R1+0x3124], R0 ;  /* 0x0031240001007387 */ /* 0x0003e40000100800 */
[----:B-1----:R-:W-:-:S05]  /*3f3c0*/  IMAD.MOV.U32 R0, RZ, RZ, R95 ;  /* 0x000000ffff007224 */ /* 0x002fca00078e005f */
[----:B------:R-:W-:Y:S01]  /*3f3d0*/  STL [R1+0x312c], R0 ;  /* 0x00312c0001007387 */ /* 0x000fe20000100800 */
[----:B--2---:R-:W-:-:S03]  /*3f3e0*/  MOV R8, R111 ;  /* 0x0000006f00087202 */ /* 0x004fc60000000f00 */
[----:B------:R-:W-:Y:S04]  /*3f3f0*/  STL [R1+0x3138], R110 ;  /* 0x0031386e01007387 */ /* 0x000fe80000100800 */
[----:B------:R1:W-:Y:S04]  /*3f400*/  STL [R1+0x3134], R8 ;  /* 0x0031340801007387 */ /* 0x0003e80000100800 */
[----:B-1----:R-:W2:Y:S04]  /*3f410*/  LDL.LU.64 R8, [R1+0x4570] ;  /* 0x0045700001087983 */ /* 0x002ea80000300a00 */
[----:B------:R-:W3:Y:S04]  /*3f420*/  LDL.LU.64 R10, [R1+0x4568] ;  /* 0x00456800010a7983 */ /* 0x000ee80000300a00 */
[----:B--2---:R1:W-:Y:S04]  /*3f430*/  STL.64 [R1+0x1c28], R8 ;  /* 0x001c280801007387 */ /* 0x0043e80000100a00 */
[----:B-1----:R-:W2:Y:S04]  /*3f440*/  LDL.LU.64 R8, [R1+0x4560] ;  /* 0x0045600001087983 */ /* 0x002ea80000300a00 */
[----:B---3--:R1:W-:Y:S04]  /*3f450*/  STL.64 [R1+0x1c20], R10 ;  /* 0x001c200a01007387 */ /* 0x0083e80000100a00 */
[----:B-1----:R-:W3:Y:S04]  /*3f460*/  LDL.LU.64 R10, [R1+0x4558] ;  /* 0x00455800010a7983 */ /* 0x002ee80000300a00 */
        /* <DEDUP_REMOVED lines=389> */
[----:B-1----:R-:W2:Y:S04]  /*40cc0*/  LDL.64 R8, [R1+0x4058] ;  /* 0x0040580001087983 */ /* 0x002ea80000100a00 */
[----:B---3--:R1:W-:Y:S04]  /*40cd0*/  STL.64 [R1+0x2258], R10 ;  /* 0x0022580a01007387 */ /* 0x0083e80000100a00 */
[----:B-1----:R-:W3:Y:S04]  /*40ce0*/  LDL.64 R10, [R1+0x4050] ;  /* 0x00405000010a7983 */ /* 0x002ee80000100a00 */
        /* <DEDUP_REMOVED lines=616> */
[----:B------:R-:W1:Y:S04]  /*43370*/  S2R R109, SR_TID.X ;  /* 0x00000000006d7919 */ /* 0x000e680000002100 */
[----:B--2---:R2:W-:Y:S04]  /*43380*/  STL.64 [R1+0x1de0], R8 ;  /* 0x001de00801007387 */ /* 0x0045e80000100a00 */
[----:B--2---:R-:W2:Y:S01]  /*43390*/  LDL.LU.64 R8, [R1+0x4a68] ;  /* 0x004a680001087983 */ /* 0x004ea20000300a00 */
[C---:B-1----:R-:W-:Y:S01]  /*433a0*/  IMAD.SHL.U32 R5, R109.reuse, 0x2, RZ ;  /* 0x000000026d057824 */ /* 0x042fe200078e00ff */
[----:B------:R-:W-:-:S02]  /*433b0*/  LOP3.LUT R7, R109, 0x3, RZ, 0xc0, !PT ;  /* 0x000000036d077812 */ /* 0x000fc400078ec0ff */
[----:B------:R-:W-:Y:S02]  /*433c0*/  LOP3.LUT R6, R109, 0x7, RZ, 0xc0, !PT ;  /* 0x000000076d067812 */ /* 0x000fe400078ec0ff */
[----:B------:R-:W-:Y:S01]  /*433d0*/  LOP3.LUT R0, R5, 0x40, RZ, 0xc0, !PT ;  /* 0x0000004005007812 */ /* 0x000fe200078ec0ff */
[----:B------:R-:W-:Y:S02]  /*433e0*/  IMAD R7, R7, 0x820, RZ ;  /* 0x0000082007077824 */ /* 0x000fe400078e02ff */
[----:B------:R-:W-:Y:S01]  /*433f0*/  IMAD R6, R6, 0x210, RZ ;  /* 0x0000021006067824 */ /* 0x000fe200078e02ff */
[----:B------:R-:W-:Y:S02]  /*43400*/  LOP3.LUT R0, R0, 0x1c, R109, 0xf8, !PT ;  /* 0x0000001c00007812 */ /* 0x000fe400078ef86d */
[----:B------:R-:W-:Y:S02]  /*43410*/  SHF.R.S32.HI R4, RZ, 0x1f, R252 ;  /* 0x0000001fff047819 */ /* 0x000fe400000114fc */
[----:B------:R-:W-:-:S02]  /*43420*/  LOP3.LUT R7, R7, R0, RZ, 0x3c, !PT ;  /* 0x0000000007077212 */ /* 0x000fc400078e3cff */
[----:B------:R-:W-:Y:S02]  /*43430*/  LOP3.LUT R6, R6, 0x30, R5, 0x78, !PT ;  /* 0x0000003006067812 */ /* 0x000fe400078e7805 */
[----:B------:R-:W-:Y:S02]  /*43440*/  SHF.R.S32.HI R0, RZ, 0x1f, R2 ;  /* 0x0000001fff007819 */ /* 0x000fe40000011402 */
[----:B------:R-:W-:Y:S02]  /*43450*/  SHF.R.S32.HI R5, RZ, 0x1f, R3 ;  /* 0x0000001fff057819 */ /* 0x000fe40000011403 */
[----:B------:R-:W-:Y:S01]  /*43460*/  LEA.HI R4, R4, R252, RZ, 0x7 ;  /* 0x000000fc04047211 */ /* 0x000fe200078f38ff */
[C---:B------:R-:W-:Y:S01]  /*43470*/  IMAD.SHL.U32 R252, R2.reuse, 0x4, RZ ;  /* 0x0000000402fc7824 */ /* 0x040fe200078e00ff */
[----:B------:R-:W-:Y:S02]  /*43480*/  SHF.L.U64.HI R0, R2, 0x2, R0 ;  /* 0x0000000202007819 */ /* 0x000fe40000010200 */
[----:B------:R-:W-:Y:S01]  /*43490*/  SHF.L.U64.HI R2, R3, 0x2, R5 ;  /* 0x0000000203027819 */ /* 0x000fe20000010205 */
[----:B------:R-:W-:Y:S01]  /*434a0*/  IMAD.MOV.U32 R5, RZ, RZ, 0x1 ;  /* 0x00000001ff057424 */ /* 0x000fe200078e00ff */
[----:B---3--:R-:W-:Y:S01]  /*434b0*/  STL.64 [R1+0x1da0], R10 ;  /* 0x001da00a01007387 */ /* 0x008fe20000100a00 */
[----:B------:R-:W-:-:S03]  /*434c0*/  MOV R3, 0xffffffff ;  /* 0xffffffff00037802 */ /* 0x000fc60000000f00 */
[----:B--2---:R-:W-:Y:S04]  /*434d0*/  STL.64 [R1+0x1d78], R8 ;  /* 0x001d780801007387 */ /* 0x004fe80000100a00 */
[----:B------:R-:W-:Y:S04]  /*434e0*/  STL [R1+0x281c], RZ ;  /* 0x00281cff01007387 */ /* 0x000fe80000100800 */
[----:B------:R-:W-:Y:S01]  /*434f0*/  STL [R1+0x1750], R5 ;  /* 0x0017500501007387 */ /* 0x000fe20000100800 */
[----:B------:R-:W-:Y:S02]  /*43500*/  STL [R1+0x1650], RZ ;  /* 0x001650ff01007387 */ /* 0x000fe40000100800 */
[----:B------:R1:W-:Y:S01]  /*43510*/  STL [R1+0x1754], R3 ;  /* 0x0017540301007387 */ /* 0x0003e20000100800 */
[----:B------:R2:W-:Y:S01]  /*43520*/  STL [R1+0x1654], RZ ;  /* 0x001654ff01007387 */ /* 0x0005e20000100800 */
[----:B------:R2:W-:Y:S02]  /*43530*/  STL [R1+0x1658], RZ ;  /* 0x001658ff01007387 */ /* 0x0005e40000100800 */
[----:B------:R2:W-:Y:S02]  /*43540*/  STL [R1+0x165c], RZ ;  /* 0x00165cff01007387 */ /* 0x0005e40000100800 */
[----:B------:R2:W-:Y:S01]  /*43550*/  STL [R1+0x1640], RZ ;  /* 0x001640ff01007387 */ /* 0x0005e20000100800 */
        /* <DEDUP_REMOVED lines=953> */
[----:B-1----:R-:W-:Y:S01]  /*470f0*/  SHF.R.S32.HI R3, RZ, 0x7, R4 ;  /* 0x00000007ff037819 */ /* 0x002fe20000011404 */
[----:B------:R2:W-:Y:S02]  /*47100*/  STL [R1+0x648], RZ ;  /* 0x000648ff01007387 */ /* 0x0005e40000100800 */
[----:B------:R2:W-:Y:S01]  /*47110*/  STL [R1+0x64c], RZ ;  /* 0x00064cff01007387 */ /* 0x0005e20000100800 */
[----:B------:R2:W-:Y:S01]  /*47120*/  STL [R1+0x2e0], RZ ;  /* 0x0002e0ff01007387 */ /* 0x0005e20000100800 */
[----:B------:R2:W-:Y:S02]  /*47130*/  STL [R1+0x2e4], RZ ;  /* 0x0002e4ff01007387 */ /* 0x0005e40000100800 */
[----:B------:R2:W-:Y:S01]  /*47140*/  STL [R1+0x2e8], RZ ;  /* 0x0002e8ff01007387 */ /* 0x0005e20000100800 */
[----:B------:R-:W-:Y:S01]  /*47150*/  IADD3 R5, R3, -0x2, RZ ;  /* 0xfffffffe03057810 */ /* 0x000fe20007ffe0ff */
[----:B------:R2:W-:Y:S01]  /*47160*/  STL [R1+0x2ec], RZ ;  /* 0x0002ecff01007387 */ /* 0x0005e20000100800 */
[----:B------:R-:W-:Y:S01]  /*47170*/  LOP3.LUT R3, R7, 0x20, RZ, 0x3c, !PT ;  /* 0x0000002007037812 */ /* 0x000fe200078e3cff */
[----:B------:R2:W-:Y:S02]  /*47180*/  STL [R1+0x2c0], RZ ;  /* 0x0002c0ff01007387 */ /* 0x0005e40000100800 */
[----:B------:R2:W-:Y:S01]  /*47190*/  STL [R1+0x2c4], RZ ;  /* 0x0002c4ff01007387 */ /* 0x0005e20000100800 */
[----:B------:R2:W-:Y:S01]  /*471a0*/  STL [R1+0x2c8], RZ ;  /* 0x0002c8ff01007387 */ /* 0x0005e20000100800 */
[----:B------:R2:W-:Y:S02]  /*471b0*/  STL [R1+0x2cc], RZ ;  /* 0x0002ccff01007387 */ /* 0x0005e40000100800 */
[----:B------:R2:W-:Y:S01]  /*471c0*/  STL [R1+0x4054], R3 ;  /* 0x0040540301007387 */ /* 0x0005e20000100800 */
        /* <DEDUP_REMOVED lines=28> */
[----:B--2---:R-:W-:-:S02]  /*47390*/  LOP3.LUT R4, R6, 0x40, RZ, 0x3c, !PT ;  /* 0x0000004006047812 */ /* 0x004fc400078e3cff */
.L_x_1:
[----:B------:R-:W2:Y:S01]  /*473a0*/  LDL.LU R3, [R1+0x1754] ;  /* 0x0017540001037983 */ /* 0x000ea20000300800 */
[----:B------:R-:W-:-:S04]  /*473b0*/  DEPBAR.LE SB0, 0x2 ;  /* 0x000080800000791a */ /* 0x000fc80000000000 */
[----:B------:R-:W3:Y:S04]  /*473c0*/  LDL R4, [R1+0x4054] ;  /* 0x0040540001047983 */ /* 0x000ee80000100800 */
[----:B------:R-:W1:Y:S04]  /*473d0*/  S2R R5, SR_TID.X ;  /* 0x0000000000057919 */ /* 0x000e680000002100 */
[----:B-----5:R-:W-:Y:S04]  /*473e0*/  STL.64 [R1+0x6a10], R102 ;  /* 0x006a106601007387 */ /* 0x020fe80000100a00 */
[----:B------:R-:W-:Y:S04]  /*473f0*/  STL.64 [R1+0x6a08], R100 ;  /* 0x006a086401007387 */ /* 0x000fe80000100a00 */
[----:B------:R-:W-:Y:S04]  /*47400*/  STL.64 [R1+0x6a00], R78 ;  /* 0x006a004e01007387 */ /* 0x000fe80000100a00 */
[----:B------:R-:W-:Y:S04]  /*47410*/  STL.64 [R1+0x69f8], R76 ;  /* 0x0069f84c01007387 */ /* 0x000fe80000100a00 */
[----:B------:R-:W-:Y:S04]  /*47420*/  STL.64 [R1+0x69f0], R122 ;  /* 0x0069f07a01007387 */ /* 0x000fe80000100a00 */
[----:B------:R-:W-:Y:S01]  /*47430*/  STL.64 [R1+0x69e8], R120 ;  /* 0x0069e87801007387 */ /* 0x000fe20000100a00 */
[C---:B-1----:R-:W-:Y:S01]  /*47440*/  IMAD.SHL.U32 R8, R5.reuse, 0x2, RZ ;  /* 0x0000000205087824 */ /* 0x042fe200078e00ff */
[----:B------:R-:W-:-:S02]  /*47450*/  LOP3.LUT R7, R5, 0x3, RZ, 0xc0, !PT ;  /* 0x0000000305077812 */ /* 0x000fc400078ec0ff */
[----:B------:R-:W-:Y:S02]  /*47460*/  STL.64 [R1+0x69e0], R98 ;  /* 0x0069e06201007387 */ /* 0x000fe40000100a00 */
[----:B------:R-:W-:Y:S01]  /*47470*/  LOP3.LUT R8, R8, 0x40, RZ, 0xc0, !PT ;  /* 0x0000004008087812 */ /* 0x000fe200078ec0ff */
[----:B------:R-:W-:Y:S01]  /*47480*/  IMAD R7, R7, 0x820, RZ ;  /* 0x0000082007077824 */ /* 0x000fe200078e02ff */
[----:B------:R-:W-:Y:S02]  /*47490*/  STL.64 [R1+0x69d8], R96 ;  /* 0x0069d86001007387 */ /* 0x000fe40000100a00 */
[----:B------:R-:W-:Y:S02]  /*474a0*/  LOP3.LUT R8, R8, 0x1c, R5, 0xf8, !PT ;  /* 0x0000001c08087812 */ /* 0x000fe400078ef805 */
[----:B------:R-:W-:Y:S02]  /*474b0*/  STL.64 [R1+0x69d0], R82 ;  /* 0x0069d05201007387 */ /* 0x000fe40000100a00 */
[----:B------:R-:W-:-:S02]  /*474c0*/  LOP3.LUT R7, R7, R8, RZ, 0x3c, !PT ;  /* 0x0000000807077212 */ /* 0x000fc400078e3cff */
[----:B------:R-:W-:Y:S04]  /*474d0*/  STL.64 [R1+0x69c8], R80 ;  /* 0x0069c85001007387 */ /* 0x000fe80000100a00 */
[----:B------:R-:W-:Y:S04]  /*474e0*/  STL.64 [R1+0x69c0], R86 ;  /* 0x0069c05601007387 */ /* 0x000fe80000100a00 */
[----:B------:R1:W-:Y:S04]  /*474f0*/  STL.64 [R1+0x69b8], R84 ;  /* 0x0069b85401007387 */ /* 0x0003e80000100a00 */
[----:B------:R-:W-:Y:S04]  /*47500*/  STL.64 [R1+0x69b0], R90 ;  /* 0x0069b05a01007387 */ /* 0x000fe80000100a00 */
[----:B------:R-:W-:Y:S04]  /*47510*/  STL.64 [R1+0x69a8], R88 ;  /* 0x0069a85801007387 */ /* 0x000fe80000100a00 */
[----:B------:R-:W-:Y:S04]  /*47520*/  STL.64 [R1+0x69a0], R106 ;  /* 0x0069a06a01007387 */ /* 0x000fe80000100a00 */
[----:B------:R-:W-:Y:S04]  /*47530*/  STL.64 [R1+0x6998], R104 ;  /* 0x0069986801007387 */ /* 0x000fe80000100a00 */
        /* <DEDUP_REMOVED lines=14> */
[----:B------:R-:W4:Y:S01]  /*47620*/  S2R R6, SR_TID.X ;  /* 0x0000000000067919 */ /* 0x000f220000002100 */
[----:B--2---:R-:W-:-:S03]  /*47630*/  IADD3 R3, R3, 0x1, RZ ;  /* 0x0000000103037810 */ /* 0x004fc60007ffe0ff */
[----:B------:R-:W-:Y:S01]  /*47640*/  BAR.SYNC.DEFER_BLOCKING 0x0 ;  /* 0x0000000000007b1d */ /* 0x000fe20000010000 */
[----:B------:R-:W-:-:S04]  /*47650*/  ISETP.GT.AND P0, PT, R3, 0x1, PT ;  /* 0x000000010300780c */ /* 0x000fc80003f04270 */
[----:B------:R-:W-:-:S05]  /*47660*/  SEL R5, R3, RZ, !P0 ;  /* 0x000000ff03057207 */ /* 0x000fca0004000000 */
[----:B------:R-:W-:Y:S01]  /*47670*/  STL [R1+0x1754], R5 ;  /* 0x0017540501007387 */ /* 0x000fe20000100800 */
[C---:B------:R-:W-:Y:S01]  /*47680*/  IMAD R3, R5.reuse, 0x40000, R7 ;  /* 0x0004000005037824 */ /* 0x040fe200078e0207 */
[C---:B----4-:R-:W-:Y:S01]  /*47690*/  SHF.L.U32 R7, R6.reuse, 0x1, RZ ;  /* 0x0000000106077819 */ /* 0x050fe200000006ff */
[----:B---3--:R-:W-:Y:S01]  /*476a0*/  IMAD R4, R5, 0x40000, R4 ;  /* 0x0004000005047824 */ /* 0x008fe200078e0204 */
[----:B-1----:R-:W2:Y:S01]  /*476b0*/  LDL.LU.64 R84, [R1+0x1650] ;  /* 0x0016500001547983 */ /* 0x002ea20000300a00 */
[----:B------:R-:W-:-:S03]  /*476c0*/  LOP3.LUT R6, R6, 0x7, RZ, 0xc0, !PT ;  /* 0x0000000706067812 */ /* 0x000fc600078ec0ff */
[----:B------:R-:W2:Y:S02]  /*476d0*/  LDL.LU.64 R86, [R1+0x1658] ;  /* 0x0016580001567983 */ /* 0x000ea40000300a00 */
[----:B------:R-:W-:Y:S02]  /*476e0*/  IMAD R6, R6, 0x210, RZ ;  /* 0x0000021006067824 */ /* 0x000fe400078e02ff */
[----:B------:R-:W3:Y:S03]  /*476f0*/  LDL.LU.64 R80, [R1+0x1640] ;  /* 0x0016400001507983 */ /* 0x000ee60000300a00 */
[----:B------:R-:W-:Y:S01]  /*47700*/  LOP3.LUT R6, R6, 0x30, R7, 0x78, !PT ;  /* 0x0000003006067812 */ /* 0x000fe200078e7807 */
[----:B------:R-:W3:Y:S04]  /*47710*/  LDL.LU.64 R82, [R1+0x1648] ;  /* 0x0016480001527983 */ /* 0x000ee80000300a00 */
[----:B------:R-:W4:Y:S01]  /*47720*/  LDL.LU.64 R76, [R1+0x1630] ;  /* 0x00163000014c7983 */ /* 0x000f220000300a00 */
[----:B------:R-:W-:-:S03]  /*47730*/  IMAD R6, R5, 0x10000, R6 ;  /* 0x0001000005067824 */ /* 0x000fc600078e0206 */
[----:B------:R-:W4:Y:S04]  /*47740*/  LDL.LU.64 R78, [R1+0x1638] ;  /* 0x00163800014e7983 */ /* 0x000f280000300a00 */
[----:B------:R-:W1:Y:S04]  /*47750*/  LDSM.16.M88.4 R8, [R6+0x80000] ;  /* 0x080000000608783b */ /* 0x000e680000000200 */
[----:B------:R-:W1:Y:S04]  /*47760*/  LDSM.16.M88.4 R28, [R6+0x81000] ;  /* 0x08100000061c783b */ /* 0x000e680000000200 */
[----:B------:R-:W1:Y:S04]  /*47770*/  LDSM.16.M88.4 R32, [R6+0x82000] ;  /* 0x082000000620783b */ /* 0x000e680000000200 */
[----:B------:R-:W-:Y:S04]  /*47780*/  LDS R44, [R3] ;  /* 0x00000000032c7984 */ /* 0x000fe80000000800 */
[----:B------:R-:W-:Y:S04]  /*47790*/  LDS R46, [R3+0x2000] ;  /* 0x00200000032e7984 */ /* 0x000fe80000000800 */
[----:B------:R-:W-:Y:S04]  /*477a0*/  LDS R45, [R4] ;  /* 0x00000000042d7984 */ /* 0x000fe80000000800 */
[----:B------:R-:W-:Y:S04]  /*477b0*/  LDS R47, [R4+0x2000] ;  /* 0x00200000042f7984 */ /* 0x000fe80000000800 */
[----:B------:R-:W1:Y:S04]  /*477c0*/  LDSM.16.M88.4 R52, [R6+0x85000] ;  /* 0x085000000634783b */ /* 0x000e680000000200 */
        /* <DEDUP_REMOVED lines=10> */
[----:B------:R-:W-:Y:S04]  /*47870*/  STL [R1+0x6728], R5 ;  /* 0x0067280501007387 */ /* 0x000fe80000100800 */
[----:B-1----:R-:W-:Y:S04]  /*47880*/  STL [R1+0x6954], R10 ;  /* 0x0069540a01007387 */ /* 0x002fe80000100800 */
[----:B------:R-:W-:Y:S04]  /*47890*/  STL [R1+0x6950], R11 ;  /* 0x0069500b01007387 */ /* 0x000fe80000100800 */
[----:B------:R-:W-:Y:S04]  /*478a0*/  STL [R1+0x697c], R30 ;  /* 0x00697c1e01007387 */ /* 0x000fe80000100800 */
[----:B------:R-:W-:Y:S04]  /*478b0*/  STL [R1+0x6958], R31 ;  /* 0x0069581f01007387 */ /* 0x000fe80000100800 */
        /* <DEDUP_REMOVED lines=24> */
[----:B------:R-:W1:Y:S04]  /*47a40*/  LDSM.16.M88.4 R40, [R6+0x84000] ;  /* 0x084000000628783b */ /* 0x000e680000000200 */
[----:B------:R-:W1:Y:S04]  /*47a50*/  LDSM.16.M88.4 R36, [R6+0x83000] ;  /* 0x083000000624783b */ /* 0x000e680000000200 */
[----:B------:R-:W-:Y:S04]  /*47a60*/  LDS R128, [R3+0x80] ;  /* 0x0000800003807984 */ /* 0x000fe80000000800 */
[----:B------:R-:W-:Y:S04]  /*47a70*/  LDS R130, [R3+0x2080] ;  /* 0x0020800003827984 */ /* 0x000fe80000000800 */
[----:B------:R-:W-:Y:S04]  /*47a80*/  LDS R129, [R4+0x80] ;  /* 0x0000800004817984 */ /* 0x000fe80000000800 */
[----:B------:R-:W1:Y:S04]  /*47a90*/  LDS R131, [R4+0x2080] ;  /* 0x0020800004837984 */ /* 0x000e680000000800 */
[----:B------:R-:W-:Y:S04]  /*47aa0*/  LDS R144, [R3+0x180] ;  /* 0x0001800003907984 */ /* 0x000fe80000000800 */
        /* <DEDUP_REMOVED lines=15> */
[----:B------:R-:W-:Y:S01]  /*47ba0*/  LDS R228, [R3+0x380] ;  /* 0x0003800003e47984 */ /* 0x000fe20000000800 */
[C---:B--2---:R-:W-:Y:S03]  /*47bb0*/  HMMA.1688.F32.TF32 R84, R44.reuse, R8, R84 ;  /* 0x000000082c54723c */ /* 0x044fe60000081054 */
[----:B------:R-:W-:Y:S04]  /*47bc0*/  LDS R230, [R3+0x2380] ;  /* 0x0023800003e67984 */ /* 0x000fe80000000800 */
[----:B------:R-:W-:Y:S04]  /*47bd0*/  LDS R229, [R4+0x380] ;  /* 0x0003800004e57984 */ /* 0x000fe80000000800 */
[----:B------:R-:W-:Y:S11]  /*47be0*/  LDS R231, [R4+0x2380] ;  /* 0x0023800004e77984 */ /* 0x000ff60000000800 */
[----:B------:R-:W-:Y:S01]  /*47bf0*/  @!UPT UIADD3 URZ, URZ, URZ, URZ ;  /* 0x0000003f3f3ff290 */ /* 0x000fe2000fffe03f */
[----:B------:R3:W-:Y:S04]  /*47c00*/  STL.64 [R1+0xe0], R84 ;  /* 0x0000e05401007387 */ /* 0x0007e80000100a00 */
[----:B------:R1:W-:Y:S04]  /*47c10*/  STL [R1+0xe8], R86 ;  /* 0x0000e85601007387 */ /* 0x0003e80000100800 */
[----:B------:R-:W2:Y:S04]  /*47c20*/  LDL.LU.64 R108, [R1+0x1620] ;  /* 0x00162000016c7983 */ /* 0x000ea80000300a00 */
[----:B------:R-:W2:Y:S04]  /*47c30*/  LDL.LU.64 R110, [R1+0x1628] ;  /* 0x00162800016e7983 */ /* 0x000ea80000300a00 */
[----:B------:R-:W2:Y:S04]  /*47c40*/  LDL.LU.64 R136, [R1+0x1690] ;  /* 0x0016900001887983 */ /* 0x000ea80000300a00 */
[----:B------:R-:W2:Y:S01]  /*47c50*/  LDL.LU.64 R138, [R1+0x1698] ;  /* 0x00169800018a7983 */ /* 0x000ea20000300a00 */
[C---:B---3--:R-:W-:Y:S03]  /*47c60*/  HMMA.1688.F32.TF32 R80, R44.reuse, R28, R80 ;  /* 0x0000001c2c50723c */ /* 0x048fe60000081050 */
[----:B------:R-:W3:Y:S04]  /*47c70*/  LDL.LU.64 R88, [R1+0x1680] ;  /* 0x0016800001587983 */ /* 0x000ee80000300a00 */
[----:B------:R-:W3:Y:S01]  /*47c80*/  LDL.LU.64 R90, [R1+0x1688] ;  /* 0x00168800015a7983 */ /* 0x000ee20000300a00 */
[----:B----4-:R-:W-:Y:S11]  /*47c90*/  HMMA.1688.F32.TF32 R76, R44, R32, R76 ;  /* 0x000000202c4c723c */ /* 0x010ff6000008104c */
[----:B------:R-:W-:Y:S05]  /*47ca0*/  @!UPT UIADD3 URZ, URZ, URZ, URZ ;  /* 0x0000003f3f3ff290 */ /* 0x000fea000fffe03f */
[----:B------:R-:W-:Y:S01]  /*47cb0*/  IMAD.MOV.U32 R117, RZ, RZ, R80 ;  /* 0x000000ffff757224 */ /* 0x000fe200078e0050 */
[----:B------:R-:W-:Y:S01]  /*47cc0*/  MOV R119, R82 ;  /* 0x0000005200777202 */ /* 0x000fe20000000f00 */
[----:B------:R-:W-:Y:S02]  /*47cd0*/  IMAD.MOV.U32 R118, RZ, RZ, R81 ;  /* 0x000000ffff767224 */ /* 0x000fe400078e0051 */
[----:B-1----:R-:W-:Y:S01]  /*47ce0*/  IMAD.MOV.U32 R35, RZ, RZ, R83 ;  /* 0x000000ffff237224 */ /* 0x002fe200078e0053 */
[----:B------:R-:W4:Y:S04]  /*47cf0*/  LDL.LU.64 R80, [R1+0x1710] ;  /* 0x0017100001507983 */ /* 0x000f280000300a00 */
[----:B------:R-:W4:Y:S01]  /*47d00*/  LDL.LU.64 R82, [R1+0x1718] ;  /* 0x0017180001527983 */ /* 0x000f220000300a00 */
[----:B------:R-:W-:Y:S01]  /*47d10*/  IMAD.MOV.U32 R30, RZ, RZ, R76 ;  /* 0x000000ffff1e7224 */ /* 0x000fe200078e004c */
[----:B------:R-:W-:Y:S01]  /*47d20*/  MOV R92, R77 ;  /* 0x0000004d005c7202 */ /* 0x000fe20000000f00 */
[----:B------:R-:W-:Y:S01]  /*47d30*/  IMAD.MOV.U32 R93, RZ, RZ, R78 ;  /* 0x000000ffff5d7224 */ /* 0x000fe200078e004e */
[----:B------:R-:W4:Y:S01]  /*47d40*/  LDL.LU.64 R76, [R1+0x1700] ;  /* 0x00170000014c7983 */ /* 0x000f220000300a00 */
[----:B------:R-:W-:-:S03]  /*47d50*/  IMAD.MOV.U32 R94, RZ, RZ, R79 ;  /* 0x000000ffff5e7224 */ /* 0x000fc600078e004f */
[----:B------:R-:W4:Y:S04]  /*47d60*/  LDL.LU.64 R78, [R1+0x1708] ;  /* 0x00170800014e7983 */ /* 0x000f280000300a00 */
[----:B------:R-:W4:Y:S04]  /*47d70*/  LDL.LU.64 R132, [R1+0x1760] ;  /* 0x0017600001847983 */ /* 0x000f280000300a00 */
[----:B------:R-:W4:Y:S04]  /*47d80*/  LDL.LU.64 R134, [R1+0x1768] ;  /* 0x0017680001867983 */ /* 0x000f280000300a00 */
[----:B------:R-:W4:Y:S01]  /*47d90*/  LDL.LU.64 R120, [R1+0x1740] ;  /* 0x0017400001787983 */ /* 0x000f220000300a00 */
[----:B------:R-:W-:-:S03]  /*47da0*/  MOV R116, R87 ;  /* 0x0000005700747202 */ /* 0x000fc60000000f00 */
        /* <DEDUP_REMOVED lines=9> */
[C---:B--2---:R-:W-:Y:S08]  /*47e40*/  HMMA.1688.F32.TF32 R136, R44.reuse, R40, R136 ;  /* 0x000000282c88723c */ /* 0x044ff00000081088 */
[C---:B------:R-:W-:Y:S11]  /*47e50*/  HMMA.1688.F32.TF32 R140, R44.reuse, R36, R108 ;  /* 0x000000242c8c723c */ /* 0x040ff6000008106c */
[----:B------:R-:W-:Y:S05]  /*47e60*/  @!UPT UIADD3 URZ, URZ, URZ, URZ ;  /* 0x0000003f3f3ff290 */ /* 0x000fea000fffe03f */
[----:B------:R-:W-:Y:S01]  /*47e70*/  IMAD.MOV.U32 R111, RZ, RZ, R136 ;  /* 0x000000ffff6f7224 */ /* 0x000fe200078e0088 */
[----:B------:R-:W-:Y:S01]  /*47e80*/  MOV R10, R138 ;  /* 0x0000008a000a7202 */ /* 0x000fe20000000f00 */
[----:B------:R-:W-:Y:S02]  /*47e90*/  IMAD.MOV.U32 R31, RZ, RZ, R137 ;  /* 0x000000ffff1f7224 */ /* 0x000fe400078e0089 */
[----:B------:R-:W-:Y:S02]  /*47ea0*/  IMAD.MOV.U32 R11, RZ, RZ, R139 ;  /* 0x000000ffff0b7224 */ /* 0x000fe400078e008b */
[C---:B---3--:R-:W-:Y:S01]  /*47eb0*/  HMMA.1688.F32.TF32 R136, R44.reuse, R52, R88 ;  /* 0x000000342c88723c */ /* 0x048fe20000081058 */
[----:B------:R-:W2:Y:S04]  /*47ec0*/  LDL.LU.64 R88, [R1+0x1800] ;  /* 0x0018000001587983 */ /* 0x000ea80000300a00 */
[----:B------:R-:W2:Y:S11]  /*47ed0*/  LDL.LU.64 R90, [R1+0x1808] ;  /* 0x00180800015a7983 */ /* 0x000eb60000300a00 */
[----:B------:R-:W-:Y:S07]  /*47ee0*/  @!UPT UIADD3 URZ, URZ, URZ, URZ ;  /* 0x0000003f3f3ff290 */ /* 0x000fee000fffe03f */
[----:B------:R-:W-:Y:S04]  /*47ef0*/  STL.64 [R1+0x110], R136 ;  /* 0x0001108801007387 */ /* 0x000fe80000100a00 */
[----:B------:R4:W-:Y:S02]  /*47f00*/  STL.64 [R1+0x118], R138 ;  /* 0x0001188a01007387 */ /* 0x0009e40000100a00 */
[C---:B----4-:R-:W-:Y:S02]  /*47f10*/  HMMA.1688.F32.TF32 R136, R44.reuse, R56, R80 ;  /* 0x000000382c88723c */ /* 0x050fe40000081050 */
[----:B------:R-:W3:Y:S04]  /*47f20*/  LDL.LU.64 R80, [R1+0x17f0] ;  /* 0x0017f00001507983 */ /* 0x000ee80000300a00 */
[----:B------:R-:W3:Y:S11]  /*47f30*/  LDL.LU.64 R82, [R1+0x17f8] ;  /* 0x0017f80001527983 */ /* 0x000ef60000300a00 */
[----:B------:R-:W-:Y:S06]  /*47f40*/  @!UPT UIADD3 URZ, URZ, URZ, URZ ;  /* 0x0000003f3f3ff290 */ /* 0x000fec000fffe03f */
[----:B------:R-:W-:Y:S04]  /*47f50*/  STL.64 [R1+0x100], R136 ;  /* 0x0001008801007387 */ /* 0x000fe80000100a00 */
[----:B------:R1:W-:Y:S02]  /*47f60*/  STL.64 [R1+0x108], R138 ;  /* 0x0001088a01007387 */ /* 0x0003e40000100a00 */
[C---:B-1----:R-:W-:Y:S02]  /*47f70*/  HMMA.1688.F32.TF32 R136, R44.reuse, R60, R76 ;  /* 0x0000003c2c88723c */ /* 0x042fe4000008104c */
[----:B------:R-:W4:Y:S04]  /*47f80*/  LDL.LU.64 R76, [R1+0x1540] ;  /* 0x00154000014c7983 */ /* 0x000f280000300a00 */
[----:B------:R-:W4:Y:S02]  /*47f90*/  LDL.LU.64 R78, [R1+0x1548] ;  /* 0x00154800014e7983 */ /* 0x000f240000300a00 */
[C---:B------:R-:W-:Y:S08]  /*47fa0*/  HMMA.1688.F32.TF32 R132, R44.reuse, R64, R132 ;  /* 0x000000402c84723c */ /* 0x040ff00000081084 */
[C---:B------:R-:W-:Y:S08]  /*47fb0*/  HMMA.1688.F32.TF32 R120, R44.reuse, R68, R120 ;  /* 0x000000442c78723c */ /* 0x040ff00000081078 */
[C---:B------:R-:W-:Y:S08]  /*47fc0*/  HMMA.1688.F32.TF32 R104, R44.reuse, R212, R104 ;  /* 0x000000d42c68723c */ /* 0x040ff00000081068 */
[----:B------:R-:W-:Y:S01]  /*47fd0*/  HMMA.1688.F32.TF32 R84, R44, R12, R84 ;  /* 0x0000000c2c54723c */ /* 0x000fe20000081054 */
[----:B------:R-:W-:Y:S04]  /*47fe0*/  STL.64 [R1+0xf0], R136 ;  /* 0x0000f08801007387 */ /* 0x000fe80000100a00 */
[----:B------:R-:W-:Y:S04]  /*47ff0*/  STL.64 [R1+0xf8], R138 ;  /* 0x0000f88a01007387 */ /* 0x000fe80000100a00 */
[----:B------:R-:W-:Y:S04]  /*48000*/  STL.64 [R1+0xb0], R132 ;  /* 0x0000b08401007387 */ /* 0x000fe80000100a00 */
[----:B------:R-:W-:Y:S04]  /*48010*/  STL.64 [R1+0xb8], R134 ;  /* 0x0000b88601007387 */ /* 0x000fe80000100a00 */
[----:B------:R-:W-:Y:S04]  /*48020*/  STL.64 [R1+0x1a0], R120 ;  /* 0x0001a07801007387 */ /* 0x000fe80000100a00 */
[----:B------:R-:W-:Y:S04]  /*48030*/  STL.64 [R1+0x1a8], R122 ;  /* 0x0001a87a01007387 */ /* 0x000fe80000100a00 */
[----:B------:R-:W-:Y:S01]  /*48040*/  STL.64 [R1+0x190], R104 ;  /* 0x0001906801007387 */ /* 0x000fe20000100a00 */
[----:B------:R-:W-:Y:S01]  /*48050*/  IMAD.MOV.U32 R50, RZ, RZ, R86 ;  /* 0x000000ffff327224 */ /* 0x000fe200078e0056 */
[----:B------:R-:W-:-:S02]  /*48060*/  MOV R51, R87 ;  /* 0x0000005700337202 */ /* 0x000fc40000000f00 */
[----:B------:R-:W-:Y:S04]  /*48070*/  STL.64 [R1+0x198], R106 ;  /* 0x0001986a01007387 */ /* 0x000fe80000100a00 */
[----:B------:R1:W-:Y:S01]  /*48080*/  STL.64 [R1+0x180], R84 ;  /* 0x0001805401007387 */ /* 0x0003e20000100a00 */
[C---:B------:R-:W-:Y:S03]  /*48090*/  HMMA.1688.F32.TF32 R96, R44.reuse, R20, R96 ;  /* 0x000000142c60723c */ /* 0x040fe60000081060 */
[----:B-1----:R-:W4:Y:S04]  /*480a0*/  LDL.LU.64 R84, [R1+0x1530] ;  /* 0x0015300001547983 */ /* 0x002f280000300a00 */
[----:B------:R-:W4:Y:S01]  /*480b0*/  LDL.LU.64 R86, [R1+0x1538] ;  /* 0x0015380001567983 */ /* 0x000f220000300a00 */
[----:B------:R-:W-:Y:S03]  /*480c0*/  HMMA.1688.F32.TF32 R100, R44, R16, R100 ;  /* 0x000000102c64723c */ /* 0x000fe60000081064 */
[----:B------:R1:W-:Y:S04]  /*480d0*/  STL [R1+0x68cc], R51 ;  /* 0x0068cc3301007387 */ /* 0x0003e80000100800 */
[----:B------:R1:W-:Y:S09]  /*480e0*/  STL [R1+0x68c8], R50 ;  /* 0x0068c83201007387 */ /* 0x0003f20000100800 */
[----:B-1----:R-:W-:-:S02]  /*480f0*/  IMAD.MOV.U32 R51, RZ, RZ, R98 ;  /* 0x000000ffff337224 */ /* 0x002fc400078e0062 */
[----:B------:R-:W-:-:S05]  /*48100*/  IMAD.MOV.U32 R50, RZ, RZ, R99 ;  /* 0x000000ffff327224 */ /* 0x000fca00078e0063 */
[----:B------:R-:W-:Y:S04]  /*48110*/  STL.64 [R1+0x170], R100 ;  /* 0x0001706401007387 */ /* 0x000fe80000100a00 */
[----:B------:R-:W-:Y:S04]  /*48120*/  STL.64 [R1+0x178], R102 ;  /* 0x0001786601007387 */ /* 0x000fe80000100a00 */
[----:B------:R-:W-:Y:S04]  /*48130*/  STL.64 [R1+0x160], R96 ;  /* 0x0001606001007387 */ /* 0x000fe80000100a00 */
[----:B------:R-:W-:Y:S04]  /*48140*/  STL [R1+0x68d4], R50 ;  /* 0x0068d43201007387 */ /* 0x000fe80000100800 */
[----:B------:R-:W-:Y:S01]  /*48150*/  STL [R1+0x68d0], R51 ;  /* 0x0068d03301007387 */ /* 0x000fe20000100800 */
[C---:B--2---:R-:W-:Y:S08]  /*48160*/  HMMA.1688.F32.TF32 R88, R44.reuse, R24, R88 ;  /* 0x000000182c58723c */ /* 0x044ff00000081058 */
[----:B---3--:R-:W-:Y:S11]  /*48170*/  HMMA.1688.F32.TF32 R80, R44, R48, R80 ;  /* 0x000000302c50723c */ /* 0x008ff60000081050 */
[----:B------:R-:W-:Y:S04]  /*48180*/  @!UPT UIADD3 URZ, URZ, URZ, URZ ;  /* 0x0000003f3f3ff290 */ /* 0x000fe8000fffe03f */
[----:B------:R-:W-:Y:S04]  /*48190*/  STL.64 [R1+0x150], R88 ;  /* 0x0001505801007387 */ /* 0x000fe80000100a00 */
[----:B------:R-:W-:Y:S05]  /*481a0*/  STL.64 [R1+0x158], R90 ;  /* 0x0001585a01007387 */ /* 0x000fea0000100a00 */
[----:B------:R-:W-:Y:S01]  /*481b0*/  MOV R26, R80 ;  /* 0x00000050001a7202 */ /* 0x000fe20000000f00 */
[----:B------:R-:W-:Y:S01]  /*481c0*/  IMAD.MOV.U32 R27, RZ, RZ, R81 ;  /* 0x000000ffff1b7224 */ /* 0x000fe200078e0051 */
[----:B------:R-:W-:Y:S01]  /*481d0*/  MOV R23, R83 ;  /* 0x0000005300177202 */ /* 0x000fe20000000f00 */
[----:B------:R-:W-:Y:S01]  /*481e0*/  IMAD.MOV.U32 R22, RZ, RZ, R82 ;  /* 0x000000ffff167224 */ /* 0x000fe200078e0052 */
[----:B------:R-:W2:Y:S04]  /*481f0*/  LDL.LU.64 R80, [R1+0x1520] ;  /* 0x0015200001507983 */ /* 0x000ea80000300a00 */
[----:B------:R-:W2:Y:S04]  /*48200*/  LDL.LU.64 R82, [R1+0x1528] ;  /* 0x0015280001527983 */ /* 0x000ea80000300a00 */
[----:B------:R-:W-:Y:S04]  /*48210*/  STL [R1+0x68e4], R23 ;  /* 0x0068e41701007387 */ /* 0x000fe80000100800 */
[----:B------:R-:W-:Y:S01]  /*48220*/  STL [R1+0x68e0], R22 ;  /* 0x0068e01601007387 */ /* 0x000fe20000100800 */
[----:B----4-:R-:W-:Y:S03]  /*48230*/  HMMA.1688.F32.TF32 R44, R128, R8, R76 ;  /* 0x00000008802c723c */ /* 0x010fe6000008104c */
[----:B------:R1:W-:Y:S04]  /*48240*/  STL [R1+0x68dc], R27 ;  /* 0x0068dc1b01007387 */ /* 0x0003e80000100800 */
[----:B------:R3:W-:Y:S04]  /*48250*/  STL [R1+0x68d8], R26 ;  /* 0x0068d81a01007387 */ /* 0x0007e80000100800 */
[----:B------:R-:W4:Y:S04]  /*48260*/  LDL.LU.64 R76, [R1+0x1550] ;  /* 0x00155000014c7983 */ /* 0x000f280000300a00 */
[----:B------:R-:W4:Y:S09]  /*48270*/  LDL.LU.64 R78, [R1+0x1558] ;  /* 0x00155800014e7983 */ /* 0x000f320000300a00 */
[----:B------:R-:W-:Y:S01]  /*48280*/  IMAD.MOV.U32 R15, RZ, RZ, R47 ;  /* 0x000000ffff0f7224 */ /* 0x000fe200078e002f */
[----:B------:R-:W-:Y:S01]  /*48290*/  MOV R14, R46 ;  /* 0x0000002e000e7202 */ /* 0x000fe20000000f00 */
[----:B------:R-:W-:-:S02]  /*482a0*/  IMAD.MOV.U32 R19, RZ, RZ, R45 ;  /* 0x000000ffff137224 */ /* 0x000fc400078e002d */
[----:B------:R-:W-:Y:S01]  /*482b0*/  IMAD.MOV.U32 R18, RZ, RZ, R44 ;  /* 0x000000ffff127224 */ /* 0x000fe200078e002c */
[----:B------:R-:W-:Y:S04]  /*482c0*/  STL [R1+0x68f4], R15 ;  /* 0x0068f40f01007387 */ /* 0x000fe80000100800 */
[----:B------:R-:W-:Y:S04]  /*482d0*/  STL [R1+0x68f0], R14 ;  /* 0x0068f00e01007387 */ /* 0x000fe80000100800 */
[----:B------:R1:W-:Y:S04]  /*482e0*/  STL [R1+0x68ec], R19 ;  /* 0x0068ec1301007387 */ /* 0x0003e80000100800 */
[----:B------:R1:W-:Y:S01]  /*482f0*/  STL [R1+0x68e8], R18 ;  /* 0x0068e81201007387 */ /* 0x0003e20000100800 */
[----:B------:R-:W-:Y:S03]  /*48300*/  HMMA.1688.F32.TF32 R44, R128, R28, R84 ;  /* 0x0000001c802c723c */ /* 0x000fe60000081054 */
[----:B------:R-:W4:Y:S04]  /*48310*/  LDL.LU.64 R84, [R1+0x1590] ;  /* 0x0015900001547983 */ /* 0x000f280000300a00 */
[----:B------:R-:W4:Y:S11]  /*48320*/  LDL.LU.64 R86, [R1+0x1598] ;  /* 0x0015980001567983 */ /* 0x000f360000300a00 */
[----:B------:R-:W-:Y:S06]  /*48330*/  @!UPT UIADD3 URZ, URZ, URZ, URZ ;  /* 0x0000003f3f3ff290 */ /* 0x000fec000fffe03f */
[----:B-1----:R-:W-:Y:S01]  /*48340*/  IMAD.MOV.U32 R27, RZ, RZ, R44 ;  /* 0x000000ffff1b7224 */ /* 0x002fe200078e002c */
[----:B---3--:R-:W-:Y:S01]  /*48350*/  MOV R26, R45 ;  /* 0x0000002d001a7202 */ /* 0x008fe20000000f00 */
[----:B------:R-:W-:Y:S02]  /*48360*/  IMAD.MOV.U32 R50, RZ, RZ, R46 ;  /* 0x000000ffff327224 */ /* 0x000fe400078e002e */
[----:B------:R-:W-:-:S05]  /*48370*/  IMAD.MOV.U32 R51, RZ, RZ, R47 ;  /* 0x000000ffff337224 */ /* 0x000fca00078e002f */
[----:B------:R-:W-:Y:S04]  /*48380*/  STL [R1+0x6904], R51 ;  /* 0x0069043301007387 */ /* 0x000fe80000100800 */
[----:B------:R-:W-:Y:S04]  /*48390*/  STL [R1+0x6900], R50 ;  /* 0x0069003201007387 */ /* 0x000fe80000100800 */
[----:B------:R1:W-:Y:S04]  /*483a0*/  STL [R1+0x68fc], R26 ;  /* 0x0068fc1a01007387 */ /* 0x0003e80000100800 */
[----:B------:R3:W-:Y:S01]  /*483b0*/  STL [R1+0x68f8], R27 ;  /* 0x0068f81b01007387 */ /* 0x0007e20000100800 */
[C---:B--2---:R-:W-:Y:S03]  /*483c0*/  HMMA.1688.F32.TF32 R44, R128.reuse, R32, R80 ;  /* 0x00000020802c723c */ /* 0x044fe60000081050 */
[----:B------:R-:W2:Y:S04]  /*483d0*/  LDL.LU.64 R80, [R1+0x1580] ;  /* 0x0015800001507983 */ /* 0x000ea80000300a00 */
[----:B------:R-:W2:Y:S01]  /*483e0*/  LDL.LU.64 R82, [R1+0x1588] ;  /* 0x0015880001527983 */ /* 0x000ea20000300a00 */
[----:B----4-:R-:W-:Y:S11]  /*483f0*/  HMMA.1688.F32.TF32 R76, R128, R36, R76 ;  /* 0x00000024804c723c */ /* 0x010ff6000008104c */
[----:B------:R-:W-:Y:S05]  /*48400*/  @!UPT UIADD3 URZ, URZ, URZ, URZ ;  /* 0x0000003f3f3ff290 */ /* 0x000fea000fffe03f */
[----:B------:R-:W-:Y:S01]  /*48410*/  MOV R22, R47 ;  /* 0x0000002f00167202 */ /* 0x000fe20000000f00 */
[----:B------:R-:W-:Y:S01]  /*48420*/  IMAD.MOV.U32 R23, RZ, RZ, R46 ;  /* 0x000000ffff177224 */ /* 0x000fe200078e002e */
[----:B------:R-:W-:Y:S01]  /*48430*/  MOV R19, R44 ;  /* 0x0000002c00137202 */ /* 0x000fe20000000f00 */
[----:B------:R-:W-:Y:S01]  /*48440*/  IMAD.MOV.U32 R18, RZ, RZ, R45 ;  /* 0x000000ffff127224 */ /* 0x000fe200078e002d */
[----:B------:R-:W-:Y:S04]  /*48450*/  LDS R44, [R3+0x100] ;  /* 0x00010000032c7984 */ /* 0x000fe80000000800 */
[----:B------:R-:W-:Y:S04]  /*48460*/  STL [R1+0x6914], R22 ;  /* 0x0069141601007387 */ /* 0x000fe80000100800 */
[----:B------:R-:W-:Y:S04]  /*48470*/  STL [R1+0x6910], R23 ;  /* 0x0069101701007387 */ /* 0x000fe80000100800 */
[----:B------:R4:W-:Y:S04]  /*48480*/  STL [R1+0x690c], R18 ;  /* 0x00690c1201007387 */ /* 0x0009e80000100800 */
[----:B------:R1:W-:Y:S01]  /*48490*/  STL [R1+0x6908], R19 ;  /* 0x0069081301007387 */ /* 0x0003e20000100800 */
[----:B------:R-:W-:Y:S01]  /*484a0*/  IMAD.MOV.U32 R214, RZ, RZ, R76 ;  /* 0x000000ffffd67224 */ /* 0x000fe200078e004c */
[----:B------:R-:W-:Y:S01]  /*484b0*/  MOV R67, R78 ;  /* 0x0000004e00437202 */ /* 0x000fe20000000f00 */
[----:B------:R-:W-:Y:S01]  /*484c0*/  IMAD.MOV.U32 R66, RZ, RZ, R77 ;  /* 0x000000ffff427224 */ /* 0x000fe200078e004d */
[----:B------:R-:W-:Y:S01]  /*484d0*/  LDS R46, [R3+0x2100] ;  /* 0x00210000032e7984 */ /* 0x000fe20000000800 */
[----:B------:R-:W-:-:S03]  /*484e0*/  IMAD.MOV.U32 R58, RZ, RZ, R79 ;  /* 0x000000ffff3a7224 */ /* 0x000fc600078e004f */
[----:B------:R-:W4:Y:S04]  /*484f0*/  LDL.LU.64 R76, [R1+0x1610] ;  /* 0x00161000014c7983 */ /* 0x000f280000300a00 */
[----:B------:R-:W4:Y:S04]  /*48500*/  LDL.LU.64 R78, [R1+0x1618] ;  /* 0x00161800014e7983 */ /* 0x000f280000300a00 */
[----:B------:R-:W-:Y:S04]  /*48510*/  STL [R1+0x6924], R58 ;  /* 0x0069243a01007387 */ /* 0x000fe80000100800 */
[----:B------:R-:W-:Y:S01]  /*48520*/  STL [R1+0x6920], R67 ;  /* 0x0069204301007387 */ /* 0x000fe20000100800 */
[----:B------:R-:W-:Y:S03]  /*48530*/  HMMA.1688.F32.TF32 R84, R128, R40, R84 ;  /* 0x000000288054723c */ /* 0x000fe60000081054 */
[----:B------:R1:W-:Y:S04]  /*48540*/  STL [R1+0x691c], R66 ;  /* 0x00691c4201007387 */ /* 0x0003e80000100800 */
[----:B------:R1:W-:Y:S04]  /*48550*/  STL [R1+0x6918], R214 ;  /* 0x006918d601007387 */ /* 0x0003e80000100800 */
[----:B------:R-:W4:Y:S04]  /*48560*/  LDL.LU.64 R88, [R1+0x1600] ;  /* 0x0016000001587983 */ /* 0x000f280000300a00 */
[----:B------:R-:W4:Y:S04]  /*48570*/  LDL.LU.64 R90, [R1+0x1608] ;  /* 0x00160800015a7983 */ /* 0x000f280000300a00 */
[----:B------:R-:W-:Y:S04]  /*48580*/  LDS R45, [R4+0x100] ;  /* 0x00010000042d7984 */ /* 0x000fe80000000800 */
[----:B------:R-:W2:Y:S01]  /*48590*/  LDS R47, [R4+0x2100] ;  /* 0x00210000042f7984 */ /* 0x000ea20000000800 */
[----:B-1----:R-:W-:Y:S01]  /*485a0*/  IMAD.MOV.U32 R26, RZ, RZ, R84 ;  /* 0x000000ffff1a7224 */ /* 0x002fe200078e0054 */
[----:B---3--:R-:W-:Y:S01]  /*485b0*/  MOV R27, R85 ;  /* 0x00000055001b7202 */ /* 0x008fe20000000f00 */
[----:B------:R-:W-:Y:S01]  /*485c0*/  IMAD.MOV.U32 R15, RZ, RZ, R86 ;  /* 0x000000ffff0f7224 */ /* 0x000fe200078e0056 */
[----:B------:R-:W3:Y:S01]  /*485d0*/  LDL.LU.64 R84, [R1+0x16a0] ;  /* 0x0016a00001547983 */ /* 0x000ee20000300a00 */
[----:B------:R-:W-:-:S03]  /*485e0*/  IMAD.MOV.U32 R14, RZ, RZ, R87 ;  /* 0x000000ffff0e7224 */ /* 0x000fc600078e0057 */
[----:B------:R-:W3:Y:S04]  /*485f0*/  LDL.LU.64 R86, [R1+0x16a8] ;  /* 0x0016a80001567983 */ /* 0x000ee80000300a00 */
[----:B------:R-:W-:Y:S04]  /*48600*/  STL [R1+0x6934], R14 ;  /* 0x0069340e01007387 */ /* 0x000fe80000100800 */
[----:B------:R-:W-:Y:S04]  /*48610*/  STL [R1+0x6930], R15 ;  /* 0x0069300f01007387 */ /* 0x000fe80000100800 */
[----:B------:R1:W-:Y:S04]  /*48620*/  STL [R1+0x692c], R27 ;  /* 0x00692c1b01007387 */ /* 0x0003e80000100800 */
[----:B------:R1:W-:Y:S01]  /*48630*/  STL [R1+0x6928], R26 ;  /* 0x0069281a01007387 */ /* 0x0003e20000100800 */
[C---:B--2---:R-:W-:Y:S11]  /*48640*/  HMMA.1688.F32.TF32 R80, R128.reuse, R52, R80 ;  /* 0x000000348050723c */ /* 0x044ff60000081050 */
[----:B------:R-:W-:Y:S11]  /*48650*/  @!UPT UIADD3 URZ, URZ, URZ, URZ ;  /* 0x0000003f3f3ff290 */ /* 0x000ff6000fffe03f */
[----:B------:R-:W-:Y:S02]  /*48660*/  @!UPT UIADD3 URZ, URZ, URZ, URZ ;  /* 0x0000003f3f3ff290 */ /* 0x000fe4000fffe03f */
[----:B----4-:R-:W-:Y:S01]  /*48670*/  MOV R18, R80 ;  /* 0x0000005000127202 */ /* 0x010fe20000000f00 */
[----:B------:R-:W-:Y:S01]  /*48680*/  IMAD.MOV.U32 R19, RZ, RZ, R81 ;  /* 0x000000ffff137224 */ /* 0x000fe200078e0051 */
[----:B------:R-:W-:Y:S01]  /*48690*/  MOV R50, R83 ;  /* 0x0000005300327202 */ /* 0x000fe20000000f00 */
[----:B------:R-:W-:Y:S01]  /*486a0*/  IMAD.MOV.U32 R51, RZ, RZ, R82 ;  /* 0x000000ffff337224 */ /* 0x000fe200078e0052 */
[----:B------:R-:W2:Y:S04]  /*486b0*/  LDL.LU.64 R80, [R1+0x16b0] ;  /* 0x0016b00001507983 */ /* 0x000ea80000300a00 */
[----:B------:R-:W2:Y:S01]  /*486c0*/  LDL.LU.64 R82, [R1+0x16b8] ;  /* 0x0016b80001527983 */ /* 0x000ea20000300a00 */
[----:B------:R-:W-:Y:S03]  /*486d0*/  HMMA.1688.F32.TF32 R76, R128, R56, R76 ;  /* 0x00000038804c723c */ /* 0x000fe6000008104c */
[----:B------:R-:W-:Y:S04]  /*486e0*/  STL [R1+0x6944], R50 ;  /* 0x0069443201007387 */ /* 0x000fe80000100800 */
[----:B------:R-:W-:Y:S04]  /*486f0*/  STL [R1+0x6940], R51 ;  /* 0x0069403301007387 */ /* 0x000fe80000100800 */
[----:B------:R4:W-:Y:S04]  /*48700*/  STL [R1+0x693c], R19 ;  /* 0x00693c1301007387 */ /* 0x0009e80000100800 */
[----:B------:R1:W-:Y:S09]  /*48710*/  STL [R1+0x6938], R18 ;  /* 0x0069381201007387 */ /* 0x0003f20000100800 */
[----:B------:R-:W-:Y:S01]  /*48720*/  IMAD.MOV.U32 R66, RZ, RZ, R76 ;  /* 0x000000ffff427224 */ /* 0x000fe200078e004c */
[----:B------:R-:W-:Y:S01]  /*48730*/  MOV R22, R78 ;  /* 0x0000004e00167202 */ /* 0x000fe20000000f00 */
[----:B------:R-:W-:-:S02]  /*48740*/  IMAD.MOV.U32 R214, RZ, RZ, R77 ;  /* 0x000000ffffd67224 */ /* 0x000fc400078e004d */
[----:B------:R-:W-:Y:S01]  /*48750*/  IMAD.MOV.U32 R23, RZ, RZ, R79 ;  /* 0x000000ffff177224 */ /* 0x000fe200078e004f */
[----:B------:R-:W4:Y:S04]  /*48760*/  LDL.LU.64 R76, [R1+0x1730] ;  /* 0x00173000014c7983 */ /* 0x000f280000300a00 */
[----:B------:R-:W4:Y:S04]  /*48770*/  LDL.LU.64 R78, [R1+0x1738] ;  /* 0x00173800014e7983 */ /* 0x000f280000300a00 */
[----:B------:R1:W-:Y:S04]  /*48780*/  STL [R1+0x694c], R214 ;  /* 0x00694cd601007387 */ /* 0x0003e80000100800 */
[----:B------:R1:W-:Y:S04]  /*48790*/  STL [R1+0x6948], R66 ;  /* 0x0069484201007387 */ /* 0x0003e80000100800 */
[----:B------:R-:W4:Y:S04]  /*487a0*/  LDL.LU.64 R120, [R1+0x1720] ;  /* 0x0017200001787983 */ /* 0x000f280000300a00 */
[----:B------:R-:W4:Y:S04]  /*487b0*/  LDL.LU.64 R122, [R1+0x1728] ;  /* 0x00172800017a7983 */ /* 0x000f280000300a00 */
[----:B------:R-:W4:Y:S04]  /*487c0*/  LDL.LU.64 R100, [R1+0x1790] ;  /* 0x0017900001647983 */ /* 0x000f280000300a00 */
[----:B------:R-:W4:Y:S01]  /*487d0*/  LDL.LU.64 R102, [R1+0x1798] ;  /* 0x0017980001667983 */ /* 0x000f220000300a00 */
[C---:B------:R-:W-:Y:S03]  /*487e0*/  HMMA.1688.F32.TF32 R88, R128.reuse, R60, R88 ;  /* 0x0000003c8058723c */ /* 0x040fe60000081058 */
[----:B------:R-:W4:Y:S04]  /*487f0*/  LDL.LU.64 R96, [R1+0x1780] ;  /* 0x0017800001607983 */ /* 0x000f280000300a00 */
[----:B------:R-:W4:Y:S01]  /*48800*/  LDL.LU.64 R98, [R1+0x1788] ;  /* 0x0017880001627983 */ /* 0x000f220000300a00 */
[----:B---3--:R-:W-:Y:S11]  /*48810*/  HMMA.1688.F32.TF32 R84, R128, R64, R84 ;  /* 0x000000408054723c */ /* 0x008ff60000081054 */
[----:B------:R-:W-:Y:S05]  /*48820*/  @!UPT UIADD3 URZ, URZ, URZ, URZ ;  /* 0x0000003f3f3ff290 */ /* 0x000fea000fffe03f */
[----:B------:R-:W-:Y:S01]  /*48830*/  IMAD.MOV.U32 R59, RZ, RZ, R88 ;  /* 0x000000ffff3b7224 */ /* 0x000fe200078e0058 */
[----:B------:R-:W-:Y:S01]  /*48840*/  MOV R54, R89 ;  /* 0x0000005900367202 */ /* 0x000fe20000000f00 */
[----:B------:R-:W-:Y:S01]  /*48850*/  IMAD.MOV.U32 R55, RZ, RZ, R90 ;  /* 0x000000ffff377224 */ /* 0x000fe200078e005a */
[----:B------:R-:W3:Y:S01]  /*48860*/  LDL.LU.64 R88, [R1+0x17a0] ;  /* 0x0017a00001587983 */ /* 0x000ee20000300a00 */
[----:B------:R-:W-:-:S03]  /*48870*/  IMAD.MOV.U32 R62, RZ, RZ, R91 ;  /* 0x000000ffff3e7224 */ /* 0x000fc600078e005b */
[----:B------:R-:W3:Y:S01]  /*48880*/  LDL.LU.64 R90, [R1+0x17a8] ;  /* 0x0017a800015a7983 */ /* 0x000ee20000300a00 */
[----:B-1----:R-:W-:Y:S01]  /*48890*/  MOV R27, R84 ;  /* 0x00000054001b7202 */ /* 0x002fe20000000f00 */
[----:B------:R-:W-:Y:S01]  /*488a0*/  IMAD.MOV.U32 R26, RZ, RZ, R85 ;  /* 0x000000ffff1a7224 */ /* 0x000fe200078e0055 */
[----:B------:R-:W-:Y:S01]  /*488b0*/  MOV R67, R87 ;  /* 0x0000005700437202 */ /* 0x000fe20000000f00 */
[----:B------:R-:W-:Y:S01]  /*488c0*/  IMAD.MOV.U32 R58, RZ, RZ, R86 ;  /* 0x000000ffff3a7224 */ /* 0x000fe200078e0056 */
[----:B------:R-:W3:Y:S04]  /*488d0*/  LDL.LU.64 R84, [R1+0x1770] ;  /* 0x0017700001547983 */ /* 0x000ee80000300a00 */
[----:B------:R-:W3:Y:S01]  /*488e0*/  LDL.LU.64 R86, [R1+0x1778] ;  /* 0x0017780001567983 */ /* 0x000ee20000300a00 */
[C---:B--2---:R-:W-:Y:S11]  /*488f0*/  HMMA.1688.F32.TF32 R80, R128.reuse, R68, R80 ;  /* 0x000000448050723c */ /* 0x044ff60000081050 */
[----:B------:R-:W-:Y:S11]  /*48900*/  @!UPT UIADD3 URZ, URZ, URZ, URZ ;  /* 0x0000003f3f3ff290 */ /* 0x000ff6000fffe03f */
[----:B------:R-:W-:Y:S02]  /*48910*/  @!UPT UIADD3 URZ, URZ, URZ, URZ ;  /* 0x0000003f3f3ff290 */ /* 0x000fe4000fffe03f */
[----:B----4-:R-:W-:Y:S01]  /*48920*/  IMAD.MOV.U32 R19, RZ, RZ, R80 ;  /* 0x000000ffff137224 */ /* 0x010fe200078e0050 */
[----:B------:R-:W-:Y:S01]  /*48930*/  MOV R14, R82 ;  /* 0x00000052000e7202 */ /* 0x000fe20000000f00 */
[----:B------:R-:W-:Y:S02]  /*48940*/  IMAD.MOV.U32 R18, RZ, RZ, R81 ;  /* 0x000000ffff127224 */ /* 0x000fe400078e0051 */
[----:B------:R-:W-:Y:S01]  /*48950*/  IMAD.MOV.U32 R15, RZ, RZ, R83 ;  /* 0x000000ffff0f7224 */ /* 0x000fe200078e0053 */
[----:B------:R-:W2:Y:S04]  /*48960*/  LDL.LU.64 R80, [R1+0x1450] ;  /* 0x0014500001507983 */ /* 0x000ea80000300a00 */
[----:B------:R-:W2:Y:S01]  /*48970*/  LDL.LU.64 R82, [R1+0x1458] ;  /* 0x0014580001527983 */ /* 0x000ea20000300a00 */
[----:B------:R-:W-:Y:S11]  /*48980*/  HMMA.1688.F32.TF32 R76, R128, R212, R76 ;  /* 0x000000d4804c723c */ /* 0x000ff6000008104c */
[----:B------:R-:W-:Y:S11]  /*48990*/  @!UPT UIADD3 URZ, URZ, URZ, URZ ;  /* 0x0000003f3f3ff290 */ /* 0x000ff6000fffe03f */
[----:B------:R-:W-:Y:S02]  /*489a0*/  @!UPT UIADD3 URZ, URZ, URZ, URZ ;  /* 0x0000003f3f3ff290 */ /* 0x000fe4000fffe03f */
[----:B------:R-:W-:Y:S01]  /*489b0*/  IMAD.MOV.U32 R214, RZ, RZ, R76 ;  /* 0x000000ffffd67224 */ /* 0x000fe200078e004c */
[----:B------:R-:W-:Y:S01]  /*489c0*/  MOV R66, R77 ;  /* 0x0000004d00427202 */ /* 0x000fe20000000f00 */
[----:B------:R-:W-:Y:S01]  /*489d0*/  IMAD.MOV.U32 R50, RZ, RZ, R78 ;  /* 0x000000ffff327224 */ /* 0x000fe200078e004e */
[----:B------:R-:W4:Y:S01]  /*489e0*/  LDL.LU.64 R76, [R1+0x1440] ;  /* 0x00144000014c7983 */ /* 0x000f220000300a00 */
[----:B------:R-:W-:-:S03]  /*489f0*/  IMAD.MOV.U32 R51, RZ, RZ, R79 ;  /* 0x000000ffff337224 */ /* 0x000fc600078e004f */
[----:B------:R-:W4:Y:S01]  /*48a00*/  LDL.LU.64 R78, [R1+0x1448] ;  /* 0x00144800014e7983 */ /* 0x000f220000300a00 */
[C---:B------:R-:W-:Y:S03]  /*48a10*/  HMMA.1688.F32.TF32 R120, R128.reuse, R12, R120 ;  /* 0x0000000c8078723c */ /* 0x040fe60000081078 */
[----:B------:R-:W4:Y:S04]  /*48a20*/  LDL.LU.64 R104, [R1+0x1430] ;  /* 0x0014300001687983 */ /* 0x000f280000300a00 */
[----:B------:R-:W4:Y:S11]  /*48a30*/  LDL.LU.64 R106, [R1+0x1438] ;  /* 0x00143800016a7983 */ /* 0x000f360000300a00 */
[----:B------:R-:W-:Y:S06]  /*48a40*/  @!UPT UIADD3 URZ, URZ, URZ, URZ ;  /* 0x0000003f3f3ff290 */ /* 0x000fec000fffe03f */
[----:B------:R-:W-:Y:S01]  /*48a50*/  MOV R63, R120 ;  /* 0x00000078003f7202 */ /* 0x000fe20000000f00 */
[----:B------:R-:W-:Y:S01]  /*48a60*/  IMAD.MOV.U32 R215, RZ, RZ, R121 ;  /* 0x000000ffffd77224 */ /* 0x000fe200078e0079 */
[----:B------:R-:W-:Y:S01]  /*48a70*/  MOV R71, R123 ;  /* 0x0000007b00477202 */ /* 0x000fe20000000f00 */
[----:B------:R-:W-:Y:S02]  /*48a80*/  IMAD.MOV.U32 R70, RZ, RZ, R122 ;  /* 0x000000ffff467224 */ /* 0x000fe400078e007a */
[C---:B------:R-:W-:Y:S01]  /*48a90*/  HMMA.1688.F32.TF32 R120, R128.reuse, R16, R100 ;  /* 0x000000108078723c */ /* 0x040fe20000081064 */
[----:B------:R-:W4:Y:S04]  /*48aa0*/  LDL.LU.64 R100, [R1+0x1420] ;  /* 0x0014200001647983 */ /* 0x000f280000300a00 */
[----:B------:R-:W4:Y:S11]  /*48ab0*/  LDL.LU.64 R102, [R1+0x1428] ;  /* 0x0014280001667983 */ /* 0x000f360000300a00 */
[----:B------:R-:W-:Y:S07]  /*48ac0*/  @!UPT UIADD3 URZ, URZ, URZ, URZ ;  /* 0x0000003f3f3ff290 */ /* 0x000fee000fffe03f */
[----:B------:R-:W-:Y:S04]  /*48ad0*/  STL.64 [R1+0x280], R120 ;  /* 0x0002807801007387 */ /* 0x000fe80000100a00 */
[----:B------:R1:W-:Y:S02]  /*48ae0*/  STL.64 [R1+0x288], R122 ;  /* 0x0002887a01007387 */ /* 0x0003e40000100a00 */
[C---:B-1----:R-:W-:Y:S02]  /*48af0*/  HMMA.1688.F32.TF32 R120, R128.reuse, R20, R96 ;  /* 0x000000148078723c */ /* 0x042fe40000081060 */
[----:B------:R-:W4:Y:S04]  /*48b00*/  LDL.LU.64 R96, [R1+0x1490] ;  /* 0x0014900001607983 */ /* 0x000f280000300a00 */
[----:B------:R-:W4:Y:S02]  /*48b10*/  LDL.LU.64 R98, [R1+0x1498] ;  /* 0x0014980001627983 */ /* 0x000f240000300a00 */
[C---:B---3--:R-:W-:Y:S11]  /*48b20*/  HMMA.1688.F32.TF32 R84, R128.reuse, R48, R84 ;  /* 0x000000308054723c */ /* 0x048ff60000081054 */
[----:B------:R-:W-:Y:S04]  /*48b30*/  @!UPT UIADD3 URZ, URZ, URZ, URZ ;  /* 0x0000003f3f3ff290 */ /* 0x000fe8000fffe03f */
[----:B------:R-:W-:Y:S04]  /*48b40*/  STL.64 [R1+0x270], R120 ;  /* 0x0002707801007387 */ /* 0x000fe80000100a00 */
[----:B------:R1:W-:Y:S02]  /*48b50*/  STL.64 [R1+0x278], R122 ;  /* 0x0002787a01007387 */ /* 0x0003e40000100a00 */
[----:B-1----:R-:W-:Y:S02]  /*48b60*/  HMMA.1688.F32.TF32 R120, R128, R24, R88 ;  /* 0x000000188078723c */ /* 0x002fe40000081058 */
[----:B------:R-:W3:Y:S04]  /*48b70*/  LDL.LU.64 R88, [R1+0x1480] ;  /* 0x0014800001587983 */ /* 0x000ee80000300a00 */
[----:B------:R-:W3:Y:S11]  /*48b80*/  LDL.LU.64 R90, [R1+0x1488] ;  /* 0x00148800015a7983 */ /* 0x000ef60000300a00 */
[----:B------:R-:W-:Y:S06]  /*48b90*/  @!UPT UIADD3 URZ, URZ, URZ, URZ ;  /* 0x0000003f3f3ff290 */ /* 0x000fec000fffe03f */
[----:B------:R1:W-:Y:S04]  /*48ba0*/  STL.64 [R1+0x260], R120 ;  /* 0x0002607801007387 */ /* 0x0003e80000100a00 */
[----:B------:R1:W-:Y:S04]  /*48bb0*/  STL.64 [R1+0x268], R122 ;  /* 0x0002687a01007387 */ /* 0x0003e80000100a00 */
[----:B-1----:R-:W3:Y:S04]  /*48bc0*/  LDL.LU.64 R120, [R1+0x1510] ;  /* 0x0015100001787983 */ /* 0x002ee80000300a00 */
[----:B------:R-:W3:Y:S04]  /*48bd0*/  LDL.LU.64 R122, [R1+0x1518] ;  /* 0x00151800017a7983 */ /* 0x000ee80000300a00 */
[----:B------:R1:W-:Y:S04]  /*48be0*/  STL.64 [R1+0x250], R84 ;  /* 0x0002505401007387 */ /* 0x0003e80000100a00 */
[----:B------:R1:W-:Y:S04]  /*48bf0*/  STL.64 [R1+0x258], R86 ;  /* 0x0002585601007387 */ /* 0x0003e80000100a00 */
[----:B-1----:R-:W3:Y:S04]  /*48c00*/  LDL.LU.64 R84, [R1+0x1500] ;  /* 0x0015000001547983 */ /* 0x002ee80000300a00 */
[----:B------:R-:W3:Y:S01]  /*48c10*/  LDL.LU.64 R86, [R1+0x1508] ;  /* 0x0015080001567983 */ /* 0x000ee20000300a00 */
[C---:B--2---:R-:W-:Y:S03]  /*48c20*/  HMMA.1688.F32.TF32 R128, R44.reuse, R8, R80 ;  /* 0x000000082c80723c */ /* 0x044fe60000081050 */
[----:B------:R-:W2:Y:S04]  /*48c30*/  LDL.LU.64 R80, [R1+0x15e0] ;  /* 0x0015e00001507983 */ /* 0x000ea80000300a00 */
[----:B------:R-:W2:Y:S11]  /*48c40*/  LDL.LU.64 R82, [R1+0x15e8] ;  /* 0x0015e80001527983 */ /* 0x000eb60000300a00 */
[----:B------:R-:W-:Y:S05]  /*48c50*/  @!UPT UIADD3 URZ, URZ, URZ, URZ ;  /* 0x0000003f3f3ff290 */ /* 0x000fea000fffe03f */
[----:B------:R-:W-:Y:S04]  /*48c60*/  STL.64 [R1+0x240], R128 ;  /* 0x0002408001007387 */ /* 0x000fe80000100a00 */
[----:B------:R4:W-:Y:S02]  /*48c70*/  STL.64 [R1+0x248], R130 ;  /* 0x0002488201007387 */ /* 0x0009e40000100a00 */
[C---:B----4-:R-:W-:Y:S02]  /*48c80*/  HMMA.1688.F32.TF32 R128, R44.reuse, R28, R76 ;  /* 0x0000001c2c80723c */ /* 0x050fe4000008104c */
[----:B------:R-:W4:Y:S04]  /*48c90*/  LDL.LU.64 R76, [R1+0x15d0] ;  /* 0x0015d000014c7983 */ /* 0x000f280000300a00 */
[----:B------:R-:W4:Y:S11]  /*48ca0*/  LDL.LU.64 R78, [R1+0x15d8] ;  /* 0x0015d800014e7983 */ /* 0x000f360000300a00 */
[----:B------:R-:W-:Y:S06]  /*48cb0*/  @!UPT UIADD3 URZ, URZ, URZ, URZ ;  /* 0x0000003f3f3ff290 */ /* 0x000fec000fffe03f */
[----:B------:R-:W-:Y:S04]  /*48cc0*/  STL.64 [R1+0x230], R128 ;  /* 0x0002308001007387 */ /* 0x000fe80000100a00 */
[----:B------:R1:W-:Y:S02]  /*48cd0*/  STL.64 [R1+0x238], R130 ;  /* 0x0002388201007387 */ /* 0x0003e40000100a00 */
[C---:B-1----:R-:W-:Y:S02]  /*48ce0*/  HMMA.1688.F32.TF32 R128, R44.reuse, R32, R104 ;  /* 0x000000202c80723c */ /* 0x042fe40000081068 */
        /* <DEDUP_REMOVED lines=17> */
[C---:B---3--:R-:W-:Y:S02]  /*48e00*/  HMMA.1688.F32.TF32 R128, R44.reuse, R52, R88 ;  /* 0x000000342c80723c */ /* 0x048fe40000081058 */
[----:B------:R-:W3:Y:S04]  /*48e10*/  LDL.LU.64 R88, [R1+0x16e0] ;  /* 0x0016e00001587983 */ /* 0x000ee80000300a00 */
[----:B------:R-:W3:Y:S11]  /*48e20*/  LDL.LU.64 R90, [R1+0x16e8] ;  /* 0x0016e800015a7983 */ /* 0x000ef60000300a00 */
[----:B------:R-:W-:Y:S06]  /*48e30*/  @!UPT UIADD3 URZ, URZ, URZ, URZ ;  /* 0x0000003f3f3ff290 */ /* 0x000fec000fffe03f */
[----:B------:R-:W-:Y:S04]  /*48e40*/  STL.64 [R1+0x1f0], R128 ;  /* 0x0001f08001007387 */ /* 0x000fe80000100a00 */
[----:B------:R1:W-:Y:S02]  /*48e50*/  STL.64 [R1+0x1f8], R130 ;  /* 0x0001f88201007387 */ /* 0x0003e40000100a00 */
[C---:B-1----:R-:W-:Y:S08]  /*48e60*/  HMMA.1688.F32.TF32 R128, R44.reuse, R56, R120 ;  /* 0x000000382c80723c */ /* 0x042ff00000081078 */
[C---:B------:R-:W-:Y:S01]  /*48e70*/  HMMA.1688.F32.TF32 R120, R44.reuse, R60, R84 ;  /* 0x0000003c2c78723c */ /* 0x040fe20000081054 */
[----:B------:R-:W3:Y:S11]  /*48e80*/  LDL.LU.64 R84, [R1+0x16d0] ;  /* 0x0016d00001547983 */ /* 0x000ef60000300a00 */
[----:B------:R-:W-:Y:S03]  /*48e90*/  @!UPT UIADD3 URZ, URZ, URZ, URZ ;  /* 0x0000003f3f3ff290 */ /* 0x000fe6000fffe03f */
[----:B------:R-:W-:Y:S04]  /*48ea0*/  STL.64 [R1+0x1d0], R128 ;  /* 0x0001d08001007387 */ /* 0x000fe80000100a00 */
[----:B------:R-:W-:Y:S04]  /*48eb0*/  STL.64 [R1+0x1d8], R130 ;  /* 0x0001d88201007387 */ /* 0x000fe80000100a00 */
[----:B------:R-:W3:Y:S04]  /*48ec0*/  LDL.LU.64 R86, [R1+0x16d8] ;  /* 0x0016d80001567983 */ /* 0x000ee80000300a00 */
[----:B------:R-:W-:Y:S04]  /*48ed0*/  STL.64 [R1+0x1c0], R120 ;  /* 0x0001c07801007387 */ /* 0x000fe80000100a00 */
[----:B------:R2:W-:Y:S02]  /*48ee0*/  STL.64 [R1+0x1c8], R122 ;  /* 0x0001c87a01007387 */ /* 0x0005e40000100a00 */
[C---:B--2---:R-:W-:Y:S02]  /*48ef0*/  HMMA.1688.F32.TF32 R120, R44.reuse, R64, R80 ;  /* 0x000000402c78723c */ /* 0x044fe40000081050 */
[----:B------:R-:W2:Y:S04]  /*48f00*/  LDL.LU.64 R80, [R1+0x16c0] ;  /* 0x0016c00001507983 */ /* 0x000ea80000300a00 */
[----:B------:R-:W2:Y:S11]  /*48f10*/  LDL.LU.64 R82, [R1+0x16c8] ;  /* 0x0016c80001527983 */ /* 0x000eb60000300a00 */
[----:B------:R-:W-:Y:S06]  /*48f20*/  @!UPT UIADD3 URZ, URZ, URZ, URZ ;  /* 0x0000003f3f3ff290 */ /* 0x000fec000fffe03f */
[----:B------:R-:W-:Y:S04]  /*48f30*/  STL.64 [R1+0x1b0], R120 ;  /* 0x0001b07801007387 */ /* 0x000fe80000100a00 */
[----:B------:R4:W-:Y:S02]  /*48f40*/  STL.64 [R1+0x1b8], R122 ;  /* 0x0001b87a01007387 */ /* 0x0009e40000100a00 */
[C---:B----4-:R-:W-:Y:S02]  /*48f50*/  HMMA.1688.F32.TF32 R120, R44.reuse, R68, R76 ;  /* 0x000000442c78723c */ /* 0x050fe4000008104c */
[----:B------:R-:W4:Y:S04]  /*48f60*/  LDL.LU.64 R76, [R1+0x1330] ;  /* 0x00133000014c7983 */ /* 0x000f280000300a00 */
[----:B------:R-:W4:Y:S02]  /*48f70*/  LDL.LU.64 R78, [R1+0x1338] ;  /* 0x00133800014e7983 */ /* 0x000f240000300a00 */
[C---:B------:R-:W-:Y:S11]  /*48f80*/  HMMA.1688.F32.TF32 R104, R44.reuse, R212, R104 ;  /* 0x000000d42c68723c */ /* 0x040ff60000081068 */
[----:B------:R-:W-:Y:S04]  /*48f90*/  @!UPT UIADD3 URZ, URZ, URZ, URZ ;  /* 0x0000003f3f3ff290 */ /* 0x000fe8000fffe03f */
[----:B------:R1:W-:Y:S04]  /*48fa0*/  STL.64 [R1+0xa0], R120 ;  /* 0x0000a07801007387 */ /* 0x0003e80000100a00 */
[----:B------:R1:W-:Y:S04]  /*48fb0*/  STL.64 [R1+0xa8], R122 ;  /* 0x0000a87a01007387 */ /* 0x0003e80000100a00 */
[----:B------:R-:W4:Y:S04]  /*48fc0*/  LDL.LU.64 R132, [R1+0x1320] ;  /* 0x0013200001847983 */ /* 0x000f280000300a00 */
[----:B------:R-:W4:Y:S01]  /*48fd0*/  LDL.LU.64 R134, [R1+0x1328] ;  /* 0x0013280001867983 */ /* 0x000f220000300a00 */
[C---:B------:R-:W-:Y:S03]  /*48fe0*/  HMMA.1688.F32.TF32 R100, R44.reuse, R12, R100 ;  /* 0x0000000c2c64723c */ /* 0x040fe60000081064 */
[----:B------:R1:W-:Y:S04]  /*48ff0*/  STL.64 [R1+0x90], R104 ;  /* 0x0000906801007387 */ /* 0x0003e80000100a00 */
[----:B------:R1:W-:Y:S04]  /*49000*/  STL.64 [R1+0x98], R106 ;  /* 0x0000986a01007387 */ /* 0x0003e80000100a00 */
[----:B------:R-:W4:Y:S04]  /*49010*/  LDL.LU.64 R128, [R1+0x1310] ;  /* 0x0013100001807983 */ /* 0x000f280000300a00 */
[----:B------:R-:W4:Y:S01]  /*49020*/  LDL.LU.64 R130, [R1+0x1318] ;  /* 0x0013180001827983 */ /* 0x000f220000300a00 */
[C---:B------:R-:W-:Y:S07]  /*49030*/  HMMA.1688.F32.TF32 R96, R44.reuse, R16, R96 ;  /* 0x000000102c60723c */ /* 0x040fee0000081060 */
[----:B------:R3:W-:Y:S04]  /*49040*/  STL.64 [R1+0x80], R100 ;  /* 0x0000806401007387 */ /* 0x0007e80000100a00 */
[----:B------:R3:W-:Y:S04]  /*49050*/  STL.64 [R1+0x88], R102 ;  /* 0x0000886601007387 */ /* 0x0007e80000100a00 */
[----:B-1----:R-:W4:Y:S04]  /*49060*/  LDL.LU.64 R120, [R1+0x1300] ;  /* 0x0013000001787983 */ /* 0x002f280000300a00 */
[----:B------:R-:W4:Y:S04]  /*49070*/  LDL.LU.64 R122, [R1+0x1308] ;  /* 0x00130800017a7983 */ /* 0x000f280000300a00 */
[----:B------:R-:W4:Y:S04]  /*49080*/  LDL.LU.64 R104, [R1+0x1390] ;  /* 0x0013900001687983 */ /* 0x000f280000300a00 */
[----:B------:R-:W4:Y:S01]  /*49090*/  LDL.LU.64 R106, [R1+0x1398] ;  /* 0x00139800016a7983 */ /* 0x000f220000300a00 */
[C---:B---3--:R-:W-:Y:S03]  /*490a0*/  HMMA.1688.F32.TF32 R88, R44.reuse, R20, R88 ;  /* 0x000000142c58723c */ /* 0x048fe60000081058 */
[----:B------:R1:W-:Y:S04]  /*490b0*/  STL.64 [R1+0x70], R96 ;  /* 0x0000706001007387 */ /* 0x0003e80000100a00 */
[----:B------:R3:W-:Y:S04]  /*490c0*/  STL.64 [R1+0x78], R98 ;  /* 0x0000786201007387 */ /* 0x0007e80000100a00 */
[----:B------:R-:W4:Y:S04]  /*490d0*/  LDL.LU.64 R100, [R1+0x1380] ;  /* 0x0013800001647983 */ /* 0x000f280000300a00 */
[----:B------:R-:W4:Y:S08]  /*490e0*/  LDL.LU.64 R102, [R1+0x1388] ;  /* 0x0013880001667983 */ /* 0x000f300000300a00 */
[----:B------:R3:W-:Y:S04]  /*490f0*/  STL.64 [R1+0x60], R88 ;  /* 0x0000605801007387 */ /* 0x0007e80000100a00 */
[----:B------:R3:W-:Y:S04]  /*49100*/  STL.64 [R1+0x68], R90 ;  /* 0x0000685a01007387 */ /* 0x0007e80000100a00 */
[----:B-1----:R-:W4:Y:S04]  /*49110*/  LDL.LU.64 R96, [R1+0x1410] ;  /* 0x0014100001607983 */ /* 0x002f280000300a00 */
[----:B---3--:R-:W3:Y:S04]  /*49120*/  LDL.LU.64 R98, [R1+0x1418] ;  /* 0x0014180001627983 */ /* 0x008ee80000300a00 */
[----:B------:R-:W3:Y:S04]  /*49130*/  LDL.LU.64 R88, [R1+0x1400] ;  /* 0x0014000001587983 */ /* 0x000ee80000300a00 */
[----:B------:R-:W3:Y:S01]  /*49140*/  LDL.LU.64 R90, [R1+0x1408] ;  /* 0x00140800015a7983 */ /* 0x000ee20000300a00 */
[C---:B------:R-:W-:Y:S08]  /*49150*/  HMMA.1688.F32.TF32 R84, R44.reuse, R24, R84 ;  /* 0x000000182c54723c */ /* 0x040ff00000081054 */
[----:B--2---:R-:W-:Y:S11]  /*49160*/  HMMA.1688.F32.TF32 R44, R44, R48, R80 ;  /* 0x000000302c2c723c */ /* 0x004ff60000081050 */
[----:B------:R-:W-:Y:S04]  /*49170*/  @!UPT UIADD3 URZ, URZ, URZ, URZ ;  /* 0x0000003f3f3ff290 */ /* 0x000fe8000fffe03f */
[----:B------:R1:W-:Y:S04]  /*49180*/  STL.64 [R1+0x50], R84 ;  /* 0x0000505401007387 */ /* 0x0003e80000100a00 */
[----:B------:R2:W-:Y:S04]  /*49190*/  STL.64 [R1+0x58], R86 ;  /* 0x0000585601007387 */ /* 0x0005e80000100a00 */
[----:B-1----:R-:W3:Y:S04]  /*491a0*/  LDL.LU.64 R84, [R1+0x14f0] ;  /* 0x0014f00001547983 */ /* 0x002ee80000300a00 */
[----:B--2---:R-:W2:Y:S04]  /*491b0*/  LDL.LU.64 R86, [R1+0x14f8] ;  /* 0x0014f80001567983 */ /* 0x004ea80000300a00 */
[----:B------:R-:W2:Y:S04]  /*491c0*/  LDL.LU.64 R80, [R1+0x14e0] ;  /* 0x0014e00001507983 */ /* 0x000ea80000300a00 */
[----:B------:R-:W2:Y:S04]  /*491d0*/  LDL.LU.64 R82, [R1+0x14e8] ;  /* 0x0014e80001527983 */ /* 0x000ea80000300a00 */
[----:B------:R-:W-:Y:S04]  /*491e0*/  STL.64 [R1+0x40], R44 ;  /* 0x0000402c01007387 */ /* 0x000fe80000100a00 */
[----:B------:R4:W-:Y:S02]  /*491f0*/  STL.64 [R1+0x48], R46 ;  /* 0x0000482e01007387 */ /* 0x0009e40000100a00 */
[C---:B----4-:R-:W-:Y:S02]  /*49200*/  HMMA.1688.F32.TF32 R44, R144.reuse, R8, R76 ;  /* 0x00000008902c723c */ /* 0x050fe4000008104c */
[----:B------:R-:W4:Y:S04]  /*49210*/  LDL.LU.64 R76, [R1+0x1570] ;  /* 0x00157000014c7983 */ /* 0x000f280000300a00 */
[----:B------:R-:W4:Y:S11]  /*49220*/  LDL.LU.64 R78, [R1+0x1578] ;  /* 0x00157800014e7983 */ /* 0x000f360000300a00 */
[----:B------:R-:W-:Y:S06]  /*49230*/  @!UPT UIADD3 URZ, URZ, URZ, URZ ;  /* 0x0000003f3f3ff290 */ /* 0x000fec000fffe03f */
[----:B------:R1:W-:Y:S04]  /*49240*/  STL.64 [R1+0x30], R44 ;  /* 0x0000302c01007387 */ /* 0x0003e80000100a00 */
[----:B------:R1:W-:Y:S04]  /*49250*/  STL.64 [R1+0x38], R46 ;  /* 0x0000382e01007387 */ /* 0x0003e80000100a00 */
[----:B-1----:R-:W4:Y:S04]  /*49260*/  LDL.LU.64 R44, [R1+0x1560] ;  /* 0x00156000012c7983 */ /* 0x002f280000300a00 */
[----:B------:R-:W4:Y:S01]  /*49270*/  LDL.LU.64 R46, [R1+0x1568] ;  /* 0x00156800012e7983 */ /* 0x000f220000300a00 */
[C---:B------:R-:W-:Y:S08]  /*49280*/  HMMA.1688.F32.TF32 R132, R144.reuse, R28, R132 ;  /* 0x0000001c9084723c */ /* 0x040ff00000081084 */
[C---:B------:R-:W-:Y:S11]  /*49290*/  HMMA.1688.F32.TF32 R128, R144.reuse, R32, R128 ;  /* 0x000000209080723c */ /* 0x040ff60000081080 */
[----:B------:R-:W-:Y:S04]  /*492a0*/  @!UPT UIADD3 URZ, URZ, URZ, URZ ;  /* 0x0000003f3f3ff290 */ /* 0x000fe8000fffe03f */
[----:B------:R-:W-:Y:S04]  /*492b0*/  STL.64 [R1+0x20], R132 ;  /* 0x0000208401007387 */ /* 0x000fe80000100a00 */
[----:B------:R-:W-:Y:S04]  /*492c0*/  STL.64 [R1+0x28], R134 ;  /* 0x0000288601007387 */ /* 0x000fe80000100a00 */
[----:B------:R-:W-:Y:S01]  /*492d0*/  STL.64 [R1+0x10], R128 ;  /* 0x0000108001007387 */ /* 0x000fe20000100a00 */
[C---:B------:R-:W-:Y:S08]  /*492e0*/  HMMA.1688.F32.TF32 R120, R144.reuse, R36, R120 ;  /* 0x000000249078723c */ /* 0x040ff00000081078 */
[C---:B------:R-:W-:Y:S01]  /*492f0*/  HMMA.1688.F32.TF32 R248, R144.reuse, R40, R104 ;  /* 0x0000002890f8723c */ /* 0x040fe20000081068 */
[----:B------:R4:W-:Y:S07]  /*49300*/  STL.64 [R1+0x18], R130 ;  /* 0x0000188201007387 */ /* 0x0009ee0000100a00 */
[C---:B------:R-:W-:Y:S11]  /*49310*/  HMMA.1688.F32.TF32 R244, R144.reuse, R52, R100 ;  /* 0x0000003490f4723c */ /* 0x040ff60000081064 */
[----:B------:R-:W-:Y:S04]  /*49320*/  @!UPT UIADD3 URZ, URZ, URZ, URZ ;  /* 0x0000003f3f3ff290 */ /* 0x000fe8000fffe03f */
[----:B------:R-:W-:Y:S01]  /*49330*/  STL.64 [R1+0x67e8], R250 ;  /* 0x0067e8fa01007387 */ /* 0x000fe20000100a00 */
[C---:B---3--:R-:W-:Y:S08]  /*49340*/  HMMA.1688.F32.TF32 R240, R144.reuse, R56, R96 ;  /* 0x0000003890f0723c */ /* 0x048ff00000081060 */
[C---:B------:R-:W-:Y:S01]  /*49350*/  HMMA.1688.F32.TF32 R136, R144.reuse, R60, R88 ;  /* 0x0000003c9088723c */ /* 0x040fe20000081058 */
[----:B------:R-:W-:Y:S04]  /*49360*/  STL.64 [R1], R120 ;  /* 0x0000007801007387 */ /* 0x000fe80000100a00 */
        /* <DEDUP_REMOVED lines=8> */
[C---:B--2---:R-:W-:Y:S08]  /*493f0*/  HMMA.1688.F32.TF32 R204, R144.reuse, R64, R84 ;  /* 0x0000004090cc723c */ /* 0x044ff00000081054 */
[C---:B------:R-:W-:Y:S11]  /*49400*/  HMMA.1688.F32.TF32 R80, R144.reuse, R68, R80 ;  /* 0x000000449050723c */ /* 0x040ff60000081050 */
[----:B------:R-:W-:Y:S04]  /*49410*/  @!UPT UIADD3 URZ, URZ, URZ, URZ ;  /* 0x0000003f3f3ff290 */ /* 0x000fe8000fffe03f */
[----:B------:R-:W-:Y:S01]  /*49420*/  STL.64 [R1+0x6828], R206 ;  /* 0x006828ce01007387 */ /* 0x000fe20000100a00 */
[----:B----4-:R-:W-:Y:S03]  /*49430*/  HMMA.1688.F32.TF32 R128, R144, R212, R76 ;  /* 0x000000d49080723c */ /* 0x010fe6000008104c */
[----:B------:R-:W-:Y:S04]  /*49440*/  STL.64 [R1+0x6820], R204 ;  /* 0x006820cc01007387 */ /* 0x000fe80000100a00 */
[----:B------:R1:W-:Y:S04]  /*49450*/  STL.64 [R1+0x1e0], R80 ;  /* 0x0001e05001007387 */ /* 0x0003e80000100a00 */
[----:B------:R2:W-:Y:S04]  /*49460*/  STL [R1+0x1e8], R82 ;  /* 0x0001e85201007387 */ /* 0x0005e80000100800 */
[----:B------:R-:W3:Y:S04]  /*49470*/  LDL.LU.64 R84, [R1+0x15f0] ;  /* 0x0015f00001547983 */ /* 0x000ee80000300a00 */
[----:B------:R-:W3:Y:S04]  /*49480*/  LDL.LU.64 R86, [R1+0x15f8] ;  /* 0x0015f80001567983 */ /* 0x000ee80000300a00 */
[----:B------:R-:W-:Y:S04]  /*49490*/  STL.64 [R1+0x6838], R130 ;  /* 0x0068388201007387 */ /* 0x000fe80000100a00 */
[----:B------:R4:W-:Y:S04]  /*494a0*/  STL.64 [R1+0x6830], R128 ;  /* 0x0068308001007387 */ /* 0x0009e80000100a00 */
[----:B------:R-:W3:Y:S04]  /*494b0*/  LDL.LU.64 R152, [R1+0x15c0] ;  /* 0x0015c00001987983 */ /* 0x000ee80000300a00 */
[----:B------:R-:W3:Y:S01]  /*494c0*/  LDL.LU.64 R154, [R1+0x15c8] ;  /* 0x0015c800019a7983 */ /* 0x000ee20000300a00 */
[----:B------:R-:W-:Y:S01]  /*494d0*/  MOV R95, R140 ;  /* 0x0000008c005f7202 */ /* 0x000fe20000000f00 */
[----:B------:R-:W-:Y:S01]  /*494e0*/  IMAD.MOV.U32 R108, RZ, RZ, R141 ;  /* 0x000000ffff6c7224 */ /* 0x000fe200078e008d */
[----:B------:R-:W-:Y:S01]  /*494f0*/  MOV R110, R143 ;  /* 0x0000008f006e7202 */ /* 0x000fe20000000f00 */
[----:B------:R-:W-:Y:S01]  /*49500*/  IMAD.MOV.U32 R109, RZ, RZ, R142 ;  /* 0x000000ffff6d7224 */ /* 0x000fe200078e008e */
[----:B------:R-:W3:Y:S01]  /*49510*/  LDL.LU.64 R140, [R1+0x15b0] ;  /* 0x0015b000018c7983 */ /* 0x000ee20000300a00 */
[----:B------:R-:W-:-:S03]  /*49520*/  IMAD.MOV.U32 R7, RZ, RZ, R83 ;  /* 0x000000ffff077224 */ /* 0x000fc600078e0053 */
[----:B------:R-:W3:Y:S04]  /*49530*/  LDL.LU.64 R142, [R1+0x15b8] ;  /* 0x0015b800018e7983 */ /* 0x000ee80000300a00 */
[----:B-1----:R-:W3:Y:S04]  /*49540*/  LDL.LU.64 R80, [R1+0x15a0] ;  /* 0x0015a00001507983 */ /* 0x002ee80000300a00 */
[----:B--2---:R-:W2:Y:S04]  /*49550*/  LDL.LU.64 R82, [R1+0x15a8] ;  /* 0x0015a80001527983 */ /* 0x004ea80000300a00 */
[----:B------:R-:W2:Y:S04]  /*49560*/  LDL.LU.64 R160, [R1+0x3f0] ;  /* 0x0003f00001a07983 */ /* 0x000ea80000300a00 */
[----:B------:R-:W2:Y:S04]  /*49570*/  LDL.LU.64 R162, [R1+0x3f8] ;  /* 0x0003f80001a27983 */ /* 0x000ea80000300a00 */
[----:B------:R-:W2:Y:S04]  /*49580*/  LDL.LU.64 R156, [R1+0x3e0] ;  /* 0x0003e000019c7983 */ /* 0x000ea80000300a00 */
[----:B------:R-:W2:Y:S04]  /*49590*/  LDL.LU.64 R158, [R1+0x3e8] ;  /* 0x0003e800019e7983 */ /* 0x000ea80000300a00 */
[----:B------:R-:W2:Y:S04]  /*495a0*/  LDL.LU.64 R76, [R1+0x3d0] ;  /* 0x0003d000014c7983 */ /* 0x000ea80000300a00 */
[----:B------:R-:W2:Y:S01]  /*495b0*/  LDL.LU.64 R78, [R1+0x3d8] ;  /* 0x0003d800014e7983 */ /* 0x000ea20000300a00 */
[C---:B------:R-:W-:Y:S03]  /*495c0*/  HMMA.1688.F32.TF32 R132, R144.reuse, R12, R44 ;  /* 0x0000000c9084723c */ /* 0x040fe6000008102c */
[----:B------:R-:W2:Y:S04]  /*495d0*/  LDL.LU.64 R136, [R1+0x400] ;  /* 0x0004000001887983 */ /* 0x000ea80000300a00 */
[----:B------:R-:W2:Y:S04]  /*495e0*/  LDL.LU.64 R138, [R1+0x408] ;  /* 0x00040800018a7983 */ /* 0x000ea80000300a00 */
[----:B----4-:R-:W4:Y:S04]  /*495f0*/  LDL.LU.64 R128, [R1+0x440] ;  /* 0x0004400001807983 */ /* 0x010f280000300a00 */
        /* <DEDUP_REMOVED lines=9> */
[----:B------:R-:W-:Y:S04]  /*49690*/  STL.64 [R1+0x6848], R134 ;  /* 0x0068488601007387 */ /* 0x000fe80000100a00 */
[----:B------:R-:W-:Y:S04]  /*496a0*/  STL.64 [R1+0x6840], R132 ;  /* 0x0068408401007387 */ /* 0x000fe80000100a00 */
[----:B------:R-:W4:Y:S04]  /*496b0*/  LDL.LU.64 R100, [R1+0x13f0] ;  /* 0x0013f00001647983 */ /* 0x000f280000300a00 */
[----:B------:R-:W4:Y:S04]  /*496c0*/  LDL.LU.64 R102, [R1+0x13f8] ;  /* 0x0013f80001667983 */ /* 0x000f280000300a00 */
[----:B------:R-:W4:Y:S04]  /*496d0*/  LDL.LU.64 R88, [R1+0x1470] ;  /* 0x0014700001587983 */ /* 0x000f280000300a00 */
[----:B------:R-:W4:Y:S01]  /*496e0*/  LDL.LU.64 R90, [R1+0x1478] ;  /* 0x00147800015a7983 */ /* 0x000f220000300a00 */
[C---:B---3--:R-:W-:Y:S03]  /*496f0*/  HMMA.1688.F32.TF32 R148, R144.reuse, R16, R84 ;  /* 0x000000109094723c */ /* 0x048fe60000081054 */
[----:B------:R-:W3:Y:S04]  /*49700*/  LDL.LU.64 R84, [R1+0x1460] ;  /* 0x0014600001547983 */ /* 0x000ee80000300a00 */
[----:B------:R-:W3:Y:S01]  /*49710*/  LDL.LU.64 R86, [R1+0x1468] ;  /* 0x0014680001567983 */ /* 0x000ee20000300a00 */
[C---:B------:R-:W-:Y:S11]  /*49720*/  HMMA.1688.F32.TF32 R152, R144.reuse, R20, R152 ;  /* 0x000000149098723c */ /* 0x040ff60000081098 */
[----:B------:R-:W-:Y:S04]  /*49730*/  @!UPT UIADD3 URZ, URZ, URZ, URZ ;  /* 0x0000003f3f3ff290 */ /* 0x000fe8000fffe03f */
[----:B------:R-:W-:Y:S04]  /*49740*/  STL.64 [R1+0x6858], R150 ;  /* 0x0068589601007387 */ /* 0x000fe80000100a00 */
[----:B------:R-:W-:Y:S01]  /*49750*/  STL.64 [R1+0x6850], R148 ;  /* 0x0068509401007387 */ /* 0x000fe20000100a00 */
[C---:B------:R-:W-:Y:S08]  /*49760*/  HMMA.1688.F32.TF32 R140, R144.reuse, R24, R140 ;  /* 0x00000018908c723c */ /* 0x040ff0000008108c */
[----:B--2---:R-:W-:Y:S01]  /*49770*/  HMMA.1688.F32.TF32 R144, R144, R48, R80 ;  /* 0x000000309090723c */ /* 0x004fe20000081050 */
[----:B------:R-:W-:Y:S04]  /*49780*/  STL.64 [R1+0x6868], R154 ;  /* 0x0068689a01007387 */ /* 0x000fe80000100a00 */
[----:B------:R-:W-:Y:S04]  /*49790*/  STL.64 [R1+0x6860], R152 ;  /* 0x0068609801007387 */ /* 0x000fe80000100a00 */
[----:B------:R-:W2:Y:S04]  /*497a0*/  LDL.LU.64 R80, [R1+0x14d0] ;  /* 0x0014d00001507983 */ /* 0x000ea80000300a00 */
[----:B------:R-:W2:Y:S01]  /*497b0*/  LDL.LU.64 R82, [R1+0x14d8] ;  /* 0x0014d80001527983 */ /* 0x000ea20000300a00 */
[C---:B------:R-:W-:Y:S08]  /*497c0*/  HMMA.1688.F32.TF32 R224, R184.reuse, R28, R156 ;  /* 0x0000001cb8e0723c */ /* 0x040ff0000008109c */
[C---:B------:R-:W-:Y:S01]  /*497d0*/  HMMA.1688.F32.TF32 R156, R184.reuse, R32, R76 ;  /* 0x00000020b89c723c */ /* 0x040fe2000008104c */
[----:B------:R-:W2:Y:S04]  /*497e0*/  LDL.LU.64 R76, [R1+0x14c0] ;  /* 0x0014c000014c7983 */ /* 0x000ea80000300a00 */
[----:B------:R-:W2:Y:S03]  /*497f0*/  LDL.LU.64 R78, [R1+0x14c8] ;  /* 0x0014c800014e7983 */ /* 0x000ea60000300a00 */
[C---:B----4-:R-:W-:Y:S08]  /*49800*/  HMMA.1688.F32.TF32 R188, R184.reuse, R56, R104 ;  /* 0x00000038b8bc723c */ /* 0x050ff00000081068 */
[C---:B------:R-:W-:Y:S01]  /*49810*/  HMMA.1688.F32.TF32 R192, R184.reuse, R60, R96 ;  /* 0x0000003cb8c0723c */ /* 0x040fe20000081060 */
[----:B------:R-:W4:Y:S04]  /*49820*/  LDL.LU.64 R96, [R1+0x14b0] ;  /* 0x0014b00001607983 */ /* 0x000f280000300a00 */
[----:B------:R-:W4:Y:S04]  /*49830*/  LDL.LU.64 R98, [R1+0x14b8] ;  /* 0x0014b80001627983 */ /* 0x000f280000300a00 */
[----:B------:R-:W4:Y:S04]  /*49840*/  LDL.LU.64 R104, [R1+0x14a0] ;  /* 0x0014a00001687983 */ /* 0x000f280000300a00 */
[----:B------:R-:W4:Y:S01]  /*49850*/  LDL.LU.64 R106, [R1+0x14a8] ;  /* 0x0014a800016a7983 */ /* 0x000f220000300a00 */
[C---:B------:R-:W-:Y:S08]  /*49860*/  HMMA.1688.F32.TF32 R172, R184.reuse, R68, R100 ;  /* 0x00000044b8ac723c */ /* 0x040ff00000081064 */
[C---:B---3--:R-:W-:Y:S11]  /*49870*/  HMMA.1688.F32.TF32 R200, R184.reuse, R12, R84 ;  /* 0x0000000cb8c8723c */ /* 0x048ff60000081054 */
[----:B------:R-:W-:Y:S11]  /*49880*/  @!UPT UIADD3 URZ, URZ, URZ, URZ ;  /* 0x0000003f3f3ff290 */ /* 0x000ff6000fffe03f */
[----:B------:R-:W-:Y:S01]  /*49890*/  @!UPT UIADD3 URZ, URZ, URZ, URZ ;  /* 0x0000003f3f3ff290 */ /* 0x000fe2000fffe03f */
[----:B------:R-:W-:Y:S04]  /*498a0*/  STL [R1+0x676c], R200 ;  /* 0x00676cc801007387 */ /* 0x000fe80000100800 */
[----:B------:R-:W-:Y:S04]  /*498b0*/  STL [R1+0x6768], R201 ;  /* 0x006768c901007387 */ /* 0x000fe80000100800 */
[----:B------:R-:W-:Y:S04]  /*498c0*/  STL [R1+0x6764], R202 ;  /* 0x006764ca01007387 */ /* 0x000fe80000100800 */
[----:B------:R-:W-:Y:S04]  /*498d0*/  STL [R1+0x6760], R203 ;  /* 0x006760cb01007387 */ /* 0x000fe80000100800 */
[----:B------:R-:W3:Y:S04]  /*498e0*/  LDL.LU.64 R100, [R1+0x3a0] ;  /* 0x0003a00001647983 */ /* 0x000ee80000300a00 */
[----:B------:R-:W3:Y:S01]  /*498f0*/  LDL.LU.64 R102, [R1+0x3a8] ;  /* 0x0003a80001667983 */ /* 0x000ee20000300a00 */
[C---:B--2---:R-:W-:Y:S08]  /*49900*/  HMMA.1688.F32.TF32 R164, R184.reuse, R16, R80 ;  /* 0x00000010b8a4723c */ /* 0x044ff00000081050 */
[C---:B------:R-:W-:Y:S11]  /*49910*/  HMMA.1688.F32.TF32 R168, R184.reuse, R20, R76 ;  /* 0x00000014b8a8723c */ /* 0x040ff6000008104c */
[----:B------:R-:W-:Y:S04]  /*49920*/  @!UPT UIADD3 URZ, URZ, URZ, URZ ;  /* 0x0000003f3f3ff290 */ /* 0x000fe8000fffe03f */
[----:B------:R-:W-:Y:S04]  /*49930*/  STL [R1+0x677c], R164 ;  /* 0x00677ca401007387 */ /* 0x000fe80000100800 */
[----:B------:R-:W-:Y:S04]  /*49940*/  STL [R1+0x6778], R165 ;  /* 0x006778a501007387 */ /* 0x000fe80000100800 */
[----:B------:R-:W-:Y:S04]  /*49950*/  STL [R1+0x6774], R166 ;  /* 0x006774a601007387 */ /* 0x000fe80000100800 */
[----:B------:R-:W-:Y:S04]  /*49960*/  STL [R1+0x6770], R167 ;  /* 0x006770a701007387 */ /* 0x000fe80000100800 */
[----:B------:R-:W2:Y:S04]  /*49970*/  LDL.LU.64 R76, [R1+0x2f0] ;  /* 0x0002f000014c7983 */ /* 0x000ea80000300a00 */
[----:B------:R-:W2:Y:S01]  /*49980*/  LDL.LU.64 R78, [R1+0x2f8] ;  /* 0x0002f800014e7983 */ /* 0x000ea20000300a00 */
[C---:B------:R-:W-:Y:S03]  /*49990*/  HMMA.1688.F32.TF32 R196, R184.reuse, R212, R88 ;  /* 0x000000d4b8c4723c */ /* 0x040fe60000081058 */
[----:B------:R-:W2:Y:S04]  /*499a0*/  LDL.LU.64 R88, [R1+0x380] ;  /* 0x0003800001587983 */ /* 0x000ea80000300a00 */
[----:B------:R-:W2:Y:S04]  /*499b0*/  LDL.LU.64 R90, [R1+0x388] ;  /* 0x00038800015a7983 */ /* 0x000ea80000300a00 */
[----:B------:R-:W2:Y:S04]  /*499c0*/  LDL.LU.64 R84, [R1+0x390] ;  /* 0x0003900001547983 */ /* 0x000ea80000300a00 */
[----:B------:R-:W2:Y:S01]  /*499d0*/  LDL.LU.64 R86, [R1+0x398] ;  /* 0x0003980001567983 */ /* 0x000ea20000300a00 */
[C---:B----4-:R-:W-:Y:S03]  /*499e0*/  HMMA.1688.F32.TF32 R180, R184.reuse, R24, R96 ;  /* 0x00000018b8b4723c */ /* 0x050fe60000081060 */
[----:B------:R-:W4:Y:S04]  /*499f0*/  LDL.LU.64 R80, [R1+0x3c0] ;  /* 0x0003c00001507983 */ /* 0x000f280000300a00 */
[----:B------:R-:W4:Y:S01]  /*49a00*/  LDL.LU.64 R82, [R1+0x3c8] ;  /* 0x0003c80001527983 */ /* 0x000f220000300a00 */
[C---:B------:R-:W-:Y:S03]  /*49a10*/  HMMA.1688.F32.TF32 R220, R184.reuse, R8, R160 ;  /* 0x00000008b8dc723c */ /* 0x040fe600000810a0 */
[----:B------:R-:W-:Y:S04]  /*49a20*/  STL [R1+0x6788], R168 ;  /* 0x006788a801007387 */ /* 0x000fe80000100800 */
[----:B------:R-:W-:Y:S01]  /*49a30*/  STL [R1+0x6784], R169 ;  /* 0x006784a901007387 */ /* 0x000fe20000100800 */
[C---:B------:R-:W-:Y:S03]  /*49a40*/  HMMA.1688.F32.TF32 R160, R184.reuse, R36, R136 ;  /* 0x00000024b8a0723c */ /* 0x040fe60000081088 */
[----:B------:R-:W-:Y:S04]  /*49a50*/  STL [R1+0x6780], R170 ;  /* 0x006780aa01007387 */ /* 0x000fe80000100800 */
[----:B------:R-:W-:Y:S01]  /*49a60*/  STL [R1+0x675c], R171 ;  /* 0x00675cab01007387 */ /* 0x000fe20000100800 */
[C---:B------:R-:W-:Y:S03]  /*49a70*/  HMMA.1688.F32.TF32 R208, R184.reuse, R40, R128 ;  /* 0x00000028b8d0723c */ /* 0x040fe60000081080 */
[----:B------:R-:W4:Y:S04]  /*49a80*/  LDL.LU.64 R96, [R1+0x3b0] ;  /* 0x0003b00001607983 */ /* 0x000f280000300a00 */
[----:B------:R-:W4:Y:S01]  /*49a90*/  LDL.LU.64 R98, [R1+0x3b8] ;  /* 0x0003b80001627983 */ /* 0x000f220000300a00 */
[C---:B------:R-:W-:Y:S08]  /*49aa0*/  HMMA.1688.F32.TF32 R216, R184.reuse, R52, R120 ;  /* 0x00000034b8d8723c */ /* 0x040ff00000081078 */
[C---:B------:R-:W-:Y:S08]  /*49ab0*/  HMMA.1688.F32.TF32 R44, R184.reuse, R64, R44 ;  /* 0x00000040b82c723c */ /* 0x040ff0000008102c */
[----:B------:R-:W-:Y:S01]  /*49ac0*/  HMMA.1688.F32.TF32 R184, R184, R48, R104 ;  /* 0x00000030b8b8723c */ /* 0x000fe20000081068 */
[----:B------:R-:W-:Y:S04]  /*49ad0*/  STL [R1+0x6794], R180 ;  /* 0x006794b401007387 */ /* 0x000fe80000100800 */
[----:B------:R-:W-:Y:S04]  /*49ae0*/  STL [R1+0x6790], R181 ;  /* 0x006790b501007387 */ /* 0x000fe80000100800 */
[----:B------:R-:W-:Y:S04]  /*49af0*/  STL [R1+0x678c], R182 ;  /* 0x00678cb601007387 */ /* 0x000fe80000100800 */
[----:B------:R-:W-:Y:S10]  /*49b00*/  STL [R1+0x6758], R183 ;  /* 0x006758b701007387 */ /* 0x000ff40000100800 */
[----:B------:R-:W-:Y:S04]  /*49b10*/  STL [R1+0x679c], R184 ;  /* 0x00679cb801007387 */ /* 0x000fe80000100800 */
[----:B------:R-:W-:Y:S04]  /*49b20*/  STL [R1+0x6798], R185 ;  /* 0x006798b901007387 */ /* 0x000fe80000100800 */
[----:B------:R-:W-:Y:S04]  /*49b30*/  STL [R1+0x6754], R186 ;  /* 0x006754ba01007387 */ /* 0x000fe80000100800 */
[----:B------:R-:W-:Y:S01]  /*49b40*/  STL [R1+0x6750], R187 ;  /* 0x006750bb01007387 */ /* 0x000fe20000100800 */
[C---:B---3--:R-:W-:Y:S11]  /*49b50*/  HMMA.1688.F32.TF32 R176, R232.reuse, R8, R100 ;  /* 0x00000008e8b0723c */ /* 0x048ff60000081064 */
[----:B------:R-:W-:Y:S11]  /*49b60*/  @!UPT UIADD3 URZ, URZ, URZ, URZ ;  /* 0x0000003f3f3ff290 */ /* 0x000ff6000fffe03f */
[----:B------:R-:W-:Y:S01]  /*49b70*/  @!UPT UIADD3 URZ, URZ, URZ, URZ ;  /* 0x0000003f3f3ff290 */ /* 0x000fe2000fffe03f */
[----:B------:R-:W-:Y:S04]  /*49b80*/  STL [R1+0x67a8], R176 ;  /* 0x0067a8b001007387 */ /* 0x000fe80000100800 */
[----:B------:R-:W-:Y:S04]  /*49b90*/  STL [R1+0x67a4], R177 ;  /* 0x0067a4b101007387 */ /* 0x000fe80000100800 */
[----:B------:R-:W-:Y:S04]  /*49ba0*/  STL [R1+0x67a0], R178 ;  /* 0x0067a0b201007387 */ /* 0x000fe80000100800 */
[----:B------:R-:W-:Y:S01]  /*49bb0*/  STL [R1+0x674c], R179 ;  /* 0x00674cb301007387 */ /* 0x000fe20000100800 */
[C---:B--2---:R-:W-:Y:S03]  /*49bc0*/  HMMA.1688.F32.TF32 R100, R232.reuse, R28, R76 ;  /* 0x0000001ce864723c */ /* 0x044fe6000008104c */
[----:B------:R-:W2:Y:S04]  /*49bd0*/  LDL.LU.64 R76, [R1+0x420] ;  /* 0x00042000014c7983 */ /* 0x000ea80000300a00 */
[----:B------:R-:W2:Y:S11]  /*49be0*/  LDL.LU.64 R78, [R1+0x428] ;  /* 0x00042800014e7983 */ /* 0x000eb60000300a00 */
[----:B------:R-:W-:Y:S05]  /*49bf0*/  @!UPT UIADD3 URZ, URZ, URZ, URZ ;  /* 0x0000003f3f3ff290 */ /* 0x000fea000fffe03f */
[----:B------:R-:W-:Y:S04]  /*49c00*/  STL.64 [R1+0x2f0], R100 ;  /* 0x0002f06401007387 */ /* 0x000fe80000100a00 */
[----:B------:R1:W-:Y:S02]  /*49c10*/  STL.64 [R1+0x2f8], R102 ;  /* 0x0002f86601007387 */ /* 0x0003e40000100a00 */
[C---:B-1----:R-:W-:Y:S02]  /*49c20*/  HMMA.1688.F32.TF32 R100, R232.reuse, R32, R88 ;  /* 0x00000020e864723c */ /* 0x042fe40000081058 */
[----:B------:R-:W3:Y:S04]  /*49c30*/  LDL.LU.64 R88, [R1+0x410] ;  /* 0x0004100001587983 */ /* 0x000ee80000300a00 */
[----:B------:R-:W3:Y:S11]  /*49c40*/  LDL.LU.64 R90, [R1+0x418] ;  /* 0x00041800015a7983 */ /* 0x000ef60000300a00 */
[----:B------:R-:W-:Y:S06]  /*49c50*/  @!UPT UIADD3 URZ, URZ, URZ, URZ ;  /* 0x0000003f3f3ff290 */ /* 0x000fec000fffe03f */
[----:B------:R-:W-:Y:S04]  /*49c60*/  STL.64 [R1+0x380], R100 ;  /* 0x0003806401007387 */ /* 0x000fe80000100a00 */
[----:B------:R1:W-:Y:S02]  /*49c70*/  STL.64 [R1+0x388], R102 ;  /* 0x0003886601007387 */ /* 0x0003e40000100a00 */
[C---:B-1----:R-:W-:Y:S02]  /*49c80*/  HMMA.1688.F32.TF32 R100, R232.reuse, R36, R84 ;  /* 0x00000024e864723c */ /* 0x042fe40000081054 */
[----:B------:R-:W3:Y:S04]  /*49c90*/  LDL.LU.64 R84, [R1+0x550] ;  /* 0x0005500001547983 */ /* 0x000ee80000300a00 */
[----:B------:R-:W3:Y:S02]  /*49ca0*/  LDL.LU.64 R86, [R1+0x558] ;  /* 0x0005580001567983 */ /* 0x000ee40000300a00 */
[C---:B----4-:R-:W-:Y:S11]  /*49cb0*/  HMMA.1688.F32.TF32 R96, R232.reuse, R52, R96 ;  /* 0x00000034e860723c */ /* 0x050ff60000081060 */
[----:B------:R-:W-:Y:S04]  /*49cc0*/  @!UPT UIADD3 URZ, URZ, URZ, URZ ;  /* 0x0000003f3f3ff290 */ /* 0x000fe8000fffe03f */
[----:B------:R-:W-:Y:S04]  /*49cd0*/  STL.64 [R1+0x390], R100 ;  /* 0x0003906401007387 */ /* 0x000fe80000100a00 */
[----:B------:R1:W-:Y:S02]  /*49ce0*/  STL.64 [R1+0x398], R102 ;  /* 0x0003986601007387 */ /* 0x0003e40000100a00 */
[C---:B-1----:R-:W-:Y:S03]  /*49cf0*/  HMMA.1688.F32.TF32 R100, R232.reuse, R40, R80 ;  /* 0x00000028e864723c */ /* 0x042fe60000081050 */
[----:B------:R-:W-:Y:S01]  /*49d00*/  IMAD.MOV.U32 R184, RZ, RZ, R99 ;  /* 0x000000ffffb87224 */ /* 0x000fe200078e0063 */
[----:B------:R-:W4:Y:S01]  /*49d10*/  LDL.LU.64 R80, [R1+0x450] ;  /* 0x0004500001507983 */ /* 0x000f220000300a00 */
[----:B------:R-:W-:Y:S01]  /*49d20*/  IMAD.MOV.U32 R178, RZ, RZ, R98 ;  /* 0x000000ffffb27224 */ /* 0x000fe200078e0062 */
[----:B------:R-:W-:Y:S01]  /*49d30*/  MOV R177, R97 ;  /* 0x0000006100b17202 */ /* 0x000fe20000000f00 */
[----:B------:R-:W-:Y:S01]  /*49d40*/  IMAD.MOV.U32 R176, RZ, RZ, R96 ;  /* 0x000000ffffb07224 */ /* 0x000fe200078e0060 */
[----:B------:R-:W4:Y:S11]  /*49d50*/  LDL.LU.64 R82, [R1+0x458] ;  /* 0x0004580001527983 */ /* 0x000f360000300a00 */
[----:B------:R-:W-:Y:S04]  /*49d60*/  @!UPT UIADD3 URZ, URZ, URZ, URZ ;  /* 0x0000003f3f3ff290 */ /* 0x000fe8000fffe03f */
[----:B------:R-:W-:Y:S04]  /*49d70*/  STL.64 [R1+0x3a0], R100 ;  /* 0x0003a06401007387 */ /* 0x000fe80000100a00 */
[----:B------:R-:W-:Y:S04]  /*49d80*/  STL.64 [R1+0x3a8], R102 ;  /* 0x0003a86601007387 */ /* 0x000fe80000100a00 */
[----:B------:R-:W-:Y:S04]  /*49d90*/  STL [R1+0x67b8], R184 ;  /* 0x0067b8b801007387 */ /* 0x000fe80000100800 */
[----:B------:R-:W-:Y:S04]  /*49da0*/  STL [R1+0x67b4], R178 ;  /* 0x0067b4b201007387 */ /* 0x000fe80000100800 */
[----:B------:R-:W-:Y:S04]  /*49db0*/  STL [R1+0x67b0], R177 ;  /* 0x0067b0b101007387 */ /* 0x000fe80000100800 */
[----:B------:R-:W-:Y:S01]  /*49dc0*/  STL [R1+0x67ac], R176 ;  /* 0x0067acb001007387 */ /* 0x000fe20000100800 */
[C---:B--2---:R-:W-:Y:S03]  /*49dd0*/  HMMA.1688.F32.TF32 R96, R232.reuse, R56, R76 ;  /* 0x00000038e860723c */ /* 0x044fe6000008104c */
[----:B------:R-:W2:Y:S04]  /*49de0*/  LDL.LU.64 R76, [R1+0x1370] ;  /* 0x00137000014c7983 */ /* 0x000ea80000300a00 */
[----:B------:R-:W2:Y:S01]  /*49df0*/  LDL.LU.64 R78, [R1+0x1378] ;  /* 0x00137800014e7983 */ /* 0x000ea20000300a00 */
[C---:B---3--:R-:W-:Y:S11]  /*49e00*/  HMMA.1688.F32.TF32 R88, R232.reuse, R60, R88 ;  /* 0x0000003ce858723c */ /* 0x048ff60000081058 */
[----:B------:R-:W-:Y:S04]  /*49e10*/  @!UPT UIADD3 URZ, URZ, URZ, URZ ;  /* 0x0000003f3f3ff290 */ /* 0x000fe8000fffe03f */
[----:B------:R1:W-:Y:S04]  /*49e20*/  STL.64 [R1+0x3c0], R96 ;  /* 0x0003c06001007387 */ /* 0x0003e80000100a00 */
[----:B------:R3:W-:Y:S04]  /*49e30*/  STL.64 [R1+0x3c8], R98 ;  /* 0x0003c86201007387 */ /* 0x0007e80000100a00 */
[----:B-1----:R-:W2:Y:S04]  /*49e40*/  LDL.LU.64 R96, [R1+0x1360] ;  /* 0x0013600001607983 */ /* 0x002ea80000300a00 */
[----:B---3--:R-:W3:Y:S01]  /*49e50*/  LDL.LU.64 R98, [R1+0x1368] ;  /* 0x0013680001627983 */ /* 0x008ee20000300a00 */
[----:B------:R-:W-:Y:S01]  /*49e60*/  MOV R176, R91 ;  /* 0x0000005b00b07202 */ /* 0x000fe20000000f00 */
[----:B------:R-:W-:Y:S01]  /*49e70*/  IMAD.MOV.U32 R177, RZ, RZ, R90 ;  /* 0x000000ffffb17224 */ /* 0x000fe200078e005a */
[C---:B------:R-:W-:Y:S01]  /*49e80*/  HMMA.1688.F32.TF32 R84, R232.reuse, R64, R84 ;  /* 0x00000040e854723c */ /* 0x040fe20000081054 */
[----:B------:R-:W-:Y:S01]  /*49e90*/  MOV R184, R88 ;  /* 0x0000005800b87202 */ /* 0x000fe20000000f00 */
[----:B------:R-:W-:Y:S01]  /*49ea0*/  IMAD.MOV.U32 R178, RZ, RZ, R89 ;  /* 0x000000ffffb27224 */ /* 0x000fe200078e0059 */
[----:B------:R-:W-:Y:S04]  /*49eb0*/  STL [R1+0x67c8], R176 ;  /* 0x0067c8b001007387 */ /* 0x000fe80000100800 */
[----:B------:R-:W-:Y:S04]  /*49ec0*/  STL [R1+0x67c4], R177 ;  /* 0x0067c4b101007387 */ /* 0x000fe80000100800 */
[----:B------:R-:W-:Y:S04]  /*49ed0*/  STL [R1+0x67c0], R184 ;  /* 0x0067c0b801007387 */ /* 0x000fe80000100800 */
[----:B------:R-:W-:Y:S04]  /*49ee0*/  STL [R1+0x67bc], R178 ;  /* 0x0067bcb201007387 */ /* 0x000fe80000100800 */
[----:B------:R-:W3:Y:S04]  /*49ef0*/  LDL.LU.64 R88, [R1+0x13d0] ;  /* 0x0013d00001587983 */ /* 0x000ee80000300a00 */
[----:B------:R-:W3:Y:S04]  /*49f00*/  LDL.LU.64 R90, [R1+0x13d8] ;  /* 0x0013d800015a7983 */ /* 0x000ee80000300a00 */
[----:B------:R1:W-:Y:S01]  /*49f10*/  STL.64 [R1+0x3e0], R84 ;  /* 0x0003e05401007387 */ /* 0x0003e20000100a00 */
[C---:B----4-:R-:W-:Y:S03]  /*49f20*/  HMMA.1688.F32.TF32 R80, R232.reuse, R68, R80 ;  /* 0x00000044e850723c */ /* 0x050fe60000081050 */
[----:B------:R4:W-:Y:S04]  /*49f30*/  STL.64 [R1+0x3e8], R86 ;  /* 0x0003e85601007387 */ /* 0x0009e80000100a00 */
[----:B-1----:R-:W3:Y:S04]  /*49f40*/  LDL.LU.64 R84, [R1+0x13c0] ;  /* 0x0013c00001547983 */ /* 0x002ee80000300a00 */
[----:B----4-:R-:W4:Y:S11]  /*49f50*/  LDL.LU.64 R86, [R1+0x13c8] ;  /* 0x0013c80001567983 */ /* 0x010f360000300a00 */
[----:B------:R-:W-:Y:S02]  /*49f60*/  @!UPT UIADD3 URZ, URZ, URZ, URZ ;  /* 0x0000003f3f3ff290 */ /* 0x000fe4000fffe03f */
[----:B------:R-:W-:Y:S01]  /*49f70*/  IMAD.MOV.U32 R182, RZ, RZ, R83 ;  /* 0x000000ffffb67224 */ /* 0x000fe200078e0053 */
[----:B------:R-:W-:Y:S01]  /*49f80*/  MOV R181, R82 ;  /* 0x0000005200b57202 */ /* 0x000fe20000000f00 */
[----:B------:R-:W-:Y:S02]  /*49f90*/  IMAD.MOV.U32 R185, RZ, RZ, R80 ;  /* 0x000000ffffb97224 */ /* 0x000fe400078e0050 */
[----:B------:R-:W-:Y:S02]  /*49fa0*/  IMAD.MOV.U32 R180, RZ, RZ, R81 ;  /* 0x000000ffffb47224 */ /* 0x000fe400078e0051 */
[----:B------:R-:W4:Y:S04]  /*49fb0*/  LDL.LU.64 R80, [R1+0x13b0] ;  /* 0x0013b00001507983 */ /* 0x000f280000300a00 */
[----:B------:R-:W4:Y:S04]  /*49fc0*/  LDL.LU.64 R82, [R1+0x13b8] ;  /* 0x0013b80001527983 */ /* 0x000f280000300a00 */
[----:B------:R1:W-:Y:S04]  /*49fd0*/  STL [R1+0x67d8], R182 ;  /* 0x0067d8b601007387 */ /* 0x0003e80000100800 */
[----:B------:R-:W-:Y:S04]  /*49fe0*/  STL [R1+0x67d4], R181 ;  /* 0x0067d4b501007387 */ /* 0x000fe80000100800 */
[----:B------:R1:W-:Y:S04]  /*49ff0*/  STL [R1+0x67d0], R180 ;  /* 0x0067d0b401007387 */ /* 0x0003e80000100800 */
[----:B------:R1:W-:Y:S01]  /*4a000*/  STL [R1+0x67cc], R185 ;  /* 0x0067ccb901007387 */ /* 0x0003e20000100800 */
[----:B--2---:R-:W-:Y:S11]  /*4a010*/  HMMA.1688.F32.TF32 R76, R232, R212, R76 ;  /* 0x000000d4e84c723c */ /* 0x004ff6000008104c */
[----:B------:R-:W-:Y:S11]  /*4a020*/  @!UPT UIADD3 URZ, URZ, URZ, URZ ;  /* 0x0000003f3f3ff290 */ /* 0x000ff6000fffe03f */
[----:B------:R-:W-:Y:S02]  /*4a030*/  @!UPT UIADD3 URZ, URZ, URZ, URZ ;  /* 0x0000003f3f3ff290 */ /* 0x000fe4000fffe03f */
[----:B------:R-:W-:Y:S01]  /*4a040*/  IMAD.MOV.U32 R176, RZ, RZ, R76 ;  /* 0x000000ffffb07224 */ /* 0x000fe200078e004c */
[----:B------:R-:W-:Y:S01]  /*4a050*/  MOV R177, R77 ;  /* 0x0000004d00b17202 */ /* 0x000fe20000000f00 */
[----:B------:R-:W-:Y:S01]  /*4a060*/  IMAD.MOV.U32 R184, RZ, RZ, R78 ;  /* 0x000000ffffb87224 */ /* 0x000fe200078e004e */
[----:B------:R-:W2:Y:S01]  /*4a070*/  LDL.LU.64 R76, [R1+0x13a0] ;  /* 0x0013a000014c7983 */ /* 0x000ea20000300a00 */
[----:B------:R-:W-:-:S03]  /*4a080*/  IMAD.MOV.U32 R178, RZ, RZ, R79 ;  /* 0x000000ffffb27224 */ /* 0x000fc600078e004f */
[----:B------:R-:W2:Y:S04]  /*4a090*/  LDL.LU.64 R78, [R1+0x13a8] ;  /* 0x0013a800014e7983 */ /* 0x000ea80000300a00 */
[----:B------:R-:W2:Y:S04]  /*4a0a0*/  LDL.LU.64 R152, [R1+0x460] ;  /* 0x0004600001987983 */ /* 0x000ea80000300a00 */
[----:B------:R-:W2:Y:S04]  /*4a0b0*/  LDL.LU.64 R154, [R1+0x468] ;  /* 0x00046800019a7983 */ /* 0x000ea80000300a00 */
[----:B------:R-:W2:Y:S04]  /*4a0c0*/  LDL.LU.64 R148, [R1+0x470] ;  /* 0x0004700001947983 */ /* 0x000ea80000300a00 */
[----:B------:R-:W2:Y:S01]  /*4a0d0*/  LDL.LU.64 R150, [R1+0x478] ;  /* 0x0004780001967983 */ /* 0x000ea20000300a00 */
[C---:B---3--:R-:W-:Y:S03]  /*4a0e0*/  HMMA.1688.F32.TF32 R96, R232.reuse, R12, R96 ;  /* 0x0000000ce860723c */ /* 0x048fe60000081060 */
[----:B------:R-:W3:Y:S04]  /*4a0f0*/  LDL.LU.64 R136, [R1+0x480] ;  /* 0x0004800001887983 */ /* 0x000ee80000300a00 */
[----:B------:R-:W3:Y:S04]  /*4a100*/  LDL.LU.64 R138, [R1+0x488] ;  /* 0x00048800018a7983 */ /* 0x000ee80000300a00 */
[----:B------:R-:W3:Y:S04]  /*4a110*/  LDL.LU.64 R132, [R1+0x490] ;  /* 0x0004900001847983 */ /* 0x000ee80000300a00 */
[----:B------:R-:W3:Y:S04]  /*4a120*/  LDL.LU.64 R134, [R1+0x498] ;  /* 0x0004980001867983 */ /* 0x000ee80000300a00 */
[----:B------:R-:W3:Y:S04]  /*4a130*/  LDL.LU.64 R128, [R1+0x4a0] ;  /* 0x0004a00001807983 */ /* 0x000ee80000300a00 */
[----:B------:R-:W3:Y:S04]  /*4a140*/  LDL.LU.64 R130, [R1+0x4a8] ;  /* 0x0004a80001827983 */ /* 0x000ee80000300a00 */
[----:B------:R-:W3:Y:S04]  /*4a150*/  LDL.LU.64 R120, [R1+0x4b0] ;  /* 0x0004b00001787983 */ /* 0x000ee80000300a00 */
[----:B------:R-:W3:Y:S01]  /*4a160*/  LDL.LU.64 R122, [R1+0x4b8] ;  /* 0x0004b800017a7983 */ /* 0x000ee20000300a00 */
[----:B------:R-:W-:Y:S03]  /*4a170*/  HMMA.1688.F32.TF32 R88, R232, R16, R88 ;  /* 0x00000010e858723c */ /* 0x000fe60000081058 */
[----:B------:R-:W3:Y:S01]  /*4a180*/  LDL.LU.64 R104, [R1+0x4c0] ;  /* 0x0004c00001687983 */ /* 0x000ee20000300a00 */
[----:B------:R-:W-:Y:S01]  /*4a190*/  MOV R168, R96 ;  /* 0x0000006000a87202 */ /* 0x000fe20000000f00 */
[----:B------:R-:W-:-:S02]  /*4a1a0*/  IMAD.MOV.U32 R169, RZ, RZ, R97 ;  /* 0x000000ffffa97224 */ /* 0x000fc400078e0061 */
[----:B------:R-:W3:Y:S01]  /*4a1b0*/  LDL.LU.64 R106, [R1+0x4c8] ;  /* 0x0004c800016a7983 */ /* 0x000ee20000300a00 */
[----:B------:R-:W-:Y:S01]  /*4a1c0*/  IMAD.MOV.U32 R170, RZ, RZ, R98 ;  /* 0x000000ffffaa7224 */ /* 0x000fe200078e0062 */
[----:B------:R-:W-:Y:S02]  /*4a1d0*/  MOV R164, R99 ;  /* 0x0000006300a47202 */ /* 0x000fe40000000f00 */
[----:B------:R-:W3:Y:S04]  /*4a1e0*/  LDL.LU.64 R100, [R1+0x4d0] ;  /* 0x0004d00001647983 */ /* 0x000ee80000300a00 */
[----:B------:R-:W3:Y:S04]  /*4a1f0*/  LDL.LU.64 R102, [R1+0x4d8] ;  /* 0x0004d80001667983 */ /* 0x000ee80000300a00 */
[----:B------:R-:W3:Y:S04]  /*4a200*/  LDL.LU.64 R96, [R1+0x4e0] ;  /* 0x0004e00001607983 */ /* 0x000ee80000300a00 */
[----:B------:R-:W3:Y:S01]  /*4a210*/  LDL.LU.64 R98, [R1+0x4e8] ;  /* 0x0004e80001627983 */ /* 0x000ee20000300a00 */
[----:B----4-:R-:W-:Y:S01]  /*4a220*/  HMMA.1688.F32.TF32 R84, R232, R20, R84 ;  /* 0x00000014e854723c */ /* 0x010fe20000081054 */
[----:B-1----:R-:W-:Y:S01]  /*4a230*/  IMAD.MOV.U32 R182, RZ, RZ, R88 ;  /* 0x000000ffffb67224 */ /* 0x002fe200078e0058 */
[----:B------:R-:W-:Y:S01]  /*4a240*/  MOV R180, R90 ;  /* 0x0000005a00b47202 */ /* 0x000fe20000000f00 */
[----:B------:R-:W-:-:S02]  /*4a250*/  IMAD.MOV.U32 R181, RZ, RZ, R89 ;  /* 0x000000ffffb57224 */ /* 0x000fc400078e0059 */
[----:B------:R-:W-:Y:S01]  /*4a260*/  IMAD.MOV.U32 R185, RZ, RZ, R91 ;  /* 0x000000ffffb97224 */ /* 0x000fe200078e005b */
[----:B------:R-:W4:Y:S04]  /*4a270*/  LDL.LU.64 R88, [R1+0x4f0] ;  /* 0x0004f00001587983 */ /* 0x000f280000300a00 */
[----:B------:R-:W4:Y:S11]  /*4a280*/  LDL.LU.64 R90, [R1+0x4f8] ;  /* 0x0004f800015a7983 */ /* 0x000f360000300a00 */
[----:B------:R-:W-:Y:S03]  /*4a290*/  @!UPT UIADD3 URZ, URZ, URZ, URZ ;  /* 0x0000003f3f3ff290 */ /* 0x000fe6000fffe03f */
[----:B------:R-:W-:Y:S01]  /*4a2a0*/  IMAD.MOV.U32 R165, RZ, RZ, R84 ;  /* 0x000000ffffa57224 */ /* 0x000fe200078e0054 */
[----:B------:R-:W-:Y:S01]  /*4a2b0*/  MOV R166, R85 ;  /* 0x0000005500a67202 */ /* 0x000fe20000000f00 */
[----:B------:R-:W-:Y:S01]  /*4a2c0*/  IMAD.MOV.U32 R167, RZ, RZ, R86 ;  /* 0x000000ffffa77224 */ /* 0x000fe200078e0056 */
[----:B------:R-:W4:Y:S01]  /*4a2d0*/  LDL.LU.64 R84, [R1+0x540] ;  /* 0x0005400001547983 */ /* 0x000f220000300a00 */
[----:B------:R-:W-:-:S03]  /*4a2e0*/  IMAD.MOV.U32 R200, RZ, RZ, R87 ;  /* 0x000000ffffc87224 */ /* 0x000fc600078e0057 */
[----:B------:R-:W4:Y:S01]  /*4a2f0*/  LDL.LU.64 R86, [R1+0x548] ;  /* 0x0005480001567983 */ /* 0x000f220000300a00 */
[C---:B--2---:R-:W-:Y:S11]  /*4a300*/  HMMA.1688.F32.TF32 R76, R232.reuse, R48, R76 ;  /* 0x00000030e84c723c */ /* 0x044ff6000008104c */
[----:B------:R-:W-:Y:S11]  /*4a310*/  @!UPT UIADD3 URZ, URZ, URZ, URZ ;  /* 0x0000003f3f3ff290 */ /* 0x000ff6000fffe03f */
[----:B------:R-:W-:Y:S02]  /*4a320*/  @!UPT UIADD3 URZ, URZ, URZ, URZ ;  /* 0x0000003f3f3ff290 */ /* 0x000fe4000fffe03f */
[----:B------:R-:W-:Y:S01]  /*4a330*/  IMAD.MOV.U32 R183, RZ, RZ, R76 ;  /* 0x000000ffffb77224 */ /* 0x000fe200078e004c */
[----:B------:R-:W-:Y:S01]  /*4a340*/  MOV R187, R78 ;  /* 0x0000004e00bb7202 */ /* 0x000fe20000000f00 */
[----:B------:R-:W-:Y:S02]  /*4a350*/  IMAD.MOV.U32 R186, RZ, RZ, R77 ;  /* 0x000000ffffba7224 */ /* 0x000fe400078e004d */
[----:B------:R-:W-:Y:S01]  /*4a360*/  IMAD.MOV.U32 R179, RZ, RZ, R79 ;  /* 0x000000ffffb37224 */ /* 0x000fe200078e004f */
[----:B------:R-:W2:Y:S04]  /*4a370*/  LDL.LU.64 R76, [R1+0x530] ;  /* 0x00053000014c7983 */ /* 0x000ea80000300a00 */
[----:B------:R-:W2:Y:S01]  /*4a380*/  LDL.LU.64 R78, [R1+0x538] ;  /* 0x00053800014e7983 */ /* 0x000ea20000300a00 */
[----:B------:R-:W-:Y:S03]  /*4a390*/  HMMA.1688.F32.TF32 R80, R232, R24, R80 ;  /* 0x00000018e850723c */ /* 0x000fe60000081050 */
[----:B------:R-:W-:Y:S04]  /*4a3a0*/  LDS R232, [R3+0x400] ;  /* 0x0004000003e87984 */ /* 0x000fe80000000800 */
[----:B------:R-:W-:Y:S01]  /*4a3b0*/  LDS R234, [R3+0x2400] ;  /* 0x0024000003ea7984 */ /* 0x000fe20000000800 */
[C---:B------:R-:W-:Y:S03]  /*4a3c0*/  HMMA.1688.F32.TF32 R204, R236.reuse, R8, R152 ;  /* 0x00000008eccc723c */ /* 0x040fe60000081098 */
[----:B------:R-:W-:Y:S04]  /*4a3d0*/  LDS R233, [R4+0x400] ;  /* 0x0004000004e97984 */ /* 0x000fe80000000800 */
[----:B------:R-:W1:Y:S01]  /*4a3e0*/  LDS R235, [R4+0x2400] ;  /* 0x0024000004eb7984 */ /* 0x000e620000000800 */
[C---:B------:R-:W-:Y:S08]  /*4a3f0*/  HMMA.1688.F32.TF32 R152, R236.reuse, R28, R148 ;  /* 0x0000001cec98723c */ /* 0x040ff00000081094 */
[----:B------:R-:W-:Y:S01]  /*4a400*/  MOV R201, R80 ;  /* 0x0000005000c97202 */ /* 0x000fe20000000f00 */
[----:B------:R-:W-:Y:S01]  /*4a410*/  IMAD.MOV.U32 R202, RZ, RZ, R81 ;  /* 0x000000ffffca7224 */ /* 0x000fe200078e0051 */
[----:B------:R-:W-:Y:S01]  /*4a420*/  MOV R171, R83 ;  /* 0x0000005300ab7202 */ /* 0x000fe20000000f00 */
[----:B------:R-:W-:Y:S01]  /*4a430*/  IMAD.MOV.U32 R203, RZ, RZ, R82 ;  /* 0x000000ffffcb7224 */ /* 0x000fe200078e0052 */
[----:B------:R-:W2:Y:S04]  /*4a440*/  LDL.LU.64 R80, [R1+0x600] ;  /* 0x0006000001507983 */ /* 0x000ea80000300a00 */
[----:B------:R-:W2:Y:S01]  /*4a450*/  LDL.LU.64 R82, [R1+0x608] ;  /* 0x0006080001527983 */ /* 0x000ea20000300a00 */
[C---:B---3--:R-:W-:Y:S08]  /*4a460*/  HMMA.1688.F32.TF32 R148, R236.reuse, R32, R136 ;  /* 0x00000020ec94723c */ /* 0x048ff00000081088 */
[C---:B------:R-:W-:Y:S08]  /*4a470*/  HMMA.1688.F32.TF32 R136, R236.reuse, R36, R132 ;  /* 0x00000024ec88723c */ /* 0x040ff00000081084 */
[C---:B------:R-:W-:Y:S08]  /*4a480*/  HMMA.1688.F32.TF32 R132, R236.reuse, R40, R128 ;  /* 0x00000028ec84723c */ /* 0x040ff00000081080 */
[C---:B------:R-:W-:Y:S08]  /*4a490*/  HMMA.1688.F32.TF32 R128, R236.reuse, R52, R120 ;  /* 0x00000034ec80723c */ /* 0x040ff00000081078 */
[C---:B------:R-:W-:Y:S08]  /*4a4a0*/  HMMA.1688.F32.TF32 R120, R236.reuse, R56, R104 ;  /* 0x00000038ec78723c */ /* 0x040ff00000081068 */
[C---:B------:R-:W-:Y:S01]  /*4a4b0*/  HMMA.1688.F32.TF32 R104, R236.reuse, R60, R100 ;  /* 0x0000003cec68723c */ /* 0x040fe20000081064 */
[----:B------:R-:W-:Y:S07]  /*4a4c0*/  STL.64 [R1+0x460], R204 ;  /* 0x000460cc01007387 */ /* 0x000fee0000100a00 */
[C---:B------:R-:W-:Y:S01]  /*4a4d0*/  HMMA.1688.F32.TF32 R100, R236.reuse, R64, R96 ;  /* 0x00000040ec64723c */ /* 0x040fe20000081060 */
[----:B------:R-:W-:Y:S07]  /*4a4e0*/  STL.64 [R1+0x468], R206 ;  /* 0x000468ce01007387 */ /* 0x000fee0000100a00 */
[C---:B----4-:R-:W-:Y:S01]  /*4a4f0*/  HMMA.1688.F32.TF32 R96, R236.reuse, R68, R88 ;  /* 0x00000044ec60723c */ /* 0x050fe20000081058 */
[----:B------:R-:W-:Y:S07]  /*4a500*/  STL.64 [R1+0x470], R152 ;  /* 0x0004709801007387 */ /* 0x000fee0000100a00 */
[C---:B------:R-:W-:Y:S01]  /*4a510*/  HMMA.1688.F32.TF32 R88, R236.reuse, R212, R84 ;  /* 0x000000d4ec58723c */ /* 0x040fe20000081054 */
[----:B------:R-:W-:Y:S04]  /*4a520*/  STL.64 [R1+0x478], R154 ;  /* 0x0004789a01007387 */ /* 0x000fe80000100a00 */
[----:B------:R-:W-:Y:S04]  /*4a530*/  STL.64 [R1+0x480], R148 ;  /* 0x0004809401007387 */ /* 0x000fe80000100a00 */
[----:B------:R-:W-:Y:S04]  /*4a540*/  STL.64 [R1+0x488], R150 ;  /* 0x0004889601007387 */ /* 0x000fe80000100a00 */
[----:B------:R3:W-:Y:S04]  /*4a550*/  STL.64 [R1+0x490], R136 ;  /* 0x0004908801007387 */ /* 0x0007e80000100a00 */
        /* <DEDUP_REMOVED lines=12> */
[----:B------:R1:W-:Y:S01]  /*4a620*/  STL.64 [R1+0x568], R98 ;  /* 0x0005686201007387 */ /* 0x0003e20000100a00 */
[C---:B--2---:R-:W-:Y:S03]  /*4a630*/  HMMA.1688.F32.TF32 R84, R236.reuse, R12, R76 ;  /* 0x0000000cec54723c */ /* 0x044fe6000008104c */
[----:B------:R-:W2:Y:S04]  /*4a640*/  LDL.LU.64 R76, [R1+0x520] ;  /* 0x00052000014c7983 */ /* 0x000ea80000300a00 */
[----:B------:R1:W-:Y:S04]  /*4a650*/  STL.64 [R1+0x550], R88 ;  /* 0x0005505801007387 */ /* 0x0003e80000100a00 */
[----:B------:R1:W-:Y:S04]  /*4a660*/  STL.64 [R1+0x558], R90 ;  /* 0x0005585a01007387 */ /* 0x0003e80000100a00 */
[----:B------:R-:W2:Y:S01]  /*4a670*/  LDL.LU.64 R78, [R1+0x528] ;  /* 0x00052800014e7983 */ /* 0x000ea20000300a00 */
[C---:B------:R-:W-:Y:S07]  /*4a680*/  HMMA.1688.F32.TF32 R80, R236.reuse, R16, R80 ;  /* 0x00000010ec50723c */ /* 0x040fee0000081050 */
[----:B------:R1:W-:Y:S04]  /*4a690*/  STL.64 [R1+0x540], R84 ;  /* 0x0005405401007387 */ /* 0x0003e80000100a00 */
[----:B------:R1:W-:Y:S04]  /*4a6a0*/  STL.64 [R1+0x548], R86 ;  /* 0x0005485601007387 */ /* 0x0003e80000100a00 */
[----:B---3--:R-:W3:Y:S04]  /*4a6b0*/  LDL.LU.64 R136, [R1+0x510] ;  /* 0x0005100001887983 */ /* 0x008ee80000300a00 */
[----:B----4-:R-:W3:Y:S04]  /*4a6c0*/  LDL.LU.64 R138, [R1+0x518] ;  /* 0x00051800018a7983 */ /* 0x010ee80000300a00 */
[----:B------:R4:W-:Y:S04]  /*4a6d0*/  STL.64 [R1+0x530], R80 ;  /* 0x0005305001007387 */ /* 0x0009e80000100a00 */
[----:B------:R4:W-:Y:S04]  /*4a6e0*/  STL.64 [R1+0x538], R82 ;  /* 0x0005385201007387 */ /* 0x0009e80000100a00 */
[----:B-1----:R-:W3:Y:S04]  /*4a6f0*/  LDL.LU.64 R132, [R1+0x5f0] ;  /* 0x0005f00001847983 */ /* 0x002ee80000300a00 */
[----:B------:R-:W3:Y:S04]  /*4a700*/  LDL.LU.64 R134, [R1+0x5f8] ;  /* 0x0005f80001867983 */ /* 0x000ee80000300a00 */
        /* <DEDUP_REMOVED lines=14> */
[----:B----4-:R-:W4:Y:S04]  /*4a7f0*/  LDL.LU.64 R80, [R1+0x5d0] ;  /* 0x0005d00001507983 */ /* 0x010f280000300a00 */
[----:B------:R-:W4:Y:S01]  /*4a800*/  LDL.LU.64 R82, [R1+0x5d8] ;  /* 0x0005d80001527983 */ /* 0x000f220000300a00 */
[C---:B--2---:R-:W-:Y:S03]  /*4a810*/  HMMA.1688.F32.TF32 R148, R236.reuse, R20, R76 ;  /* 0x00000014ec94723c */ /* 0x044fe6000008104c */
[----:B------:R-:W4:Y:S04]  /*4a820*/  LDL.LU.64 R76, [R1+0x1280] ;  /* 0x00128000014c7983 */ /* 0x000f280000300a00 */
[----:B------:R-:W4:Y:S01]  /*4a830*/  LDL.LU.64 R78, [R1+0x1288] ;  /* 0x00128800014e7983 */ /* 0x000f220000300a00 */
[C---:B---3--:R-:W-:Y:S11]  /*4a840*/  HMMA.1688.F32.TF32 R136, R236.reuse, R24, R136 ;  /* 0x00000018ec88723c */ /* 0x048ff60000081088 */
[----:B------:R-:W-:Y:S04]  /*4a850*/  @!UPT UIADD3 URZ, URZ, URZ, URZ ;  /* 0x0000003f3f3ff290 */ /* 0x000fe8000fffe03f */
[----:B------:R1:W-:Y:S01]  /*4a860*/  STL.64 [R1+0x520], R148 ;  /* 0x0005209401007387 */ /* 0x0003e20000100a00 */
[----:B------:R-:W-:Y:S08]  /*4a870*/  HMMA.1688.F32.TF32 R132, R236, R48, R132 ;  /* 0x00000030ec84723c */ /* 0x000ff00000081084 */
[C---:B------:R-:W-:Y:S08]  /*4a880*/  HMMA.1688.F32.TF32 R128, R228.reuse, R8, R128 ;  /* 0x00000008e480723c */ /* 0x040ff00000081080 */
[C---:B------:R-:W-:Y:S08]  /*4a890*/  HMMA.1688.F32.TF32 R120, R228.reuse, R28, R120 ;  /* 0x0000001ce478723c */ /* 0x040ff00000081078 */
[C---:B------:R-:W-:Y:S08]  /*4a8a0*/  HMMA.1688.F32.TF32 R104, R228.reuse, R32, R104 ;  /* 0x00000020e468723c */ /* 0x040ff00000081068 */
[C---:B------:R-:W-:Y:S08]  /*4a8b0*/  HMMA.1688.F32.TF32 R100, R228.reuse, R36, R100 ;  /* 0x00000024e464723c */ /* 0x040ff00000081064 */
[C---:B------:R-:W-:Y:S08]  /*4a8c0*/  HMMA.1688.F32.TF32 R96, R228.reuse, R40, R96 ;  /* 0x00000028e460723c */ /* 0x040ff00000081060 */
[C---:B------:R-:W-:Y:S01]  /*4a8d0*/  HMMA.1688.F32.TF32 R88, R228.reuse, R52, R88 ;  /* 0x00000034e458723c */ /* 0x040fe20000081058 */
[----:B------:R3:W-:Y:S07]  /*4a8e0*/  STL.64 [R1+0x528], R150 ;  /* 0x0005289601007387 */ /* 0x0007ee0000100a00 */
[C---:B------:R-:W-:Y:S01]  /*4a8f0*/  HMMA.1688.F32.TF32 R84, R228.reuse, R56, R84 ;  /* 0x00000038e454723c */ /* 0x040fe20000081054 */
[----:B------:R1:W-:Y:S07]  /*4a900*/  STL.64 [R1+0x510], R136 ;  /* 0x0005108801007387 */ /* 0x0003ee0000100a00 */
[C---:B----4-:R-:W-:Y:S01]  /*4a910*/  HMMA.1688.F32.TF32 R80, R228.reuse, R60, R80 ;  /* 0x0000003ce450723c */ /* 0x050fe20000081050 */
        /* <DEDUP_REMOVED lines=15> */
[----:B-1----:R-:W2:Y:S04]  /*4aa10*/  LDL.LU.64 R148, [R1+0x1290] ;  /* 0x0012900001947983 */ /* 0x002ea80000300a00 */
[----:B------:R1:W-:Y:S04]  /*4aa20*/  STL.64 [R1+0x600], R84 ;  /* 0x0006005401007387 */ /* 0x0003e80000100a00 */
[----:B------:R1:W-:Y:S04]  /*4aa30*/  STL.64 [R1+0x608], R86 ;  /* 0x0006085601007387 */ /* 0x0003e80000100a00 */
[----:B---3--:R-:W2:Y:S04]  /*4aa40*/  LDL.LU.64 R150, [R1+0x1298] ;  /* 0x0012980001967983 */ /* 0x008ea80000300a00 */
[----:B------:R3:W-:Y:S04]  /*4aa50*/  STL.64 [R1+0x5f0], R80 ;  /* 0x0005f05001007387 */ /* 0x0007e80000100a00 */
[----:B------:R1:W-:Y:S04]  /*4aa60*/  STL.64 [R1+0x5f8], R82 ;  /* 0x0005f85201007387 */ /* 0x0003e80000100a00 */
[----:B------:R-:W2:Y:S04]  /*4aa70*/  LDL.LU.64 R136, [R1+0x12f0] ;  /* 0x0012f00001887983 */ /* 0x000ea80000300a00 */
[----:B----4-:R-:W2:Y:S04]  /*4aa80*/  LDL.LU.64 R138, [R1+0x12f8] ;  /* 0x0012f800018a7983 */ /* 0x010ea80000300a00 */
[----:B------:R-:W-:Y:S04]  /*4aa90*/  LDS R236, [R3+0x480] ;  /* 0x0004800003ec7984 */ /* 0x000fe80000000800 */
[----:B------:R-:W-:Y:S04]  /*4aaa0*/  LDS R238, [R3+0x2480] ;  /* 0x0024800003ee7984 */ /* 0x000fe80000000800 */
[----:B------:R-:W-:Y:S04]  /*4aab0*/  LDS R237, [R4+0x480] ;  /* 0x0004800004ed7984 */ /* 0x000fe80000000800 */
[----:B------:R-:W1:Y:S01]  /*4aac0*/  LDS R239, [R4+0x2480] ;  /* 0x0024800004ef7984 */ /* 0x000e620000000800 */
[C---:B------:R-:W-:Y:S11]  /*4aad0*/  HMMA.1688.F32.TF32 R76, R228.reuse, R64, R76 ;  /* 0x00000040e44c723c */ /* 0x040ff6000008104c */
[----:B------:R-:W-:Y:S11]  /*4aae0*/  @!UPT UIADD3 URZ, URZ, URZ, URZ ;  /* 0x0000003f3f3ff290 */ /* 0x000ff6000fffe03f */
[----:B------:R-:W-:Y:S01]  /*4aaf0*/  @!UPT UIADD3 URZ, URZ, URZ, URZ ;  /* 0x0000003f3f3ff290 */ /* 0x000fe2000fffe03f */
[----:B------:R1:W-:Y:S04]  /*4ab00*/  STL.64 [R1+0x5e0], R76 ;  /* 0x0005e04c01007387 */ /* 0x0003e80000100a00 */
[----:B------:R1:W-:Y:S04]  /*4ab10*/  STL.64 [R1+0x5e8], R78 ;  /* 0x0005e84e01007387 */ /* 0x0003e80000100a00 */
        /* <DEDUP_REMOVED lines=14> */
[----:B-1----:R-:W4:Y:S04]  /*4ac00*/  LDL.LU.64 R84, [R1+0x6b0] ;  /* 0x0006b00001547983 */ /* 0x002f280000300a00 */
[----:B------:R-:W4:Y:S04]  /*4ac10*/  LDL.LU.64 R86, [R1+0x6b8] ;  /* 0x0006b80001567983 */ /* 0x000f280000300a00 */
[----:B---3--:R-:W3:Y:S04]  /*4ac20*/  LDL.LU.64 R80, [R1+0x6e0] ;  /* 0x0006e00001507983 */ /* 0x008ee80000300a00 */
[----:B------:R-:W3:Y:S04]  /*4ac30*/  LDL.LU.64 R82, [R1+0x6e8] ;  /* 0x0006e80001527983 */ /* 0x000ee80000300a00 */
[----:B------:R-:W3:Y:S04]  /*4ac40*/  LDL.LU.64 R76, [R1+0x6f0] ;  /* 0x0006f000014c7983 */ /* 0x000ee80000300a00 */
[----:B------:R-:W3:Y:S01]  /*4ac50*/  LDL.LU.64 R78, [R1+0x6f8] ;  /* 0x0006f800014e7983 */ /* 0x000ee20000300a00 */
[C---:B--2---:R-:W-:Y:S08]  /*4ac60*/  HMMA.1688.F32.TF32 R148, R228.reuse, R68, R148 ;  /* 0x00000044e494723c */ /* 0x044ff00000081094 */
[C---:B------:R-:W-:Y:S11]  /*4ac70*/  HMMA.1688.F32.TF32 R136, R228.reuse, R212, R136 ;  /* 0x000000d4e488723c */ /* 0x040ff60000081088 */
[----:B------:R-:W-:Y:S04]  /*4ac80*/  @!UPT UIADD3 URZ, URZ, URZ, URZ ;  /* 0x0000003f3f3ff290 */ /* 0x000fe8000fffe03f */
[----:B------:R-:W-:Y:S04]  /*4ac90*/  STL.64 [R1+0x5d0], R148 ;  /* 0x0005d09401007387 */ /* 0x000fe80000100a00 */
[----:B------:R-:W-:Y:S04]  /*4aca0*/  STL.64 [R1+0x5d8], R150 ;  /* 0x0005d89601007387 */ /* 0x000fe80000100a00 */
[----:B------:R-:W-:Y:S04]  /*4acb0*/  STL.64 [R1+0x5c0], R136 ;  /* 0x0005c08801007387 */ /* 0x000fe80000100a00 */
[----:B------:R-:W-:Y:S01]  /*4acc0*/  STL.64 [R1+0x5c8], R138 ;  /* 0x0005c88a01007387 */ /* 0x000fe20000100a00 */
[C---:B----4-:R-:W-:Y:S08]  /*4acd0*/  HMMA.1688.F32.TF32 R132, R228.reuse, R12, R132 ;  /* 0x0000000ce484723c */ /* 0x050ff00000081084 */
        /* <DEDUP_REMOVED lines=13> */
[----:B------:R1:W-:Y:S04]  /*4adb0*/  STL.64 [R1+0x508], R102 ;  /* 0x0005086601007387 */ /* 0x0003e80000100a00 */
[----:B------:R-:W-:Y:S04]  /*4adc0*/  LDS R228, [R3+0x500] ;  /* 0x0005000003e47984 */ /* 0x000fe80000000800 */
[----:B------:R-:W-:Y:S01]  /*4add0*/  LDS R230, [R3+0x2500] ;  /* 0x0025000003e67984 */ /* 0x000fe20000000800 */
[C---:B-1----:R-:W-:Y:S03]  /*4ade0*/  HMMA.1688.F32.TF32 R100, R232.reuse, R8, R96 ;  /* 0x00000008e864723c */ /* 0x042fe60000081060 */
[----:B------:R-:W-:Y:S04]  /*4adf0*/  LDS R229, [R4+0x500] ;  /* 0x0005000004e57984 */ /* 0x000fe80000000800 */
[----:B------:R-:W1:Y:S01]  /*4ae00*/  LDS R231, [R4+0x2500] ;  /* 0x0025000004e77984 */ /* 0x000e620000000800 */
[C---:B------:R-:W-:Y:S08]  /*4ae10*/  HMMA.1688.F32.TF32 R96, R232.reuse, R28, R88 ;  /* 0x0000001ce860723c */ /* 0x040ff00000081058 */
[C---:B------:R-:W-:Y:S08]  /*4ae20*/  HMMA.1688.F32.TF32 R88, R232.reuse, R32, R84 ;  /* 0x00000020e858723c */ /* 0x040ff00000081054 */
[C---:B---3--:R-:W-:Y:S01]  /*4ae30*/  HMMA.1688.F32.TF32 R84, R232.reuse, R36, R80 ;  /* 0x00000024e854723c */ /* 0x048fe20000081050 */
[----:B------:R2:W-:Y:S04]  /*4ae40*/  STL.64 [R1+0x570], R100 ;  /* 0x0005706401007387 */ /* 0x0005e80000100a00 */
[----:B------:R3:W-:Y:S04]  /*4ae50*/  STL.64 [R1+0x578], R102 ;  /* 0x0005786601007387 */ /* 0x0007e80000100a00 */
[----:B------:R2:W-:Y:S01]  /*4ae60*/  STL.64 [R1+0x690], R96 ;  /* 0x0006906001007387 */ /* 0x0005e20000100a00 */
[C---:B------:R-:W-:Y:S03]  /*4ae70*/  HMMA.1688.F32.TF32 R80, R232.reuse, R40, R76 ;  /* 0x00000028e850723c */ /* 0x040fe6000008104c */
[----:B------:R1:W-:Y:S04]  /*4ae80*/  STL.64 [R1+0x698], R98 ;  /* 0x0006986201007387 */ /* 0x0003e80000100a00 */
[----:B------:R1:W-:Y:S04]  /*4ae90*/  STL.64 [R1+0x6b0], R88 ;  /* 0x0006b05801007387 */ /* 0x0003e80000100a00 */
[----:B------:R1:W-:Y:S04]  /*4aea0*/  STL.64 [R1+0x6b8], R90 ;  /* 0x0006b85a01007387 */ /* 0x0003e80000100a00 */
[----:B------:R-:W4:Y:S04]  /*4aeb0*/  LDL.LU.64 R76, [R1+0x720] ;  /* 0x00072000014c7983 */ /* 0x000f280000300a00 */
[----:B------:R1:W-:Y:S04]  /*4aec0*/  STL.64 [R1+0x6e0], R84 ;  /* 0x0006e05401007387 */ /* 0x0003e80000100a00 */
[----:B------:R1:W-:Y:S04]  /*4aed0*/  STL.64 [R1+0x6e8], R86 ;  /* 0x0006e85601007387 */ /* 0x0003e80000100a00 */
[----:B------:R-:W4:Y:S04]  /*4aee0*/  LDL.LU.64 R78, [R1+0x728] ;  /* 0x00072800014e7983 */ /* 0x000f280000300a00 */
        /* <DEDUP_REMOVED lines=20> */
[----:B--2---:R-:W2:Y:S04]  /*4b030*/  LDL.LU.64 R100, [R1+0x1200] ;  /* 0x0012000001647983 */ /* 0x004ea80000300a00 */
[----:B---3--:R-:W2:Y:S04]  /*4b040*/  LDL.LU.64 R102, [R1+0x1208] ;  /* 0x0012080001667983 */ /* 0x008ea80000300a00 */
[----:B------:R-:W3:Y:S04]  /*4b050*/  LDL.LU.64 R96, [R1+0x1130] ;  /* 0x0011300001607983 */ /* 0x000ee80000300a00 */
[----:B-1----:R-:W3:Y:S04]  /*4b060*/  LDL.LU.64 R98, [R1+0x1138] ;  /* 0x0011380001627983 */ /* 0x002ee80000300a00 */
[----:B------:R-:W2:Y:S04]  /*4b070*/  LDL.LU.64 R88, [R1+0x1120] ;  /* 0x0011200001587983 */ /* 0x000ea80000300a00 */
[----:B------:R-:W2:Y:S04]  /*4b080*/  LDL.LU.64 R90, [R1+0x1128] ;  /* 0x00112800015a7983 */ /* 0x000ea80000300a00 */
[----:B------:R-:W2:Y:S04]  /*4b090*/  LDL.LU.64 R84, [R1+0x890] ;  /* 0x0008900001547983 */ /* 0x000ea80000300a00 */
[----:B------:R-:W3:Y:S04]  /*4b0a0*/  LDL.LU.64 R86, [R1+0x898] ;  /* 0x0008980001567983 */ /* 0x000ee80000300a00 */
[----:B------:R-:W3:Y:S04]  /*4b0b0*/  LDL.LU.64 R80, [R1+0x820] ;  /* 0x0008200001507983 */ /* 0x000ee80000300a00 */
[----:B------:R-:W3:Y:S01]  /*4b0c0*/  LDL.LU.64 R82, [R1+0x828] ;  /* 0x0008280001527983 */ /* 0x000ee20000300a00 */
[C---:B----4-:R-:W-:Y:S03]  /*4b0d0*/  HMMA.1688.F32.TF32 R244, R232.reuse, R52, R76 ;  /* 0x00000034e8f4723c */ /* 0x050fe6000008104c */
[----:B------:R-:W4:Y:S04]  /*4b0e0*/  LDL.LU.64 R76, [R1+0x1150] ;  /* 0x00115000014c7983 */ /* 0x000f280000300a00 */
[----:B------:R-:W4:Y:S11]  /*4b0f0*/  LDL.LU.64 R78, [R1+0x1158] ;  /* 0x00115800014e7983 */ /* 0x000f360000300a00 */
[----:B------:R-:W-:Y:S05]  /*4b100*/  @!UPT UIADD3 URZ, URZ, URZ, URZ ;  /* 0x0000003f3f3ff290 */ /* 0x000fea000fffe03f */
[----:B------:R-:W-:Y:S04]  /*4b110*/  STL.64 [R1+0x720], R244 ;  /* 0x000720f401007387 */ /* 0x000fe80000100a00 */
[----:B------:R1:W-:Y:S02]  /*4b120*/  STL.64 [R1+0x728], R246 ;  /* 0x000728f601007387 */ /* 0x0003e40000100a00 */
[C---:B-1----:R-:W-:Y:S08]  /*4b130*/  HMMA.1688.F32.TF32 R244, R232.reuse, R56, R240 ;  /* 0x00000038e8f4723c */ /* 0x042ff000000810f0 */
[C---:B------:R-:W-:Y:S08]  /*4b140*/  HMMA.1688.F32.TF32 R240, R232.reuse, R60, R204 ;  /* 0x0000003ce8f0723c */ /* 0x040ff000000810cc */
[C---:B------:R-:W-:Y:S08]  /*4b150*/  HMMA.1688.F32.TF32 R204, R232.reuse, R64, R152 ;  /* 0x00000040e8cc723c */ /* 0x040ff00000081098 */
        /* <DEDUP_REMOVED lines=8> */
[----:B--2---:R-:W-:Y:S01]  /*4b1e0*/  HMMA.1688.F32.TF32 R104, R232, R48, R100 ;  /* 0x00000030e868723c */ /* 0x004fe20000081064 */
[----:B------:R-:W-:Y:S04]  /*4b1f0*/  STL.64 [R1+0x750], R240 ;  /* 0x000750f001007387 */ /* 0x000fe80000100a00 */
[----:B------:R-:W-:Y:S03]  /*4b200*/  LDS R232, [R3+0x600] ;  /* 0x0006000003e87984 */ /* 0x000fe60000000800 */
[C---:B---3--:R-:W-:Y:S01]  /*4b210*/  HMMA.1688.F32.TF32 R100, R236.reuse, R8, R96 ;  /* 0x00000008ec64723c */ /* 0x048fe20000081060 */
[----:B------:R-:W-:Y:S04]  /*4b220*/  STL.64 [R1+0x758], R242 ;  /* 0x000758f201007387 */ /* 0x000fe80000100a00 */
[----:B------:R-:W-:Y:S03]  /*4b230*/  LDS R234, [R3+0x2600] ;  /* 0x0026000003ea7984 */ /* 0x000fe60000000800 */
[C---:B------:R-:W-:Y:S01]  /*4b240*/  HMMA.1688.F32.TF32 R96, R236.reuse, R28, R88 ;  /* 0x0000001cec60723c */ /* 0x040fe20000081058 */
[----:B------:R-:W-:Y:S04]  /*4b250*/  STL.64 [R1+0x760], R204 ;  /* 0x000760cc01007387 */ /* 0x000fe80000100a00 */
[----:B------:R-:W-:Y:S03]  /*4b260*/  STL.64 [R1+0x768], R206 ;  /* 0x000768ce01007387 */ /* 0x000fe60000100a00 */
[C---:B------:R-:W-:Y:S01]  /*4b270*/  HMMA.1688.F32.TF32 R88, R236.reuse, R32, R84 ;  /* 0x00000020ec58723c */ /* 0x040fe20000081054 */
        /* <DEDUP_REMOVED lines=15> */
[C---:B------:R-:W-:Y:S03]  /*4b370*/  HMMA.1688.F32.TF32 R80, R236.reuse, R36, R80 ;  /* 0x00000024ec50723c */ /* 0x040fe60000081050 */
[----:B------:R1:W-:Y:S04]  /*4b380*/  STL.64 [R1+0x7e8], R102 ;  /* 0x0007e86601007387 */ /* 0x0003e80000100a00 */
[----:B------:R1:W-:Y:S04]  /*4b390*/  STL.64 [R1+0x7f0], R96 ;  /* 0x0007f06001007387 */ /* 0x0003e80000100a00 */
[----:B------:R1:W-:Y:S04]  /*4b3a0*/  STL.64 [R1+0x7f8], R98 ;  /* 0x0007f86201007387 */ /* 0x0003e80000100a00 */
[----:B------:R-:W3:Y:S04]  /*4b3b0*/  LDL.LU.64 R84, [R1+0x1140] ;  /* 0x0011400001547983 */ /* 0x000ee80000300a00 */
[----:B------:R-:W-:Y:S04]  /*4b3c0*/  STL.64 [R1+0x800], R88 ;  /* 0x0008005801007387 */ /* 0x000fe80000100a00 */
[----:B------:R-:W-:Y:S04]  /*4b3d0*/  STL.64 [R1+0x808], R90 ;  /* 0x0008085a01007387 */ /* 0x000fe80000100a00 */
[----:B------:R-:W3:Y:S04]  /*4b3e0*/  LDL.LU.64 R86, [R1+0x1148] ;  /* 0x0011480001567983 */ /* 0x000ee80000300a00 */
[----:B------:R2:W-:Y:S04]  /*4b3f0*/  STL.64 [R1+0x810], R80 ;  /* 0x0008105001007387 */ /* 0x0005e80000100a00 */
[----:B------:R4:W-:Y:S04]  /*4b400*/  STL.64 [R1+0x818], R82 ;  /* 0x0008185201007387 */ /* 0x0009e80000100a00 */
[----:B-1----:R-:W3:Y:S04]  /*4b410*/  LDL.LU.64 R152, [R1+0x1170] ;  /* 0x0011700001987983 */ /* 0x002ee80000300a00 */
[----:B--2---:R-:W2:Y:S04]  /*4b420*/  LDL.LU.64 R154, [R1+0x1178] ;  /* 0x00117800019a7983 */ /* 0x004ea80000300a00 */
[----:B------:R-:W-:Y:S04]  /*4b430*/  LDS R233, [R4+0x600] ;  /* 0x0006000004e97984 */ /* 0x000fe80000000800 */
[----:B------:R-:W-:Y:S01]  /*4b440*/  LDS R235, [R4+0x2600] ;  /* 0x0026000004eb7984 */ /* 0x000fe20000000800 */
[C---:B----4-:R-:W-:Y:S11]  /*4b450*/  HMMA.1688.F32.TF32 R76, R236.reuse, R40, R76 ;  /* 0x00000028ec4c723c */ /* 0x050ff6000008104c */
[----:B------:R-:W-:Y:S11]  /*4b460*/  @!UPT UIADD3 URZ, URZ, URZ, URZ ;  /* 0x0000003f3f3ff290 */ /* 0x000ff6000fffe03f */
[----:B------:R-:W-:Y:S01]  /*4b470*/  @!UPT UIADD3 URZ, URZ, URZ, URZ ;  /* 0x0000003f3f3ff290 */ /* 0x000fe2000fffe03f */
[----:B------:R1:W-:Y:S04]  /*4b480*/  STL.64 [R1+0x820], R76 ;  /* 0x0008204c01007387 */ /* 0x0003e80000100a00 */
[----:B------:R4:W-:Y:S04]  /*4b490*/  STL.64 [R1+0x828], R78 ;  /* 0x0008284e01007387 */ /* 0x0009e80000100a00 */
[----:B------:R-:W2:Y:S04]  /*4b4a0*/  LDL.LU.64 R148, [R1+0x1160] ;  /* 0x0011600001947983 */ /* 0x000ea80000300a00 */
        /* <DEDUP_REMOVED lines=19> */
[----:B-1----:R-:W2:Y:S04]  /*4b5e0*/  LDL.LU.64 R76, [R1+0x990] ;  /* 0x00099000014c7983 */ /* 0x002ea80000300a00 */
[----:B----4-:R-:W4:Y:S01]  /*4b5f0*/  LDL.LU.64 R78, [R1+0x998] ;  /* 0x00099800014e7983 */ /* 0x010f220000300a00 */
[C---:B---3--:R-:W-:Y:S03]  /*4b600*/  HMMA.1688.F32.TF32 R204, R236.reuse, R52, R84 ;  /* 0x00000034eccc723c */ /* 0x048fe60000081054 */
[----:B------:R-:W3:Y:S04]  /*4b610*/  LDL.LU.64 R84, [R1+0x9b0] ;  /* 0x0009b00001547983 */ /* 0x000ee80000300a00 */
[----:B------:R-:W3:Y:S11]  /*4b620*/  LDL.LU.64 R86, [R1+0x9b8] ;  /* 0x0009b80001567983 */ /* 0x000ef60000300a00 */
[----:B------:R-:W-:Y:S05]  /*4b630*/  @!UPT UIADD3 URZ, URZ, URZ, URZ ;  /* 0x0000003f3f3ff290 */ /* 0x000fea000fffe03f */
[----:B------:R-:W-:Y:S04]  /*4b640*/  STL.64 [R1+0x830], R204 ;  /* 0x000830cc01007387 */ /* 0x000fe80000100a00 */
[----:B------:R2:W-:Y:S02]  /*4b650*/  STL.64 [R1+0x838], R206 ;  /* 0x000838ce01007387 */ /* 0x0005e40000100a00 */
[C---:B--2---:R-:W-:Y:S11]  /*4b660*/  HMMA.1688.F32.TF32 R204, R236.reuse, R56, R152 ;  /* 0x00000038eccc723c */ /* 0x044ff60000081098 */
[----:B------:R-:W-:Y:S11]  /*4b670*/  @!UPT UIADD3 URZ, URZ, URZ, URZ ;  /* 0x0000003f3f3ff290 */ /* 0x000ff6000fffe03f */
[----:B------:R-:W-:Y:S01]  /*4b680*/  @!UPT UIADD3 URZ, URZ, URZ, URZ ;  /* 0x0000003f3f3ff290 */ /* 0x000fe2000fffe03f */
[----:B------:R-:W-:Y:S04]  /*4b690*/  STL.64 [R1+0x840], R204 ;  /* 0x000840cc01007387 */ /* 0x000fe80000100a00 */
[----:B------:R-:W-:Y:S01]  /*4b6a0*/  STL.64 [R1+0x848], R206 ;  /* 0x000848ce01007387 */ /* 0x000fe20000100a00 */
[C---:B------:R-:W-:Y:S08]  /*4b6b0*/  HMMA.1688.F32.TF32 R152, R236.reuse, R60, R148 ;  /* 0x0000003cec98723c */ /* 0x040ff00000081094 */
[C---:B------:R-:W-:Y:S08]  /*4b6c0*/  HMMA.1688.F32.TF32 R148, R236.reuse, R64, R136 ;  /* 0x00000040ec94723c */ /* 0x040ff00000081088 */
[C---:B------:R-:W-:Y:S08]  /*4b6d0*/  HMMA.1688.F32.TF32 R136, R236.reuse, R68, R132 ;  /* 0x00000044ec88723c */ /* 0x040ff00000081084 */
[C---:B------:R-:W-:Y:S08]  /*4b6e0*/  HMMA.1688.F32.TF32 R132, R236.reuse, R212, R128 ;  /* 0x000000d4ec84723c */ /* 0x040ff00000081080 */
[C---:B------:R-:W-:Y:S08]  /*4b6f0*/  HMMA.1688.F32.TF32 R128, R236.reuse, R12, R120 ;  /* 0x0000000cec80723c */ /* 0x040ff00000081078 */
[C---:B------:R-:W-:Y:S08]  /*4b700*/  HMMA.1688.F32.TF32 R120, R236.reuse, R16, R104 ;  /* 0x00000010ec78723c */ /* 0x040ff00000081068 */
[C---:B------:R-:W-:Y:S08]  /*4b710*/  HMMA.1688.F32.TF32 R104, R236.reuse, R20, R100 ;  /* 0x00000014ec68723c */ /* 0x040ff00000081064 */
[C---:B------:R-:W-:Y:S01]  /*4b720*/  HMMA.1688.F32.TF32 R100, R236.reuse, R24, R96 ;  /* 0x00000018ec64723c */ /* 0x040fe20000081060 */
        /* <DEDUP_REMOVED lines=10> */
[----:B------:R-:W-:Y:S03]  /*4b7d0*/  HMMA.1688.F32.TF32 R96, R236, R48, R80 ;  /* 0x00000030ec60723c */ /* 0x000fe60000081050 */
[----:B------:R-:W-:Y:S04]  /*4b7e0*/  STL.64 [R1+0x8b0], R120 ;  /* 0x0008b07801007387 */ /* 0x000fe80000100a00 */
[----:B------:R-:W-:Y:S04]  /*4b7f0*/  STL.64 [R1+0x8b8], R122 ;  /* 0x0008b87a01007387 */ /* 0x000fe80000100a00 */
[----:B------:R-:W-:Y:S04]  /*4b800*/  STL.64 [R1+0x8a0], R104 ;  /* 0x0008a06801007387 */ /* 0x000fe80000100a00 */
[----:B------:R-:W-:Y:S04]  /*4b810*/  STL.64 [R1+0x8a8], R106 ;  /* 0x0008a86a01007387 */ /* 0x000fe80000100a00 */
[----:B------:R-:W2:Y:S04]  /*4b820*/  LDL.LU.64 R80, [R1+0x1050] ;  /* 0x0010500001507983 */ /* 0x000ea80000300a00 */
[----:B------:R-:W-:Y:S04]  /*4b830*/  STL.64 [R1+0x890], R100 ;  /* 0x0008906401007387 */ /* 0x000fe80000100a00 */
[----:B------:R-:W-:Y:S04]  /*4b840*/  STL.64 [R1+0x898], R102 ;  /* 0x0008986601007387 */ /* 0x000fe80000100a00 */
[----:B------:R-:W2:Y:S04]  /*4b850*/  LDL.LU.64 R82, [R1+0x1058] ;  /* 0x0010580001527983 */ /* 0x000ea80000300a00 */
[----:B------:R-:W-:Y:S04]  /*4b860*/  STL.64 [R1+0x870], R96 ;  /* 0x0008706001007387 */ /* 0x000fe80000100a00 */
[----:B------:R1:W-:Y:S04]  /*4b870*/  STL.64 [R1+0x878], R98 ;  /* 0x0008786201007387 */ /* 0x0003e80000100a00 */
[----:B------:R-:W-:Y:S04]  /*4b880*/  LDS R236, [R3+0x580] ;  /* 0x0005800003ec7984 */ /* 0x000fe80000000800 */
[----:B------:R-:W-:Y:S01]  /*4b890*/  LDS R238, [R3+0x2580] ;  /* 0x0025800003ee7984 */ /* 0x000fe20000000800 */
[C---:B-1----:R-:W-:Y:S03]  /*4b8a0*/  HMMA.1688.F32.TF32 R96, R228.reuse, R8, R88 ;  /* 0x00000008e460723c */ /* 0x042fe60000081058 */
[----:B------:R-:W-:Y:S04]  /*4b8b0*/  LDS R237, [R4+0x580] ;  /* 0x0005800004ed7984 */ /* 0x000fe80000000800 */
[----:B------:R-:W1:Y:S01]  /*4b8c0*/  LDS R239, [R4+0x2580] ;  /* 0x0025800004ef7984 */ /* 0x000e620000000800 */
[C---:B----4-:R-:W-:Y:S03]  /*4b8d0*/  HMMA.1688.F32.TF32 R88, R228.reuse, R28, R76 ;  /* 0x0000001ce458723c */ /* 0x050fe6000008104c */
[----:B------:R-:W4:Y:S11]  /*4b8e0*/  LDL.LU.64 R76, [R1+0x1070] ;  /* 0x00107000014c7983 */ /* 0x000f360000300a00 */
[----:B------:R-:W-:Y:S01]  /*4b8f0*/  @!UPT UIADD3 URZ, URZ, URZ, URZ ;  /* 0x0000003f3f3ff290 */ /* 0x000fe2000fffe03f */
[----:B------:R1:W-:Y:S04]  /*4b900*/  STL.64 [R1+0x9e0], R96 ;  /* 0x0009e06001007387 */ /* 0x0003e80000100a00 */
[----:B------:R1:W-:Y:S04]  /*4b910*/  STL.64 [R1+0x9e8], R98 ;  /* 0x0009e86201007387 */ /* 0x0003e80000100a00 */
        /* <DEDUP_REMOVED lines=14> */
[----:B-1----:R-:W4:Y:S04]  /*4ba00*/  LDL.LU.64 R96, [R1+0x1110] ;  /* 0x0011100001607983 */ /* 0x002f280000300a00 */
[----:B------:R-:W4:Y:S01]  /*4ba10*/  LDL.LU.64 R98, [R1+0x1118] ;  /* 0x0011180001627983 */ /* 0x000f220000300a00 */
[C---:B--2---:R-:W-:Y:S11]  /*4ba20*/  HMMA.1688.F32.TF32 R80, R228.reuse, R36, R80 ;  /* 0x00000024e450723c */ /* 0x044ff60000081050 */
[----:B------:R-:W-:Y:S11]  /*4ba30*/  @!UPT UIADD3 URZ, URZ, URZ, URZ ;  /* 0x0000003f3f3ff290 */ /* 0x000ff6000fffe03f */
[----:B------:R-:W-:Y:S01]  /*4ba40*/  @!UPT UIADD3 URZ, URZ, URZ, URZ ;  /* 0x0000003f3f3ff290 */ /* 0x000fe2000fffe03f */
[----:B------:R1:W-:Y:S04]  /*4ba50*/  STL.64 [R1+0x9b0], R80 ;  /* 0x0009b05001007387 */ /* 0x0003e80000100a00 */
[----:B------:R2:W-:Y:S04]  /*4ba60*/  STL.64 [R1+0x9b8], R82 ;  /* 0x0009b85201007387 */ /* 0x0005e80000100a00 */
[----:B---3--:R-:W3:Y:S04]  /*4ba70*/  LDL.LU.64 R88, [R1+0x1100] ;  /* 0x0011000001587983 */ /* 0x008ee80000300a00 */
[----:B------:R-:W3:Y:S04]  /*4ba80*/  LDL.LU.64 R90, [R1+0x1108] ;  /* 0x00110800015a7983 */ /* 0x000ee80000300a00 */
[----:B------:R-:W3:Y:S04]  /*4ba90*/  LDL.LU.64 R84, [R1+0x10f0] ;  /* 0x0010f00001547983 */ /* 0x000ee80000300a00 */
[----:B------:R-:W3:Y:S04]  /*4baa0*/  LDL.LU.64 R86, [R1+0x10f8] ;  /* 0x0010f80001567983 */ /* 0x000ee80000300a00 */
[----:B-1----:R-:W3:Y:S04]  /*4bab0*/  LDL.LU.64 R80, [R1+0x10e0] ;  /* 0x0010e00001507983 */ /* 0x002ee80000300a00 */
[----:B--2---:R-:W2:Y:S01]  /*4bac0*/  LDL.LU.64 R82, [R1+0x10e8] ;  /* 0x0010e80001527983 */ /* 0x004ea20000300a00 */
[C---:B----4-:R-:W-:Y:S03]  /*4bad0*/  HMMA.1688.F32.TF32 R132, R228.reuse, R40, R76 ;  /* 0x00000028e484723c */ /* 0x050fe6000008104c */
[----:B------:R-:W4:Y:S04]  /*4bae0*/  LDL.LU.64 R76, [R1+0x10d0] ;  /* 0x0010d000014c7983 */ /* 0x000f280000300a00 */
[----:B------:R-:W4:Y:S01]  /*4baf0*/  LDL.LU.64 R78, [R1+0x10d8] ;  /* 0x0010d800014e7983 */ /* 0x000f220000300a00 */
[C---:B------:R-:W-:Y:S11]  /*4bb00*/  HMMA.1688.F32.TF32 R128, R228.reuse, R52, R128 ;  /* 0x00000034e480723c */ /* 0x040ff60000081080 */
[----:B------:R-:W-:Y:S04]  /*4bb10*/  @!UPT UIADD3 URZ, URZ, URZ, URZ ;  /* 0x0000003f3f3ff290 */ /* 0x000fe8000fffe03f */
[----:B------:R-:W-:Y:S01]  /*4bb20*/  STL.64 [R1+0x9a0], R132 ;  /* 0x0009a08401007387 */ /* 0x000fe20000100a00 */
[C---:B------:R-:W-:Y:S08]  /*4bb30*/  HMMA.1688.F32.TF32 R120, R228.reuse, R56, R120 ;  /* 0x00000038e478723c */ /* 0x040ff00000081078 */
[C---:B------:R-:W-:Y:S08]  /*4bb40*/  HMMA.1688.F32.TF32 R104, R228.reuse, R60, R104 ;  /* 0x0000003ce468723c */ /* 0x040ff00000081068 */
[C---:B------:R-:W-:Y:S08]  /*4bb50*/  HMMA.1688.F32.TF32 R100, R228.reuse, R64, R100 ;  /* 0x00000040e464723c */ /* 0x040ff00000081064 */
[C---:B------:R-:W-:Y:S01]  /*4bb60*/  HMMA.1688.F32.TF32 R96, R228.reuse, R68, R96 ;  /* 0x00000044e460723c */ /* 0x040fe20000081060 */
[----:B------:R-:W-:Y:S04]  /*4bb70*/  STL.64 [R1+0x9a8], R134 ;  /* 0x0009a88601007387 */ /* 0x000fe80000100a00 */
[----:B------:R1:W-:Y:S04]  /*4bb80*/  STL.64 [R1+0x990], R128 ;  /* 0x0009908001007387 */ /* 0x0003e80000100a00 */
[----:B------:R1:W-:Y:S04]  /*4bb90*/  STL.64 [R1+0x998], R130 ;  /* 0x0009988201007387 */ /* 0x0003e80000100a00 */
        /* <DEDUP_REMOVED lines=8> */
[----:B-1----:R-:W2:Y:S01]  /*4bc20*/  LDL.LU.64 R128, [R1+0x10c0] ;  /* 0x0010c00001807983 */ /* 0x002ea20000300a00 */
[C---:B---3--:R-:W-:Y:S08]  /*4bc30*/  HMMA.1688.F32.TF32 R88, R228.reuse, R212, R88 ;  /* 0x000000d4e458723c */ /* 0x048ff00000081058 */
[C---:B------:R-:W-:Y:S11]  /*4bc40*/  HMMA.1688.F32.TF32 R84, R228.reuse, R12, R84 ;  /* 0x0000000ce454723c */ /* 0x040ff60000081054 */
[----:B------:R-:W-:Y:S04]  /*4bc50*/  @!UPT UIADD3 URZ, URZ, URZ, URZ ;  /* 0x0000003f3f3ff290 */ /* 0x000fe8000fffe03f */
[----:B------:R-:W-:Y:S04]  /*4bc60*/  STL.64 [R1+0x940], R88 ;  /* 0x0009405801007387 */ /* 0x000fe80000100a00 */
[----:B------:R-:W-:Y:S04]  /*4bc70*/  STL.64 [R1+0x948], R90 ;  /* 0x0009485a01007387 */ /* 0x000fe80000100a00 */
[----:B------:R-:W3:Y:S04]  /*4bc80*/  LDL.LU.64 R130, [R1+0x10c8] ;  /* 0x0010c80001827983 */ /* 0x000ee80000300a00 */
[----:B------:R-:W-:Y:S04]  /*4bc90*/  STL.64 [R1+0x930], R84 ;  /* 0x0009305401007387 */ /* 0x000fe80000100a00 */
[----:B------:R2:W-:Y:S01]  /*4bca0*/  STL.64 [R1+0x938], R86 ;  /* 0x0009385601007387 */ /* 0x0005e20000100a00 */
[C---:B----4-:R-:W-:Y:S08]  /*4bcb0*/  HMMA.1688.F32.TF32 R76, R228.reuse, R20, R76 ;  /* 0x00000014e44c723c */ /* 0x050ff0000008104c */
[C---:B--2---:R-:W-:Y:S01]  /*4bcc0*/  HMMA.1688.F32.TF32 R84, R228.reuse, R16, R80 ;  /* 0x00000010e454723c */ /* 0x044fe20000081050 */
[----:B------:R-:W2:Y:S04]  /*4bcd0*/  LDL.LU.64 R80, [R1+0x1080] ;  /* 0x0010800001507983 */ /* 0x000ea80000300a00 */
[----:B------:R-:W2:Y:S11]  /*4bce0*/  LDL.LU.64 R82, [R1+0x1088] ;  /* 0x0010880001527983 */ /* 0x000eb60000300a00 */
[----:B------:R-:W-:Y:S07]  /*4bcf0*/  @!UPT UIADD3 URZ, URZ, URZ, URZ ;  /* 0x0000003f3f3ff290 */ /* 0x000fee000fffe03f */
[----:B------:R-:W-:Y:S04]  /*4bd00*/  STL.64 [R1+0x920], R84 ;  /* 0x0009205401007387 */ /* 0x000fe80000100a00 */
[----:B------:R-:W-:Y:S04]  /*4bd10*/  STL.64 [R1+0x928], R86 ;  /* 0x0009285601007387 */ /* 0x000fe80000100a00 */
[----:B------:R-:W4:Y:S04]  /*4bd20*/  LDL.LU.64 R120, [R1+0x8f0] ;  /* 0x0008f00001787983 */ /* 0x000f280000300a00 */
[----:B------:R-:W4:Y:S04]  /*4bd30*/  LDL.LU.64 R122, [R1+0x8f8] ;  /* 0x0008f800017a7983 */ /* 0x000f280000300a00 */
[----:B------:R1:W-:Y:S04]  /*4bd40*/  STL.64 [R1+0x910], R76 ;  /* 0x0009104c01007387 */ /* 0x0003e80000100a00 */
[----:B------:R1:W-:Y:S04]  /*4bd50*/  STL.64 [R1+0x918], R78 ;  /* 0x0009184e01007387 */ /* 0x0003e80000100a00 */
[----:B------:R-:W4:Y:S04]  /*4bd60*/  LDL.LU.64 R104, [R1+0x9f0] ;  /* 0x0009f00001687983 */ /* 0x000f280000300a00 */
[----:B------:R-:W4:Y:S04]  /*4bd70*/  LDL.LU.64 R106, [R1+0x9f8] ;  /* 0x0009f800016a7983 */ /* 0x000f280000300a00 */
[----:B------:R-:W4:Y:S04]  /*4bd80*/  LDL.LU.64 R100, [R1+0xa00] ;  /* 0x000a000001647983 */ /* 0x000f280000300a00 */
[----:B------:R-:W4:Y:S04]  /*4bd90*/  LDL.LU.64 R102, [R1+0xa08] ;  /* 0x000a080001667983 */ /* 0x000f280000300a00 */
[----:B-1----:R-:W4:Y:S04]  /*4bda0*/  LDL.LU.64 R76, [R1+0xa10] ;  /* 0x000a1000014c7983 */ /* 0x002f280000300a00 */
[----:B------:R-:W4:Y:S04]  /*4bdb0*/  LDL.LU.64 R78, [R1+0xa18] ;  /* 0x000a1800014e7983 */ /* 0x000f280000300a00 */
[----:B------:R-:W4:Y:S04]  /*4bdc0*/  LDL.LU.64 R96, [R1+0xa20] ;  /* 0x000a200001607983 */ /* 0x000f280000300a00 */
[----:B------:R-:W4:Y:S04]  /*4bdd0*/  LDL.LU.64 R98, [R1+0xa28] ;  /* 0x000a280001627983 */ /* 0x000f280000300a00 */
[----:B------:R-:W4:Y:S04]  /*4bde0*/  LDL.LU.64 R88, [R1+0xa30] ;  /* 0x000a300001587983 */ /* 0x000f280000300a00 */
[----:B------:R-:W4:Y:S04]  /*4bdf0*/  LDL.LU.64 R90, [R1+0xa38] ;  /* 0x000a3800015a7983 */ /* 0x000f280000300a00 */
[----:B------:R-:W4:Y:S04]  /*4be00*/  LDL.LU.64 R84, [R1+0xa50] ;  /* 0x000a500001547983 */ /* 0x000f280000300a00 */
[----:B------:R-:W4:Y:S01]  /*4be10*/  LDL.LU.64 R86, [R1+0xa58] ;  /* 0x000a580001567983 */ /* 0x000f220000300a00 */
[C---:B---3--:R-:W-:Y:S08]  /*4be20*/  HMMA.1688.F32.TF32 R132, R228.reuse, R24, R128 ;  /* 0x00000018e484723c */ /* 0x048ff00000081080 */
[----:B--2---:R-:W-:Y:S01]  /*4be30*/  HMMA.1688.F32.TF32 R128, R228, R48, R80 ;  /* 0x00000030e480723c */ /* 0x004fe20000081050 */
[----:B------:R-:W2:Y:S11]  /*4be40*/  LDL.LU.64 R80, [R1+0xa60] ;  /* 0x000a600001507983 */ /* 0x000eb60000300a00 */
[----:B------:R-:W-:Y:S03]  /*4be50*/  @!UPT UIADD3 URZ, URZ, URZ, URZ ;  /* 0x0000003f3f3ff290 */ /* 0x000fe6000fffe03f */
[----:B------:R-:W-:Y:S04]  /*4be60*/  STL.64 [R1+0x900], R132 ;  /* 0x0009008401007387 */ /* 0x000fe80000100a00 */
[----:B------:R-:W-:Y:S04]  /*4be70*/  STL.64 [R1+0x908], R134 ;  /* 0x0009088601007387 */ /* 0x000fe80000100a00 */
[----:B------:R-:W2:Y:S04]  /*4be80*/  LDL.LU.64 R82, [R1+0xa68] ;  /* 0x000a680001527983 */ /* 0x000ea80000300a00 */
[----:B------:R-:W-:Y:S04]  /*4be90*/  LDS R228, [R3+0x680] ;  /* 0x0006800003e47984 */ /* 0x000fe80000000800 */
[----:B------:R-:W-:Y:S04]  /*4bea0*/  LDS R230, [R3+0x2680] ;  /* 0x0026800003e67984 */ /* 0x000fe80000000800 */
[----:B------:R-:W-:Y:S04]  /*4beb0*/  STL.64 [R1+0x880], R128 ;  /* 0x0008808001007387 */ /* 0x000fe80000100a00 */
[----:B------:R4:W-:Y:S04]  /*4bec0*/  STL.64 [R1+0x888], R130 ;  /* 0x0008888201007387 */ /* 0x0009e80000100a00 */
[----:B------:R-:W-:Y:S04]  /*4bed0*/  LDS R229, [R4+0x680] ;  /* 0x0006800004e57984 */ /* 0x000fe80000000800 */
[----:B------:R-:W1:Y:S01]  /*4bee0*/  LDS R231, [R4+0x2680] ;  /* 0x0026800004e77984 */ /* 0x000e620000000800 */
[C---:B----4-:R-:W-:Y:S08]  /*4bef0*/  HMMA.1688.F32.TF32 R128, R236.reuse, R8, R120 ;  /* 0x00000008ec80723c */ /* 0x050ff00000081078 */
[C---:B------:R-:W-:Y:S08]  /*4bf00*/  HMMA.1688.F32.TF32 R120, R236.reuse, R28, R104 ;  /* 0x0000001cec78723c */ /* 0x040ff00000081068 */
[C---:B------:R-:W-:Y:S07]  /*4bf10*/  HMMA.1688.F32.TF32 R104, R236.reuse, R32, R100 ;  /* 0x00000020ec68723c */ /* 0x040fee0000081064 */
[----:B------:R3:W-:Y:S01]  /*4bf20*/  STL.64 [R1+0x8f0], R128 ;  /* 0x0008f08001007387 */ /* 0x0007e20000100a00 */
[C---:B------:R-:W-:Y:S03]  /*4bf30*/  HMMA.1688.F32.TF32 R100, R236.reuse, R36, R76 ;  /* 0x00000024ec64723c */ /* 0x040fe6000008104c */
[----:B------:R4:W-:Y:S04]  /*4bf40*/  STL.64 [R1+0x8f8], R130 ;  /* 0x0008f88201007387 */ /* 0x0009e80000100a00 */
[----:B------:R1:W-:Y:S04]  /*4bf50*/  STL.64 [R1+0x9f0], R120 ;  /* 0x0009f07801007387 */ /* 0x0003e80000100a00 */
[----:B------:R1:W-:Y:S04]  /*4bf60*/  STL.64 [R1+0x9f8], R122 ;  /* 0x0009f87a01007387 */ /* 0x0003e80000100a00 */
[----:B------:R-:W3:Y:S04]  /*4bf70*/  LDL.LU.64 R76, [R1+0xa80] ;  /* 0x000a8000014c7983 */ /* 0x000ee80000300a00 */
[----:B------:R1:W-:Y:S04]  /*4bf80*/  STL.64 [R1+0xa00], R104 ;  /* 0x000a006801007387 */ /* 0x0003e80000100a00 */
[----:B------:R1:W-:Y:S04]  /*4bf90*/  STL.64 [R1+0xa08], R106 ;  /* 0x000a086a01007387 */ /* 0x0003e80000100a00 */
[----:B------:R-:W3:Y:S01]  /*4bfa0*/  LDL.LU.64 R78, [R1+0xa88] ;  /* 0x000a8800014e7983 */ /* 0x000ee20000300a00 */
[C---:B------:R-:W-:Y:S08]  /*4bfb0*/  HMMA.1688.F32.TF32 R84, R236.reuse, R56, R84 ;  /* 0x00000038ec54723c */ /* 0x040ff00000081054 */
[C---:B------:R-:W-:Y:S08]  /*4bfc0*/  HMMA.1688.F32.TF32 R96, R236.reuse, R40, R96 ;  /* 0x00000028ec60723c */ /* 0x040ff00000081060 */
[----:B------:R-:W-:Y:S01]  /*4bfd0*/  HMMA.1688.F32.TF32 R88, R236, R52, R88 ;  /* 0x00000034ec58723c */ /* 0x000fe20000081058 */
[----:B------:R1:W-:Y:S04]  /*4bfe0*/  STL.64 [R1+0xa10], R100 ;  /* 0x000a106401007387 */ /* 0x0003e80000100a00 */
[----:B------:R1:W-:Y:S03]  /*4bff0*/  STL.64 [R1+0xa18], R102 ;  /* 0x000a186601007387 */ /* 0x0003e60000100a00 */
[----:B------:R-:W-:Y:S01]  /*4c000*/  IMAD.MOV.U32 R0, RZ, RZ, R87 ;  /* 0x000000ffff007224 */ /* 0x000fe200078e0057 */
[----:B------:R-:W-:Y:S01]  /*4c010*/  MOV R2, R86 ;  /* 0x0000005600027202 */ /* 0x000fe20000000f00 */
[----:B------:R-:W-:-:S05]  /*4c020*/  IMAD.MOV.U32 R252, RZ, RZ, R85 ;  /* 0x000000fffffc7224 */ /* 0x000fca00078e0055 */
[----:B------:R1:W-:Y:S04]  /*4c030*/  STL.64 [R1+0xa20], R96 ;  /* 0x000a206001007387 */ /* 0x0003e80000100a00 */
[----:B------:R1:W-:Y:S04]  /*4c040*/  STL.64 [R1+0xa28], R98 ;  /* 0x000a286201007387 */ /* 0x0003e80000100a00 */
[----:B------:R1:W-:Y:S04]  /*4c050*/  STL.64 [R1+0xa30], R88 ;  /* 0x000a305801007387 */ /* 0x0003e80000100a00 */
[----:B------:R1:W-:Y:S04]  /*4c060*/  STL.64 [R1+0xa38], R90 ;  /* 0x000a385a01007387 */ /* 0x0003e80000100a00 */
[----:B------:R1:W-:Y:S04]  /*4c070*/  STL [R1+0xa50], R84 ;  /* 0x000a505401007387 */ /* 0x0003e80000100800 */
[----:B------:R-:W-:Y:S04]  /*4c080*/  STL [R1+0x6748], R0 ;  /* 0x0067480001007387 */ /* 0x000fe80000100800 */
[----:B------:R-:W-:Y:S04]  /*4c090*/  STL [R1+0x6744], R2 ;  /* 0x0067440201007387 */ /* 0x000fe80000100800 */
[----:B------:R-:W-:Y:S04]  /*4c0a0*/  STL [R1+0x6740], R252 ;  /* 0x006740fc01007387 */ /* 0x000fe80000100800 */
[----:B------:R-:W4:Y:S04]  /*4c0b0*/  LDL.LU.64 R152, [R1+0xa90] ;  /* 0x000a900001987983 */ /* 0x000f280000300a00 */
[----:B------:R-:W4:Y:S01]  /*4c0c0*/  LDL.LU.64 R154, [R1+0xa98] ;  /* 0x000a9800019a7983 */ /* 0x000f220000300a00 */
[C---:B--2---:R-:W-:Y:S11]  /*4c0d0*/  HMMA.1688.F32.TF32 R80, R236.reuse, R60, R80 ;  /* 0x0000003cec50723c */ /* 0x044ff60000081050 */
[----:B------:R-:W-:Y:S11]  /*4c0e0*/  @!UPT UIADD3 URZ, URZ, URZ, URZ ;  /* 0x0000003f3f3ff290 */ /* 0x000ff6000fffe03f */
[----:B------:R-:W-:Y:S01]  /*4c0f0*/  @!UPT UIADD3 URZ, URZ, URZ, URZ ;  /* 0x0000003f3f3ff290 */ /* 0x000fe2000fffe03f */
[----:B------:R3:W-:Y:S04]  /*4c100*/  STL.64 [R1+0xa60], R80 ;  /* 0x000a605001007387 */ /* 0x0007e80000100a00 */
[----:B------:R1:W-:Y:S04]  /*4c110*/  STL.64 [R1+0xa68], R82 ;  /* 0x000a685201007387 */ /* 0x0003e80000100a00 */
[----:B------:R-:W2:Y:S04]  /*4c120*/  LDL.LU.64 R148, [R1+0xaa0] ;  /* 0x000aa00001947983 */ /* 0x000ea80000300a00 */
[----:B------:R-:W2:Y:S04]  /*4c130*/  LDL.LU.64 R150, [R1+0xaa8] ;  /* 0x000aa80001967983 */ /* 0x000ea80000300a00 */
[----:B------:R-:W2:Y:S04]  /*4c140*/  LDL.LU.64 R136, [R1+0xab0] ;  /* 0x000ab00001887983 */ /* 0x000ea80000300a00 */
[----:B------:R-:W2:Y:S01]  /*4c150*/  LDL.LU.64 R138, [R1+0xab8] ;  /* 0x000ab800018a7983 */ /* 0x000ea20000300a00 */
[C---:B---3--:R-:W-:Y:S11]  /*4c160*/  HMMA.1688.F32.TF32 R76, R236.reuse, R64, R76 ;  /* 0x00000040ec4c723c */ /* 0x048ff6000008104c */
[----:B------:R-:W-:Y:S11]  /*4c170*/  @!UPT UIADD3 URZ, URZ, URZ, URZ ;  /* 0x0000003f3f3ff290 */ /* 0x000ff6000fffe03f */
[----:B------:R-:W-:Y:S01]  /*4c180*/  @!UPT UIADD3 URZ, URZ, URZ, URZ ;  /* 0x0000003f3f3ff290 */ /* 0x000fe2000fffe03f */
[----:B------:R3:W-:Y:S04]  /*4c190*/  STL [R1+0xa80], R76 ;  /* 0x000a804c01007387 */ /* 0x0007e80000100800 */
[----:B------:R-:W2:Y:S04]  /*4c1a0*/  LDL.LU.64 R132, [R1+0xac0] ;  /* 0x000ac00001847983 */ /* 0x000ea80000300a00 */
[----:B------:R-:W2:Y:S04]  /*4c1b0*/  LDL.LU.64 R134, [R1+0xac8] ;  /* 0x000ac80001867983 */ /* 0x000ea80000300a00 */
[----:B------:R-:W2:Y:S04]  /*4c1c0*/  LDL.LU.64 R128, [R1+0xad0] ;  /* 0x000ad00001807983 */ /* 0x000ea80000300a00 */
[----:B----4-:R-:W4:Y:S04]  /*4c1d0*/  LDL.LU.64 R130, [R1+0xad8] ;  /* 0x000ad80001827983 */ /* 0x010f280000300a00 */
[----:B-1----:R-:W4:Y:S04]  /*4c1e0*/  LDL.LU.64 R120, [R1+0xaf0] ;  /* 0x000af00001787983 */ /* 0x002f280000300a00 */
        /* <DEDUP_REMOVED lines=13> */
[----:B------:R-:W-:Y:S01]  /*4c2c0*/  IMAD.MOV.U32 R0, RZ, RZ, R77 ;  /* 0x000000ffff007224 */ /* 0x000fe200078e004d */
[----:B------:R-:W-:Y:S01]  /*4c2d0*/  MOV R2, R78 ;  /* 0x0000004e00027202 */ /* 0x000fe20000000f00 */
[----:B------:R-:W-:Y:S01]  /*4c2e0*/  IMAD.MOV.U32 R252, RZ, RZ, R79 ;  /* 0x000000fffffc7224 */ /* 0x000fe200078e004f */
[----:B---3--:R-:W3:Y:S04]  /*4c2f0*/  LDL.LU.64 R76, [R1+0xd50] ;  /* 0x000d5000014c7983 */ /* 0x008ee80000300a00 */
[----:B------:R-:W3:Y:S01]  /*4c300*/  LDL.LU.64 R78, [R1+0xd58] ;  /* 0x000d5800014e7983 */ /* 0x000ee20000300a00 */
[C---:B------:R-:W-:Y:S11]  /*4c310*/  HMMA.1688.F32.TF32 R152, R236.reuse, R68, R152 ;  /* 0x00000044ec98723c */ /* 0x040ff60000081098 */
[----:B------:R-:W-:Y:S11]  /*4c320*/  @!UPT UIADD3 URZ, URZ, URZ, URZ ;  /* 0x0000003f3f3ff290 */ /* 0x000ff6000fffe03f */
[----:B------:R-:W-:Y:S01]  /*4c330*/  @!UPT UIADD3 URZ, URZ, URZ, URZ ;  /* 0x0000003f3f3ff290 */ /* 0x000fe2000fffe03f */
[----:B------:R1:W-:Y:S04]  /*4c340*/  STL.64 [R1+0xa90], R152 ;  /* 0x000a909801007387 */ /* 0x0003e80000100a00 */
[----:B------:R1:W-:Y:S01]  /*4c350*/  STL.64 [R1+0xa98], R154 ;  /* 0x000a989a01007387 */ /* 0x0003e20000100a00 */
[C---:B--2---:R-:W-:Y:S08]  /*4c360*/  HMMA.1688.F32.TF32 R148, R236.reuse, R212, R148 ;  /* 0x000000d4ec94723c */ /* 0x044ff00000081094 */
[C---:B------:R-:W-:Y:S11]  /*4c370*/  HMMA.1688.F32.TF32 R136, R236.reuse, R12, R136 ;  /* 0x0000000cec88723c */ /* 0x040ff60000081088 */
[----:B------:R-:W-:Y:S04]  /*4c380*/  @!UPT UIADD3 URZ, URZ, URZ, URZ ;  /* 0x0000003f3f3ff290 */ /* 0x000fe8000fffe03f */
[----:B------:R-:W-:Y:S04]  /*4c390*/  STL.64 [R1+0xaa0], R148 ;  /* 0x000aa09401007387 */ /* 0x000fe80000100a00 */
[----:B------:R-:W-:Y:S04]  /*4c3a0*/  STL.64 [R1+0xaa8], R150 ;  /* 0x000aa89601007387 */ /* 0x000fe80000100a00 */
[----:B------:R-:W-:Y:S04]  /*4c3b0*/  STL.64 [R1+0xab0], R136 ;  /* 0x000ab08801007387 */ /* 0x000fe80000100a00 */
[----:B------:R-:W-:Y:S01]  /*4c3c0*/  STL.64 [R1+0xab8], R138 ;  /* 0x000ab88a01007387 */ /* 0x000fe20000100a00 */
[C---:B------:R-:W-:Y:S08]  /*4c3d0*/  HMMA.1688.F32.TF32 R132, R236.reuse, R16, R132 ;  /* 0x00000010ec84723c */ /* 0x040ff00000081084 */
[C---:B----4-:R-:W-:Y:S08]  /*4c3e0*/  HMMA.1688.F32.TF32 R128, R236.reuse, R20, R128 ;  /* 0x00000014ec80723c */ /* 0x050ff00000081080 */
[C---:B------:R-:W-:Y:S08]  /*4c3f0*/  HMMA.1688.F32.TF32 R120, R236.reuse, R24, R120 ;  /* 0x00000018ec78723c */ /* 0x040ff00000081078 */
[----:B------:R-:W-:Y:S08]  /*4c400*/  HMMA.1688.F32.TF32 R104, R236, R48, R104 ;  /* 0x00000030ec68723c */ /* 0x000ff00000081068 */
[C---:B------:R-:W-:Y:S08]  /*4c410*/  HMMA.1688.F32.TF32 R100, R232.reuse, R8, R100 ;  /* 0x00000008e864723c */ /* 0x040ff00000081064 */
[C---:B------:R-:W-:Y:S08]  /*4c420*/  HMMA.1688.F32.TF32 R96, R232.reuse, R28, R96 ;  /* 0x0000001ce860723c */ /* 0x040ff00000081060 */
[C---:B------:R-:W-:Y:S08]  /*4c430*/  HMMA.1688.F32.TF32 R88, R232.reuse, R32, R88 ;  /* 0x00000020e858723c */ /* 0x040ff00000081058 */
[C---:B------:R-:W-:Y:S01]  /*4c440*/  HMMA.1688.F32.TF32 R84, R232.reuse, R36, R84 ;  /* 0x00000024e854723c */ /* 0x040fe20000081054 */
[----:B------:R-:W-:Y:S04]  /*4c450*/  STL.64 [R1+0xac0], R132 ;  /* 0x000ac08401007387 */ /* 0x000fe80000100a00 */
[----:B------:R-:W-:Y:S04]  /*4c460*/  STL.64 [R1+0xac8], R134 ;  /* 0x000ac88601007387 */ /* 0x000fe80000100a00 */
[----:B------:R-:W-:Y:S01]  /*4c470*/  STL.64 [R1+0xad0], R128 ;  /* 0x000ad08001007387 */ /* 0x000fe20000100a00 */
[C---:B------:R-:W-:Y:S03]  /*4c480*/  HMMA.1688.F32.TF32 R80, R232.reuse, R40, R80 ;  /* 0x00000028e850723c */ /* 0x040fe60000081050 */
        /* <DEDUP_REMOVED lines=11> */
[----:B-1----:R-:W2:Y:S04]  /*4c540*/  LDL.LU.64 R152, [R1+0xd70] ;  /* 0x000d700001987983 */ /* 0x002ea80000300a00 */
[----:B------:R-:W-:Y:S04]  /*4c550*/  STL.64 [R1+0xd10], R84 ;  /* 0x000d105401007387 */ /* 0x000fe80000100a00 */
[----:B------:R-:W-:Y:S04]  /*4c560*/  STL.64 [R1+0xd18], R86 ;  /* 0x000d185601007387 */ /* 0x000fe80000100a00 */
[----:B------:R-:W2:Y:S01]  /*4c570*/  LDL.LU.64 R154, [R1+0xd78] ;  /* 0x000d7800019a7983 */ /* 0x000ea20000300a00 */
[C---:B---3--:R-:W-:Y:S03]  /*4c580*/  HMMA.1688.F32.TF32 R76, R232.reuse, R52, R76 ;  /* 0x00000034e84c723c */ /* 0x048fe6000008104c */
[----:B------:R1:W-:Y:S04]  /*4c590*/  STL.64 [R1+0xd30], R80 ;  /* 0x000d305001007387 */ /* 0x0003e80000100a00 */
[----:B------:R3:W-:Y:S04]  /*4c5a0*/  STL.64 [R1+0xd38], R82 ;  /* 0x000d385201007387 */ /* 0x0007e80000100a00 */
[----:B------:R-:W-:Y:S04]  /*4c5b0*/  LDS R236, [R3+0x700] ;  /* 0x0007000003ec7984 */ /* 0x000fe80000000800 */
[----:B-1----:R-:W4:Y:S04]  /*4c5c0*/  LDL.LU.64 R80, [R1+0xd20] ;  /* 0x000d200001507983 */ /* 0x002f280000300a00 */
[----:B---3--:R-:W4:Y:S04]  /*4c5d0*/  LDL.LU.64 R82, [R1+0xd28] ;  /* 0x000d280001527983 */ /* 0x008f280000300a00 */
        /* <DEDUP_REMOVED lines=9> */
[----:B---3--:R-:W3:Y:S04]  /*4c670*/  LDL.LU.64 R78, [R1+0xcd8] ;  /* 0x000cd800014e7983 */ /* 0x008ee80000300a00 */
        /* <DEDUP_REMOVED lines=14> */
[----:B------:R-:W-:Y:S04]  /*4c760*/  LDS R238, [R3+0x2700] ;  /* 0x0027000003ee7984 */ /* 0x000fe80000000800 */
[----:B------:R-:W-:Y:S04]  /*4c770*/  LDS R237, [R4+0x700] ;  /* 0x0007000004ed7984 */ /* 0x000fe80000000800 */
[----:B------:R-:W-:Y:S01]  /*4c780*/  LDS R239, [R4+0x2700] ;  /* 0x0027000004ef7984 */ /* 0x000fe20000000800 */
[C---:B--2---:R-:W-:Y:S08]  /*4c790*/  HMMA.1688.F32.TF32 R204, R232.reuse, R56, R152 ;  /* 0x00000038e8cc723c */ /* 0x044ff00000081098 */
[C---:B----4-:R-:W-:Y:S01]  /*4c7a0*/  HMMA.1688.F32.TF32 R152, R232.reuse, R60, R80 ;  /* 0x0000003ce898723c */ /* 0x050fe20000081050 */
[----:B------:R-:W2:Y:S11]  /*4c7b0*/  LDL.LU.64 R80, [R1+0xc10] ;  /* 0x000c100001507983 */ /* 0x000eb60000300a00 */
[----:B------:R-:W-:Y:S03]  /*4c7c0*/  @!UPT UIADD3 URZ, URZ, URZ, URZ ;  /* 0x0000003f3f3ff290 */ /* 0x000fe6000fffe03f */
[----:B------:R-:W-:Y:S04]  /*4c7d0*/  STL.64 [R1+0xd80], R204 ;  /* 0x000d80cc01007387 */ /* 0x000fe80000100a00 */
[----:B------:R-:W-:Y:S04]  /*4c7e0*/  STL.64 [R1+0xd88], R206 ;  /* 0x000d88ce01007387 */ /* 0x000fe80000100a00 */
[----:B------:R-:W2:Y:S04]  /*4c7f0*/  LDL.LU.64 R82, [R1+0xc18] ;  /* 0x000c180001527983 */ /* 0x000ea80000300a00 */
[----:B------:R-:W-:Y:S04]  /*4c800*/  STL.64 [R1+0xda0], R152 ;  /* 0x000da09801007387 */ /* 0x000fe80000100a00 */
[----:B------:R1:W-:Y:S02]  /*4c810*/  STL.64 [R1+0xda8], R154 ;  /* 0x000da89a01007387 */ /* 0x0003e40000100a00 */
[C---:B-1----:R-:W-:Y:S08]  /*4c820*/  HMMA.1688.F32.TF32 R152, R232.reuse, R64, R148 ;  /* 0x00000040e898723c */ /* 0x042ff00000081094 */
[C---:B------:R-:W-:Y:S08]  /*4c830*/  HMMA.1688.F32.TF32 R148, R232.reuse, R68, R136 ;  /* 0x00000044e894723c */ /* 0x040ff00000081088 */
[C---:B------:R-:W-:Y:S07]  /*4c840*/  HMMA.1688.F32.TF32 R136, R232.reuse, R212, R132 ;  /* 0x000000d4e888723c */ /* 0x040fee0000081084 */
[----:B------:R-:W-:Y:S01]  /*4c850*/  STL.64 [R1+0xdc0], R152 ;  /* 0x000dc09801007387 */ /* 0x000fe20000100a00 */
[C---:B---3--:R-:W-:Y:S03]  /*4c860*/  HMMA.1688.F32.TF32 R132, R232.reuse, R12, R76 ;  /* 0x0000000ce884723c */ /* 0x048fe6000008104c */
[----:B------:R-:W-:Y:S04]  /*4c870*/  STL.64 [R1+0xdc8], R154 ;  /* 0x000dc89a01007387 */ /* 0x000fe80000100a00 */
[----:B------:R-:W-:Y:S04]  /*4c880*/  STL.64 [R1+0xe50], R148 ;  /* 0x000e509401007387 */ /* 0x000fe80000100a00 */
[----:B------:R-:W-:Y:S04]  /*4c890*/  STL.64 [R1+0xe58], R150 ;  /* 0x000e589601007387 */ /* 0x000fe80000100a00 */
[----:B------:R-:W2:Y:S04]  /*4c8a0*/  LDL.LU.64 R76, [R1+0xc00] ;  /* 0x000c0000014c7983 */ /* 0x000ea80000300a00 */
[----:B------:R1:W-:Y:S04]  /*4c8b0*/  STL.64 [R1+0xe40], R136 ;  /* 0x000e408801007387 */ /* 0x0003e80000100a00 */
[----:B------:R4:W-:Y:S04]  /*4c8c0*/  STL.64 [R1+0xe48], R138 ;  /* 0x000e488a01007387 */ /* 0x0009e80000100a00 */
[----:B------:R-:W2:Y:S01]  /*4c8d0*/  LDL.LU.64 R78, [R1+0xc08] ;  /* 0x000c0800014e7983 */ /* 0x000ea20000300a00 */
[C---:B------:R-:W-:Y:S08]  /*4c8e0*/  HMMA.1688.F32.TF32 R128, R232.reuse, R16, R128 ;  /* 0x00000010e880723c */ /* 0x040ff00000081080 */
[C---:B------:R-:W-:Y:S08]  /*4c8f0*/  HMMA.1688.F32.TF32 R120, R232.reuse, R20, R120 ;  /* 0x00000014e878723c */ /* 0x040ff00000081078 */
[C---:B------:R-:W-:Y:S08]  /*4c900*/  HMMA.1688.F32.TF32 R104, R232.reuse, R24, R104 ;  /* 0x00000018e868723c */ /* 0x040ff00000081068 */
[----:B------:R-:W-:Y:S08]  /*4c910*/  HMMA.1688.F32.TF32 R100, R232, R48, R100 ;  /* 0x00000030e864723c */ /* 0x000ff00000081064 */
[C---:B------:R-:W-:Y:S08]  /*4c920*/  HMMA.1688.F32.TF32 R96, R228.reuse, R8, R96 ;  /* 0x00000008e460723c */ /* 0x040ff00000081060 */
[C---:B------:R-:W-:Y:S08]  /*4c930*/  HMMA.1688.F32.TF32 R88, R228.reuse, R28, R88 ;  /* 0x0000001ce458723c */ /* 0x040ff00000081058 */
[C---:B------:R-:W-:Y:S01]  /*4c940*/  HMMA.1688.F32.TF32 R84, R228.reuse, R32, R84 ;  /* 0x00000020e454723c */ /* 0x040fe20000081054 */
        /* <DEDUP_REMOVED lines=16> */
[----:B-1----:R-:W3:Y:S04]  /*4ca50*/  LDL.LU.64 R136, [R1+0xbf0] ;  /* 0x000bf00001887983 */ /* 0x002ee80000300a00 */
[----:B----4-:R-:W3:Y:S04]  /*4ca60*/  LDL.LU.64 R138, [R1+0xbf8] ;  /* 0x000bf800018a7983 */ /* 0x010ee80000300a00 */
[----:B------:R-:W-:Y:S04]  /*4ca70*/  LDS R232, [R3+0x780] ;  /* 0x0007800003e87984 */ /* 0x000fe80000000800 */
[----:B------:R-:W-:Y:S04]  /*4ca80*/  LDS R234, [R3+0x2780] ;  /* 0x0027800003ea7984 */ /* 0x000fe80000000800 */
[----:B------:R-:W-:Y:S04]  /*4ca90*/  LDS R233, [R4+0x780] ;  /* 0x0007800004e97984 */ /* 0x000fe80000000800 */
[----:B------:R-:W1:Y:S01]  /*4caa0*/  LDS R235, [R4+0x2780] ;  /* 0x0027800004eb7984 */ /* 0x000e620000000800 */
[C---:B--2---:R-:W-:Y:S11]  /*4cab0*/  HMMA.1688.F32.TF32 R80, R228.reuse, R36, R80 ;  /* 0x00000024e450723c */ /* 0x044ff60000081050 */
[----:B------:R-:W-:Y:S11]  /*4cac0*/  @!UPT UIADD3 URZ, URZ, URZ, URZ ;  /* 0x0000003f3f3ff290 */ /* 0x000ff6000fffe03f */
[----:B------:R-:W-:Y:S01]  /*4cad0*/  @!UPT UIADD3 URZ, URZ, URZ, URZ ;  /* 0x0000003f3f3ff290 */ /* 0x000fe2000fffe03f */
[----:B------:R-:W-:Y:S04]  /*4cae0*/  STL.64 [R1+0xd90], R80 ;  /* 0x000d905001007387 */ /* 0x000fe80000100a00 */
[----:B------:R2:W-:Y:S04]  /*4caf0*/  STL.64 [R1+0xd98], R82 ;  /* 0x000d985201007387 */ /* 0x0005e80000100a00 */
[----:B------:R-:W4:Y:S04]  /*4cb00*/  LDL.LU.64 R132, [R1+0xbe0] ;  /* 0x000be00001847983 */ /* 0x000f280000300a00 */
[----:B------:R-:W4:Y:S01]  /*4cb10*/  LDL.LU.64 R134, [R1+0xbe8] ;  /* 0x000be80001867983 */ /* 0x000f220000300a00 */
[C---:B--2---:R-:W-:Y:S03]  /*4cb20*/  HMMA.1688.F32.TF32 R80, R228.reuse, R40, R76 ;  /* 0x00000028e450723c */ /* 0x044fe6000008104c */
[----:B------:R-:W2:Y:S04]  /*4cb30*/  LDL.LU.64 R76, [R1+0xbd0] ;  /* 0x000bd000014c7983 */ /* 0x000ea80000300a00 */
[----:B------:R-:W2:Y:S11]  /*4cb40*/  LDL.LU.64 R78, [R1+0xbd8] ;  /* 0x000bd800014e7983 */ /* 0x000eb60000300a00 */
[----:B------:R-:W-:Y:S05]  /*4cb50*/  @!UPT UIADD3 URZ, URZ, URZ, URZ ;  /* 0x0000003f3f3ff290 */ /* 0x000fea000fffe03f */
        /* <DEDUP_REMOVED lines=17> */
[----:B------:R-:W2:Y:S01]  /*4cc70*/  LDL.LU.64 R82, [R1+0xb98] ;  /* 0x000b980001527983 */ /* 0x000ea20000300a00 */
[C---:B---3--:R-:W-:Y:S11]  /*4cc80*/  HMMA.1688.F32.TF32 R148, R228.reuse, R52, R136 ;  /* 0x00000034e494723c */ /* 0x048ff60000081088 */
[----:B------:R-:W-:Y:S11]  /*4cc90*/  @!UPT UIADD3 URZ, URZ, URZ, URZ ;  /* 0x0000003f3f3ff290 */ /* 0x000ff6000fffe03f */
[----:B------:R-:W-:Y:S01]  /*4cca0*/  @!UPT UIADD3 URZ, URZ, URZ, URZ ;  /* 0x0000003f3f3ff290 */ /* 0x000fe2000fffe03f */
[----:B------:R-:W-:Y:S04]  /*4ccb0*/  STL.64 [R1+0xd40], R148 ;  /* 0x000d409401007387 */ /* 0x000fe80000100a00 */
[----:B------:R-:W-:Y:S01]  /*4ccc0*/  STL.64 [R1+0xd48], R150 ;  /* 0x000d489601007387 */ /* 0x000fe20000100a00 */
[C---:B----4-:R-:W-:Y:S08]  /*4ccd0*/  HMMA.1688.F32.TF32 R136, R228.reuse, R56, R132 ;  /* 0x00000038e488723c */ /* 0x050ff00000081084 */
[C---:B--2---:R-:W-:Y:S01]  /*4cce0*/  HMMA.1688.F32.TF32 R132, R228.reuse, R60, R76 ;  /* 0x0000003ce484723c */ /* 0x044fe2000008104c */
[----:B------:R-:W2:Y:S11]  /*4ccf0*/  LDL.LU.64 R76, [R1+0xb80] ;  /* 0x000b8000014c7983 */ /* 0x000eb60000300a00 */
[----:B------:R-:W-:Y:S03]  /*4cd00*/  @!UPT UIADD3 URZ, URZ, URZ, URZ ;  /* 0x0000003f3f3ff290 */ /* 0x000fe6000fffe03f */
[----:B------:R-:W-:Y:S04]  /*4cd10*/  STL.64 [R1+0xd20], R136 ;  /* 0x000d208801007387 */ /* 0x000fe80000100a00 */
[----:B------:R-:W-:Y:S04]  /*4cd20*/  STL.64 [R1+0xd28], R138 ;  /* 0x000d288a01007387 */ /* 0x000fe80000100a00 */
[----:B------:R-:W2:Y:S01]  /*4cd30*/  LDL.LU.64 R78, [R1+0xb88] ;  /* 0x000b8800014e7983 */ /* 0x000ea20000300a00 */
        /* <DEDUP_REMOVED lines=26> */
[----:B-1----:R-:W4:Y:S04]  /*4cee0*/  LDL.LU.64 R100, [R1+0xb70] ;  /* 0x000b700001647983 */ /* 0x002f280000300a00 */
[----:B---3--:R-:W4:Y:S01]  /*4cef0*/  LDL.LU.64 R102, [R1+0xb78] ;  /* 0x000b780001667983 */ /* 0x008f220000300a00 */
[----:B------:R-:W-:Y:S03]  /*4cf00*/  HMMA.1688.F32.TF32 R72, R232, R32, R72 ;  /* 0x00000020e848723c */ /* 0x000fe60000081048 */
[----:B------:R-:W-:Y:S04]  /*4cf10*/  LDS R228, [R3+0x4000] ;  /* 0x0040000003e47984 */ /* 0x000fe80000000800 */
[----:B------:R-:W-:Y:S04]  /*4cf20*/  LDS R230, [R3+0x6000] ;  /* 0x0060000003e67984 */ /* 0x000fe80000000800 */
[----:B------:R-:W-:Y:S04]  /*4cf30*/  LDS R229, [R4+0x4000] ;  /* 0x0040000004e57984 */ /* 0x000fe80000000800 */
[----:B------:R-:W1:Y:S01]  /*4cf40*/  LDS R231, [R4+0x6000] ;  /* 0x0060000004e77984 */ /* 0x000e620000000800 */
[C---:B--2---:R-:W-:Y:S11]  /*4cf50*/  HMMA.1688.F32.TF32 R76, R236.reuse, R8, R76 ;  /* 0x00000008ec4c723c */ /* 0x044ff6000008104c */
[----:B------:R-:W-:Y:S11]  /*4cf60*/  @!UPT UIADD3 URZ, URZ, URZ, URZ ;  /* 0x0000003f3f3ff290 */ /* 0x000ff6000fffe03f */
[----:B------:R-:W-:Y:S01]  /*4cf70*/  @!UPT UIADD3 URZ, URZ, URZ, URZ ;  /* 0x0000003f3f3ff290 */ /* 0x000fe2000fffe03f */
[----:B------:R2:W-:Y:S04]  /*4cf80*/  STL.64 [R1+0xc30], R76 ;  /* 0x000c304c01007387 */ /* 0x0005e80000100a00 */
[----:B------:R3:W-:Y:S04]  /*4cf90*/  STL.64 [R1+0xc38], R78 ;  /* 0x000c384e01007387 */ /* 0x0007e80000100a00 */
[----:B--2---:R-:W2:Y:S04]  /*4cfa0*/  LDL.LU.64 R76, [R1+0xb60] ;  /* 0x000b6000014c7983 */ /* 0x004ea80000300a00 */
[----:B---3--:R-:W2:Y:S04]  /*4cfb0*/  LDL.LU.64 R78, [R1+0xb68] ;  /* 0x000b6800014e7983 */ /* 0x008ea80000300a00 */
        /* <DEDUP_REMOVED lines=26> */
[C---:B----4-:R-:W-:Y:S03]  /*4d160*/  HMMA.1688.F32.TF32 R100, R236.reuse, R28, R100 ;  /* 0x0000001cec64723c */ /* 0x050fe60000081064 */
[----:B------:R-:W4:Y:S04]  /*4d170*/  LDL.LU.64 R132, [R1+0x2e0] ;  /* 0x0002e00001847983 */ /* 0x000f280000300a00 */
[----:B------:R-:W4:Y:S04]  /*4d180*/  LDL.LU.64 R134, [R1+0x2e8] ;  /* 0x0002e80001867983 */ /* 0x000f280000300a00 */
[----:B------:R-:W4:Y:S04]  /*4d190*/  LDL.LU.64 R128, [R1+0x2c0] ;  /* 0x0002c00001807983 */ /* 0x000f280000300a00 */
[----:B------:R-:W4:Y:S08]  /*4d1a0*/  LDL.LU.64 R130, [R1+0x2c8] ;  /* 0x0002c80001827983 */ /* 0x000f300000300a00 */
[----:B------:R-:W-:Y:S04]  /*4d1b0*/  STL.64 [R1+0xc20], R100 ;  /* 0x000c206401007387 */ /* 0x000fe80000100a00 */
[----:B------:R1:W-:Y:S04]  /*4d1c0*/  STL.64 [R1+0xc28], R102 ;  /* 0x000c286601007387 */ /* 0x0003e80000100a00 */
[----:B-1----:R-:W4:Y:S04]  /*4d1d0*/  LDL.LU.64 R102, [R1+0x6a10] ;  /* 0x006a100001667983 */ /* 0x002f280000300a00 */
[----:B------:R-:W4:Y:S01]  /*4d1e0*/  LDL.LU.64 R100, [R1+0x6a08] ;  /* 0x006a080001647983 */ /* 0x000f220000300a00 */
[C---:B--2---:R-:W-:Y:S08]  /*4d1f0*/  HMMA.1688.F32.TF32 R76, R236.reuse, R32, R76 ;  /* 0x00000020ec4c723c */ /* 0x044ff0000008104c */
[C---:B---3--:R-:W-:Y:S08]  /*4d200*/  HMMA.1688.F32.TF32 R120, R236.reuse, R36, R120 ;  /* 0x00000024ec78723c */ /* 0x048ff00000081078 */
[C---:B------:R-:W-:Y:S07]  /*4d210*/  HMMA.1688.F32.TF32 R96, R236.reuse, R40, R96 ;  /* 0x00000028ec60723c */ /* 0x040fee0000081060 */
[----:B------:R-:W-:Y:S01]  /*4d220*/  STL.64 [R1+0xc10], R76 ;  /* 0x000c104c01007387 */ /* 0x000fe20000100a00 */
[C---:B------:R-:W-:Y:S03]  /*4d230*/  HMMA.1688.F32.TF32 R80, R236.reuse, R52, R80 ;  /* 0x00000034ec50723c */ /* 0x040fe60000081050 */
[----:B------:R1:W-:Y:S05]  /*4d240*/  STL.64 [R1+0xc18], R78 ;  /* 0x000c184e01007387 */ /* 0x0003ea0000100a00 */
[C---:B------:R-:W-:Y:S01]  /*4d250*/  HMMA.1688.F32.TF32 R84, R236.reuse, R56, R84 ;  /* 0x00000038ec54723c */ /* 0x040fe20000081054 */
[----:B-1----:R-:W2:Y:S04]  /*4d260*/  LDL.LU.64 R78, [R1+0x6a00] ;  /* 0x006a0000014e7983 */ /* 0x002ea80000300a00 */
[----:B------:R-:W2:Y:S04]  /*4d270*/  LDL.LU.64 R76, [R1+0x69f8] ;  /* 0x0069f800014c7983 */ /* 0x000ea80000300a00 */
[----:B------:R-:W-:Y:S04]  /*4d280*/  STL.64 [R1+0xc00], R120 ;  /* 0x000c007801007387 */ /* 0x000fe80000100a00 */
[----:B------:R1:W-:Y:S04]  /*4d290*/  STL.64 [R1+0xc08], R122 ;  /* 0x000c087a01007387 */ /* 0x0003e80000100a00 */
[----:B-1----:R-:W3:Y:S04]  /*4d2a0*/  LDL.LU.64 R122, [R1+0x69f0] ;  /* 0x0069f000017a7983 */ /* 0x002ee80000300a00 */
[----:B------:R-:W3:Y:S04]  /*4d2b0*/  LDL.LU.64 R120, [R1+0x69e8] ;  /* 0x0069e80001787983 */ /* 0x000ee80000300a00 */
        /* <DEDUP_REMOVED lines=11> */
[----:B------:R-:W3:Y:S01]  /*4d370*/  LDL.LU.64 R84, [R1+0x69b8] ;  /* 0x0069b80001547983 */ /* 0x000ee20000300a00 */
[C---:B------:R-:W-:Y:S08]  /*4d380*/  HMMA.1688.F32.TF32 R88, R236.reuse, R60, R88 ;  /* 0x0000003cec58723c */ /* 0x040ff00000081058 */
[C---:B------:R-:W-:Y:S08]  /*4d390*/  HMMA.1688.F32.TF32 R104, R236.reuse, R64, R104 ;  /* 0x00000040ec68723c */ /* 0x040ff00000081068 */
[C---:B------:R-:W-:Y:S07]  /*4d3a0*/  HMMA.1688.F32.TF32 R248, R236.reuse, R68, R248 ;  /* 0x00000044ecf8723c */ /* 0x040fee00000810f8 */
        /* <DEDUP_REMOVED lines=9> */
[----:B------:R1:W-:Y:S02]  /*4d440*/  STL.64 [R1+0xba8], R250 ;  /* 0x000ba8fa01007387 */ /* 0x0003e40000100a00 */
[C---:B-1----:R-:W-:Y:S08]  /*4d450*/  HMMA.1688.F32.TF32 R248, R236.reuse, R212, R244 ;  /* 0x000000d4ecf8723c */ /* 0x042ff000000810f4 */
[C---:B------:R-:W-:Y:S08]  /*4d460*/  HMMA.1688.F32.TF32 R244, R236.reuse, R12, R240 ;  /* 0x0000000cecf4723c */ /* 0x040ff000000810f0 */
[C---:B------:R-:W-:Y:S08]  /*4d470*/  HMMA.1688.F32.TF32 R240, R236.reuse, R16, R204 ;  /* 0x00000010ecf0723c */ /* 0x040ff000000810cc */
[C---:B------:R-:W-:Y:S08]  /*4d480*/  HMMA.1688.F32.TF32 R204, R236.reuse, R20, R152 ;  /* 0x00000014eccc723c */ /* 0x040ff00000081098 */
[C---:B------:R-:W-:Y:S08]  /*4d490*/  HMMA.1688.F32.TF32 R152, R236.reuse, R24, R148 ;  /* 0x00000018ec98723c */ /* 0x040ff00000081094 */
[----:B------:R-:W-:Y:S08]  /*4d4a0*/  HMMA.1688.F32.TF32 R148, R236, R48, R136 ;  /* 0x00000030ec94723c */ /* 0x000ff00000081088 */
[C---:B----4-:R-:W-:Y:S08]  /*4d4b0*/  HMMA.1688.F32.TF32 R136, R232.reuse, R8, R132 ;  /* 0x00000008e888723c */ /* 0x050ff00000081084 */
        /* <DEDUP_REMOVED lines=12> */
[C---:B------:R-:W-:Y:S03]  /*4d580*/  HMMA.1688.F32.TF32 R128, R232.reuse, R36, R112 ;  /* 0x00000024e880723c */ /* 0x040fe60000081070 */
[----:B------:R-:W-:Y:S04]  /*4d590*/  STL.64 [R1+0xb48], R150 ;  /* 0x000b489601007387 */ /* 0x000fe80000100a00 */
[----:B------:R-:W-:Y:S01]  /*4d5a0*/  STL.64 [R1+0x740], R136 ;  /* 0x0007408801007387 */ /* 0x000fe20000100a00 */
[C---:B------:R-:W-:Y:S03]  /*4d5b0*/  HMMA.1688.F32.TF32 R112, R232.reuse, R40, R124 ;  /* 0x00000028e870723c */ /* 0x040fe6000008107c */
[----:B------:R-:W-:Y:S04]  /*4d5c0*/  STL.64 [R1+0x748], R138 ;  /* 0x0007488a01007387 */ /* 0x000fe80000100a00 */
[----:B------:R-:W-:Y:S04]  /*4d5d0*/  STL.64 [R1+0x710], R132 ;  /* 0x0007108401007387 */ /* 0x000fe80000100a00 */
[----:B------:R-:W-:Y:S04]  /*4d5e0*/  STL.64 [R1+0x718], R134 ;  /* 0x0007188601007387 */ /* 0x000fe80000100a00 */
[----:B------:R-:W-:Y:S04]  /*4d5f0*/  STL.64 [R1+0xb30], R72 ;  /* 0x000b304801007387 */ /* 0x000fe80000100a00 */
[----:B------:R1:W-:Y:S02]  /*4d600*/  STL.64 [R1+0xb38], R74 ;  /* 0x000b384a01007387 */ /* 0x0003e40000100a00 */
[C---:B-1----:R-:W-:Y:S08]  /*4d610*/  HMMA.1688.F32.TF32 R72, R232.reuse, R52, R100 ;  /* 0x00000034e848723c */ /* 0x042ff00000081064 */
[C---:B--2---:R-:W-:Y:S08]  /*4d620*/  HMMA.1688.F32.TF32 R100, R232.reuse, R56, R76 ;  /* 0x00000038e864723c */ /* 0x044ff0000008104c */
[C---:B---3--:R-:W-:Y:S01]  /*4d630*/  HMMA.1688.F32.TF32 R76, R232.reuse, R60, R120 ;  /* 0x0000003ce84c723c */ /* 0x048fe20000081078 */
[----:B------:R-:W-:Y:S04]  /*4d640*/  STL.64 [R1+0xa70], R128 ;  /* 0x000a708001007387 */ /* 0x000fe80000100a00 */
[----:B------:R-:W-:Y:S04]  /*4d650*/  STL.64 [R1+0xa78], R130 ;  /* 0x000a788201007387 */ /* 0x000fe80000100a00 */
[----:B------:R-:W-:Y:S04]  /*4d660*/  STL.64 [R1+0x680], R112 ;  /* 0x0006807001007387 */ /* 0x000fe80000100a00 */
[----:B------:R-:W-:Y:S04]  /*4d670*/  STL.64 [R1+0x688], R114 ;  /* 0x0006887201007387 */ /* 0x000fe80000100a00 */
[----:B------:R-:W-:Y:S04]  /*4d680*/  STL.64 [R1+0xa40], R72 ;  /* 0x000a404801007387 */ /* 0x000fe80000100a00 */
[----:B------:R1:W-:Y:S04]  /*4d690*/  STL.64 [R1+0xa48], R74 ;  /* 0x000a484a01007387 */ /* 0x0003e80000100a00 */
[----:B------:R-:W-:Y:S04]  /*4d6a0*/  STL.64 [R1+0x640], R100 ;  /* 0x0006406401007387 */ /* 0x000fe80000100a00 */
[----:B------:R-:W-:Y:S01]  /*4d6b0*/  STL.64 [R1+0x648], R102 ;  /* 0x0006486601007387 */ /* 0x000fe20000100a00 */
[C---:B-1----:R-:W-:Y:S03]  /*4d6c0*/  HMMA.1688.F32.TF32 R72, R232.reuse, R64, R96 ;  /* 0x00000040e848723c */ /* 0x042fe60000081060 */
[----:B------:R-:W-:Y:S04]  /*4d6d0*/  STL.64 [R1+0x700], R76 ;  /* 0x0007004c01007387 */ /* 0x000fe80000100a00 */
[----:B------:R1:W-:Y:S01]  /*4d6e0*/  STL.64 [R1+0x708], R78 ;  /* 0x0007084e01007387 */ /* 0x0003e20000100a00 */
[C---:B------:R-:W-:Y:S08]  /*4d6f0*/  HMMA.1688.F32.TF32 R80, R232.reuse, R68, R80 ;  /* 0x00000044e850723c */ /* 0x040ff00000081050 */
[----:B-1----:R-:W-:Y:S07]  /*4d700*/  HMMA.1688.F32.TF32 R76, R232, R212, R84 ;  /* 0x000000d4e84c723c */ /* 0x002fee0000081054 */
[----:B------:R-:W-:Y:S04]  /*4d710*/  STL.64 [R1+0x6d0], R72 ;  /* 0x0006d04801007387 */ /* 0x000fe80000100a00 */
[----:B------:R1:W-:Y:S04]  /*4d720*/  STL.64 [R1+0x6d8], R74 ;  /* 0x0006d84a01007387 */ /* 0x0003e80000100a00 */
[----:B------:R-:W-:Y:S04]  /*4d730*/  STL.64 [R1+0x6a0], R80 ;  /* 0x0006a05001007387 */ /* 0x000fe80000100a00 */
[----:B------:R-:W-:Y:S01]  /*4d740*/  STL.64 [R1+0x6a8], R82 ;  /* 0x0006a85201007387 */ /* 0x000fe20000100a00 */
[----:B------:R-:W-:Y:S01]  /*4d750*/  IMAD.MOV.U32 R207, RZ, RZ, R116 ;  /* 0x000000ffffcf7224 */ /* 0x000fe200078e0074 */
[----:B------:R-:W-:Y:S01]  /*4d760*/  MOV R137, R118 ;  /* 0x0000007600897202 */ /* 0x000fe20000000f00 */
[----:B------:R-:W-:Y:S01]  /*4d770*/  IMAD.MOV.U32 R136, RZ, RZ, R117 ;  /* 0x000000ffff887224 */ /* 0x000fe200078e0075 */
[----:B------:R-:W-:Y:S04]  /*4d780*/  STL.64 [R1+0x2e0], R76 ;  /* 0x0002e04c01007387 */ /* 0x000fe80000100a00 */
[----:B------:R2:W-:Y:S04]  /*4d790*/  STL.64 [R1+0x2e8], R78 ;  /* 0x0002e84e01007387 */ /* 0x0005e80000100a00 */
[----:B------:R-:W3:Y:S04]  /*4d7a0*/  LDL.LU R204, [R1+0xe0] ;  /* 0x0000e00001cc7983 */ /* 0x000ee80000300800 */
[----:B------:R-:W3:Y:S01]  /*4d7b0*/  LDL.LU R205, [R1+0xe4] ;  /* 0x0000e40001cd7983 */ /* 0x000ee20000300800 */
[----:B------:R-:W-:-:S03]  /*4d7c0*/  IMAD.MOV.U32 R138, RZ, RZ, R119 ;  /* 0x000000ffff8a7224 */ /* 0x000fc600078e0077 */
[----:B------:R-:W3:Y:S04]  /*4d7d0*/  LDL.LU R206, [R1+0xe8] ;  /* 0x0000e80001ce7983 */ /* 0x000ee80000300800 */
[----:B------:R-:W4:Y:S04]  /*4d7e0*/  LDL.LU R116, [R1+0x6990] ;  /* 0x0069900001747983 */ /* 0x000f280000300800 */
[----:B------:R-:W4:Y:S04]  /*4d7f0*/  LDL.LU R117, [R1+0x698c] ;  /* 0x00698c0001757983 */ /* 0x000f280000300800 */
[----:B------:R-:W4:Y:S04]  /*4d800*/  LDL.LU R118, [R1+0x6988] ;  /* 0x0069880001767983 */ /* 0x000f280000300800 */
[----:B------:R-:W4:Y:S01]  /*4d810*/  LDL.LU R119, [R1+0x6984] ;  /* 0x0069840001777983 */ /* 0x000f220000300800 */
[----:B------:R-:W-:Y:S01]  /*4d820*/  IMAD.MOV.U32 R139, RZ, RZ, R35 ;  /* 0x000000ffff8b7224 */ /* 0x000fe200078e0023 */
[----:B------:R-:W-:Y:S01]  /*4d830*/  MOV R240, R30 ;  /* 0x0000001e00f07202 */ /* 0x000fe20000000f00 */
[----:B------:R-:W-:Y:S01]  /*4d840*/  IMAD.MOV.U32 R241, RZ, RZ, R92 ;  /* 0x000000fffff17224 */ /* 0x000fe200078e005c */
[----:B------:R-:W3:Y:S01]  /*4d850*/  LDL.LU R35, [R1+0x6980] ;  /* 0x0069800001237983 */ /* 0x000ee20000300800 */
[----:B------:R-:W-:Y:S01]  /*4d860*/  IMAD.MOV.U32 R242, RZ, RZ, R93 ;  /* 0x000000fffff27224 */ /* 0x000fe200078e005d */
[----:B------:R-:W-:-:S02]  /*4d870*/  MOV R243, R94 ;  /* 0x0000005e00f37202 */ /* 0x000fc40000000f00 */
[----:B------:R-:W3:Y:S01]  /*4d880*/  LDL.LU R30, [R1+0x697c] ;  /* 0x00697c00011e7983 */ /* 0x000ee20000300800 */
[----:B------:R-:W-:-:S03]  /*4d890*/  IMAD.MOV.U32 R244, RZ, RZ, R95 ;  /* 0x000000fffff47224 */ /* 0x000fc600078e005f */
[----:B------:R-:W3:Y:S04]  /*4d8a0*/  LDL.LU R92, [R1+0x6978] ;  /* 0x00697800015c7983 */ /* 0x000ee80000300800 */
[----:B------:R-:W3:Y:S04]  /*4d8b0*/  LDL.LU R93, [R1+0x6974] ;  /* 0x00697400015d7983 */ /* 0x000ee80000300800 */
[----:B------:R-:W3:Y:S04]  /*4d8c0*/  LDL.LU R94, [R1+0x6970] ;  /* 0x00697000015e7983 */ /* 0x000ee80000300800 */
[----:B------:R-:W3:Y:S01]  /*4d8d0*/  LDL.LU R95, [R1+0x696c] ;  /* 0x00696c00015f7983 */ /* 0x000ee20000300800 */
[----:B------:R-:W-:Y:S01]  /*4d8e0*/  MOV R245, R108 ;  /* 0x0000006c00f57202 */ /* 0x000fe20000000f00 */
[----:B------:R-:W-:-:S02]  /*4d8f0*/  IMAD.MOV.U32 R246, RZ, RZ, R109 ;  /* 0x000000fffff67224 */ /* 0x000fc400078e006d */
[----:B------:R-:W3:Y:S01]  /*4d900*/  LDL.LU R108, [R1+0x6968] ;  /* 0x00696800016c7983 */ /* 0x000ee20000300800 */
[----:B------:R-:W-:Y:S01]  /*4d910*/  IMAD.MOV.U32 R247, RZ, RZ, R110 ;  /* 0x000000fffff77224 */ /* 0x000fe200078e006e */
[----:B------:R-:W-:Y:S02]  /*4d920*/  MOV R248, R111 ;  /* 0x0000006f00f87202 */ /* 0x000fe40000000f00 */
[----:B------:R-:W3:Y:S04]  /*4d930*/  LDL.LU R109, [R1+0x6964] ;  /* 0x00696400016d7983 */ /* 0x000ee80000300800 */
[----:B------:R-:W3:Y:S04]  /*4d940*/  LDL.LU R110, [R1+0x6960] ;  /* 0x00696000016e7983 */ /* 0x000ee80000300800 */
[----:B------:R-:W3:Y:S01]  /*4d950*/  LDL.LU R111, [R1+0x695c] ;  /* 0x00695c00016f7983 */ /* 0x000ee20000300800 */
[----:B------:R-:W-:Y:S01]  /*4d960*/  IMAD.MOV.U32 R249, RZ, RZ, R31 ;  /* 0x000000fffff97224 */ /* 0x000fe200078e001f */
[----:B------:R-:W-:Y:S01]  /*4d970*/  MOV R251, R11 ;  /* 0x0000000b00fb7202 */ /* 0x000fe20000000f00 */
[----:B------:R-:W-:Y:S01]  /*4d980*/  IMAD.MOV.U32 R250, RZ, RZ, R10 ;  /* 0x000000fffffa7224 */ /* 0x000fe200078e000a */
[----:B------:R-:W3:Y:S04]  /*4d990*/  LDL.LU R31, [R1+0x6958] ;  /* 0x00695800011f7983 */ /* 0x000ee80000300800 */
[----:B------:R-:W3:Y:S04]  /*4d9a0*/  LDL.LU R10, [R1+0x6954] ;  /* 0x00695400010a7983 */ /* 0x000ee80000300800 */
[----:B------:R-:W3:Y:S01]  /*4d9b0*/  LDL.LU R11, [R1+0x6950] ;  /* 0x00695000010b7983 */ /* 0x000ee20000300800 */
[C---:B-1----:R-:W-:Y:S11]  /*4d9c0*/  HMMA.1688.F32.TF32 R72, R232.reuse, R12, R88 ;  /* 0x0000000ce848723c */ /* 0x042ff60000081058 */
[----:B------:R-:W-:Y:S11]  /*4d9d0*/  @!UPT UIADD3 URZ, URZ, URZ, URZ ;  /* 0x0000003f3f3ff290 */ /* 0x000ff6000fffe03f */
[----:B------:R-:W-:Y:S02]  /*4d9e0*/  @!UPT UIADD3 URZ, URZ, URZ, URZ ;  /* 0x0000003f3f3ff290 */ /* 0x000fe4000fffe03f */
[----:B------:R-:W-:Y:S01]  /*4d9f0*/  IMAD.MOV.U32 R5, RZ, RZ, R72 ;  /* 0x000000ffff057224 */ /* 0x000fe200078e0048 */
[----:B------:R-:W-:Y:S01]  /*4da00*/  MOV R213, R73 ;  /* 0x0000004900d57202 */ /* 0x000fe20000000f00 */
[----:B------:R-:W-:Y:S02]  /*4da10*/  IMAD.MOV.U32 R212, RZ, RZ, R74 ;  /* 0x000000ffffd47224 */ /* 0x000fe400078e004a */
[----:B------:R-:W-:Y:S02]  /*4da20*/  IMAD.MOV.U32 R6, RZ, RZ, R75 ;  /* 0x000000ffff067224 */ /* 0x000fe400078e004b */
[----:B------:R-:W-:Y:S11]  /*4da30*/  HMMA.1688.F32.TF32 R72, R232, R16, R104 ;  /* 0x00000010e848723c */ /* 0x000ff60000081068 */
[----:B------:R-:W-:Y:S11]  /*4da40*/  @!UPT UIADD3 URZ, URZ, URZ, URZ ;  /* 0x0000003f3f3ff290 */ /* 0x000ff6000fffe03f */
[----:B------:R-:W-:Y:S02]  /*4da50*/  @!UPT UIADD3 URZ, URZ, URZ, URZ ;  /* 0x0000003f3f3ff290 */ /* 0x000fe4000fffe03f */
[----:B------:R-:W-:Y:S01]  /*4da60*/  MOV R65, R72 ;  /* 0x0000004800417202 */ /* 0x000fe20000000f00 */
[----:B------:R-:W-:Y:S01]  /*4da70*/  IMAD.MOV.U32 R64, RZ, RZ, R73 ;  /* 0x000000ffff407224 */ /* 0x000fe200078e0049 */
[----:B------:R-:W-:Y:S01]  /*4da80*/  MOV R40, R75 ;  /* 0x0000004b00287202 */ /* 0x000fe20000000f00 */
[----:B------:R-:W-:Y:S01]  /*4da90*/  IMAD.MOV.U32 R41, RZ, RZ, R74 ;  /* 0x000000ffff297224 */ /* 0x000fe200078e004a */
[C---:B--2---:R-:W-:Y:S11]  /*4daa0*/  HMMA.1688.F32.TF32 R76, R228.reuse, R38, R244 ;  /* 0x00000026e44c723c */ /* 0x044ff600000810f4 */
[----:B------:R-:W-:Y:S11]  /*4dab0*/  @!UPT UIADD3 URZ, URZ, URZ, URZ ;  /* 0x0000003f3f3ff290 */ /* 0x000ff6000fffe03f */
[----:B------:R-:W-:Y:S01]  /*4dac0*/  @!UPT UIADD3 URZ, URZ, URZ, URZ ;  /* 0x0000003f3f3ff290 */ /* 0x000fe2000fffe03f */
[----:B------:R1:W-:Y:S01]  /*4dad0*/  STL.64 [R1+0xf30], R76 ;  /* 0x000f304c01007387 */ /* 0x0003e20000100a00 */
[----:B------:R-:W-:Y:S01]  /*4dae0*/  MOV R69, R78 ;  /* 0x0000004e00457202 */ /* 0x000fe20000000f00 */
[----:B------:R-:W-:Y:S02]  /*4daf0*/  IMAD.MOV.U32 R68, RZ, RZ, R79 ;  /* 0x000000ffff447224 */ /* 0x000fe400078e004f */
[----:B-1----:R-:W-:Y:S01]  /*4db00*/  HMMA.1688.F32.TF32 R76, R228, R42, R248 ;  /* 0x0000002ae44c723c */ /* 0x002fe200000810f8 */
[----:B------:R-:W-:Y:S02]  /*4db10*/  IMAD.MOV.U32 R244, RZ, RZ, R214 ;  /* 0x000000fffff47224 */ /* 0x000fe400078e00d6 */
[----:B------:R-:W2:Y:S01]  /*4db20*/  LDL.LU R214, [R1+0x694c] ;  /* 0x00694c0001d67983 */ /* 0x000ea20000300800 */
[----:B------:R-:W-:Y:S01]  /*4db30*/  MOV R245, R66 ;  /* 0x0000004200f57202 */ /* 0x000fe20000000f00 */
[----:B------:R-:W-:Y:S02]  /*4db40*/  IMAD.MOV.U32 R246, RZ, RZ, R50 ;  /* 0x000000fffff67224 */ /* 0x000fe400078e0032 */
[----:B------:R-:W-:Y:S11]  /*4db50*/  IMAD.MOV.U32 R247, RZ, RZ, R51 ;  /* 0x000000fffff77224 */ /* 0x000ff600078e0033 */
[----:B------:R-:W-:Y:S05]  /*4db60*/  @!UPT UIADD3 URZ, URZ, URZ, URZ ;  /* 0x0000003f3f3ff290 */ /* 0x000fea000fffe03f */
[----:B------:R1:W-:Y:S04]  /*4db70*/  STL.64 [R1+0xf20], R76 ;  /* 0x000f204c01007387 */ /* 0x0003e80000100a00 */
[----:B------:R1:W-:Y:S04]  /*4db80*/  STL.64 [R1+0xf28], R78 ;  /* 0x000f284e01007387 */ /* 0x0003e80000100a00 */
[----:B------:R-:W2:Y:S04]  /*4db90*/  LDL.LU R66, [R1+0x6948] ;  /* 0x0069480001427983 */ /* 0x000ea80000300800 */
[----:B------:R-:W2:Y:S04]  /*4dba0*/  LDL.LU R50, [R1+0x6944] ;  /* 0x0069440001327983 */ /* 0x000ea80000300800 */
[----:B------:R-:W2:Y:S01]  /*4dbb0*/  LDL.LU R51, [R1+0x6940] ;  /* 0x0069400001337983 */ /* 0x000ea20000300800 */
[C---:B----4-:R-:W-:Y:S11]  /*4dbc0*/  HMMA.1688.F32.TF32 R72, R232.reuse, R20, R116 ;  /* 0x00000014e848723c */ /* 0x050ff60000081074 */
[----:B------:R-:W-:Y:S11]  /*4dbd0*/  @!UPT UIADD3 URZ, URZ, URZ, URZ ;  /* 0x0000003f3f3ff290 */ /* 0x000ff6000fffe03f */
[----:B------:R-:W-:Y:S02]  /*4dbe0*/  @!UPT UIADD3 URZ, URZ, URZ, URZ ;  /* 0x0000003f3f3ff290 */ /* 0x000fe4000fffe03f */
[----:B------:R-:W-:Y:S01]  /*4dbf0*/  IMAD.MOV.U32 R37, RZ, RZ, R72 ;  /* 0x000000ffff257224 */ /* 0x000fe200078e0048 */
[----:B------:R-:W-:Y:S01]  /*4dc00*/  MOV R33, R74 ;  /* 0x0000004a00217202 */ /* 0x000fe20000000f00 */
[----:B------:R-:W-:Y:S02]  /*4dc10*/  IMAD.MOV.U32 R36, RZ, RZ, R73 ;  /* 0x000000ffff247224 */ /* 0x000fe400078e0049 */
[----:B------:R-:W-:Y:S02]  /*4dc20*/  IMAD.MOV.U32 R8, RZ, RZ, R75 ;  /* 0x000000ffff087224 */ /* 0x000fe400078e004b */
[C---:B---3--:R-:W-:Y:S11]  /*4dc30*/  HMMA.1688.F32.TF32 R72, R232.reuse, R24, R92 ;  /* 0x00000018e848723c */ /* 0x048ff6000008105c */
        /* <DEDUP_REMOVED lines=9> */
[----:B------:R-:W-:Y:S01]  /*4dcd0*/  IMAD.MOV.U32 R25, RZ, RZ, R72 ;  /* 0x000000ffff197224 */ /* 0x000fe200078e0048 */
[----:B------:R-:W-:Y:S01]  /*4dce0*/  MOV R24, R73 ;  /* 0x0000004900187202 */ /* 0x000fe20000000f00 */
[----:B------:R-:W-:Y:S02]  /*4dcf0*/  IMAD.MOV.U32 R13, RZ, RZ, R74 ;  /* 0x000000ffff0d7224 */ /* 0x000fe400078e004a */
[----:B------:R-:W-:Y:S02]  /*4dd00*/  IMAD.MOV.U32 R12, RZ, RZ, R75 ;  /* 0x000000ffff0c7224 */ /* 0x000fe400078e004b */
[C---:B------:R-:W-:Y:S11]  /*4dd10*/  HMMA.1688.F32.TF32 R72, R228.reuse, R10, R204 ;  /* 0x0000000ae448723c */ /* 0x040ff600000810cc */
[----:B------:R-:W-:Y:S11]  /*4dd20*/  @!UPT UIADD3 URZ, URZ, URZ, URZ ;  /* 0x0000003f3f3ff290 */ /* 0x000ff6000fffe03f */
[----:B------:R-:W-:Y:S02]  /*4dd30*/  @!UPT UIADD3 URZ, URZ, URZ, URZ ;  /* 0x0000003f3f3ff290 */ /* 0x000fe4000fffe03f */
[----:B------:R-:W-:Y:S01]  /*4dd40*/  MOV R21, R72 ;  /* 0x0000004800157202 */ /* 0x000fe20000000f00 */
[----:B------:R-:W-:Y:S01]  /*4dd50*/  IMAD.MOV.U32 R20, RZ, RZ, R73 ;  /* 0x000000ffff147224 */ /* 0x000fe200078e0049 */
[----:B------:R-:W-:Y:S01]  /*4dd60*/  MOV R16, R75 ;  /* 0x0000004b00107202 */ /* 0x000fe20000000f00 */
[----:B------:R-:W-:Y:S02]  /*4dd70*/  IMAD.MOV.U32 R17, RZ, RZ, R74 ;  /* 0x000000ffff117224 */ /* 0x000fe400078e004a */
[----:B------:R-:W-:Y:S07]  /*4dd80*/  HMMA.1688.F32.TF32 R72, R228, R30, R136 ;  /* 0x0000001ee448723c */ /* 0x000fee0000081088 */
[----:B------:R-:W-:-:S02]  /*4dd90*/  IMAD.MOV.U32 R136, RZ, RZ, R27 ;  /* 0x000000ffff887224 */ /* 0x000fc400078e001b */
[----:B------:R-:W-:Y:S11]  /*4dda0*/  IMAD.MOV.U32 R137, RZ, RZ, R26 ;  /* 0x000000ffff897224 */ /* 0x000ff600078e001a */
[----:B------:R-:W-:Y:S04]  /*4ddb0*/  @!UPT UIADD3 URZ, URZ, URZ, URZ ;  /* 0x0000003f3f3ff290 */ /* 0x000fe8000fffe03f */
[----:B------:R-:W-:Y:S01]  /*4ddc0*/  IMAD.MOV.U32 R61, RZ, RZ, R72 ;  /* 0x000000ffff3d7224 */ /* 0x000fe200078e0048 */
[----:B------:R-:W-:Y:S01]  /*4ddd0*/  MOV R57, R74 ;  /* 0x0000004a00397202 */ /* 0x000fe20000000f00 */
[----:B------:R-:W-:Y:S02]  /*4dde0*/  IMAD.MOV.U32 R60, RZ, RZ, R73 ;  /* 0x000000ffff3c7224 */ /* 0x000fe400078e0049 */
[----:B------:R-:W-:Y:S02]  /*4ddf0*/  IMAD.MOV.U32 R56, RZ, RZ, R75 ;  /* 0x000000ffff387224 */ /* 0x000fe400078e004b */
[----:B------:R-:W-:Y:S07]  /*4de00*/  HMMA.1688.F32.TF32 R72, R228, R34, R240 ;  /* 0x00000022e448723c */ /* 0x000fee00000810f0 */
[----:B------:R-:W-:Y:S01]  /*4de10*/  MOV R240, R19 ;  /* 0x0000001300f07202 */ /* 0x000fe20000000f00 */
[----:B------:R-:W-:Y:S01]  /*4de20*/  IMAD.MOV.U32 R241, RZ, RZ, R18 ;  /* 0x000000fffff17224 */ /* 0x000fe200078e0012 */
[----:B------:R-:W3:Y:S01]  /*4de30*/  LDL.LU R19, [R1+0x693c] ;  /* 0x00693c0001137983 */ /* 0x000ee20000300800 */
[----:B------:R-:W-:Y:S01]  /*4de40*/  IMAD.MOV.U32 R242, RZ, RZ, R14 ;  /* 0x000000fffff27224 */ /* 0x000fe200078e000e */
[----:B------:R-:W-:-:S02]  /*4de50*/  MOV R243, R15 ;  /* 0x0000000f00f37202 */ /* 0x000fc40000000f00 */
[----:B------:R-:W4:Y:S04]  /*4de60*/  LDL.LU R18, [R1+0x6938] ;  /* 0x0069380001127983 */ /* 0x000f280000300800 */
[----:B------:R-:W4:Y:S04]  /*4de70*/  LDL.LU R14, [R1+0x6934] ;  /* 0x00693400010e7983 */ /* 0x000f280000300800 */
[----:B------:R-:W4:Y:S04]  /*4de80*/  LDL.LU R15, [R1+0x6930] ;  /* 0x00693000010f7983 */ /* 0x000f280000300800 */
[----:B------:R-:W4:Y:S04]  /*4de90*/  LDL.LU R27, [R1+0x692c] ;  /* 0x00692c00011b7983 */ /* 0x000f280000300800 */
[----:B------:R-:W4:Y:S01]  /*4dea0*/  LDL.LU R26, [R1+0x6928] ;  /* 0x00692800011a7983 */ /* 0x000f220000300800 */
[----:B------:R-:W-:Y:S01]  /*4deb0*/  MOV R138, R58 ;  /* 0x0000003a008a7202 */ /* 0x000fe20000000f00 */
[----:B------:R-:W-:-:S02]  /*4dec0*/  IMAD.MOV.U32 R139, RZ, RZ, R67 ;  /* 0x000000ffff8b7224 */ /* 0x000fc400078e0043 */
[----:B------:R-:W4:Y:S01]  /*4ded0*/  LDL.LU R58, [R1+0x6924] ;  /* 0x00692400013a7983 */ /* 0x000f220000300800 */
[----:B--2---:R-:W-:Y:S01]  /*4dee0*/  IMAD.MOV.U32 R128, RZ, RZ, R66 ;  /* 0x000000ffff807224 */ /* 0x004fe200078e0042 */
[----:B------:R-:W-:Y:S02]  /*4def0*/  MOV R129, R214 ;  /* 0x000000d600817202 */ /* 0x000fe40000000f00 */
[----:B------:R-:W2:Y:S01]  /*4df00*/  LDL.LU R67, [R1+0x6920] ;  /* 0x0069200001437983 */ /* 0x000ea20000300800 */
[----:B------:R-:W-:-:S03]  /*4df10*/  IMAD.MOV.U32 R130, RZ, RZ, R22 ;  /* 0x000000ffff827224 */ /* 0x000fc600078e0016 */
[----:B------:R-:W2:Y:S01]  /*4df20*/  LDL.LU R66, [R1+0x691c] ;  /* 0x00691c0001427983 */ /* 0x000ea20000300800 */
[----:B------:R-:W-:-:S03]  /*4df30*/  IMAD.MOV.U32 R131, RZ, RZ, R23 ;  /* 0x000000ffff837224 */ /* 0x000fc600078e0017 */
[----:B------:R-:W2:Y:S01]  /*4df40*/  LDL.LU R214, [R1+0x6918] ;  /* 0x0069180001d67983 */ /* 0x000ea20000300800 */
[----:B------:R-:W-:-:S03]  /*4df50*/  IMAD.MOV.U32 R134, RZ, RZ, R51 ;  /* 0x000000ffff867224 */ /* 0x000fc600078e0033 */
[----:B------:R-:W2:Y:S01]  /*4df60*/  LDL.LU R22, [R1+0x6914] ;  /* 0x0069140001167983 */ /* 0x000ea20000300800 */
[----:B------:R-:W-:-:S03]  /*4df70*/  MOV R135, R50 ;  /* 0x0000003200877202 */ /* 0x000fc60000000f00 */
[----:B------:R-:W2:Y:S01]  /*4df80*/  LDL.LU R23, [R1+0x6910] ;  /* 0x0069100001177983 */ /* 0x000ea20000300800 */
[----:B---3--:R-:W-:Y:S01]  /*4df90*/  IMAD.MOV.U32 R133, RZ, RZ, R19 ;  /* 0x000000ffff857224 */ /* 0x008fe200078e0013 */
[----:B----4-:R-:W-:Y:S02]  /*4dfa0*/  MOV R132, R18 ;  /* 0x0000001200847202 */ /* 0x010fe40000000f00 */
[----:B------:R-:W3:Y:S04]  /*4dfb0*/  LDL.LU R18, [R1+0x690c] ;  /* 0x00690c0001127983 */ /* 0x000ee80000300800 */
[----:B------:R-:W4:Y:S04]  /*4dfc0*/  LDL.LU R19, [R1+0x6908] ;  /* 0x0069080001137983 */ /* 0x000f280000300800 */
[----:B------:R-:W4:Y:S01]  /*4dfd0*/  LDL.LU R51, [R1+0x6904] ;  /* 0x0069040001337983 */ /* 0x000f220000300800 */
[----:B------:R-:W-:-:S03]  /*4dfe0*/  IMAD.MOV.U32 R149, RZ, RZ, R27 ;  /* 0x000000ffff957224 */ /* 0x000fc600078e001b */
[----:B------:R-:W4:Y:S01]  /*4dff0*/  LDL.LU R50, [R1+0x6900] ;  /* 0x0069000001327983 */ /* 0x000f220000300800 */
[----:B------:R-:W-:-:S03]  /*4e000*/  IMAD.MOV.U32 R148, RZ, RZ, R26 ;  /* 0x000000ffff947224 */ /* 0x000fc600078e001a */
[----:B------:R-:W4:Y:S04]  /*4e010*/  LDL.LU R26, [R1+0x68fc] ;  /* 0x0068fc00011a7983 */ /* 0x000f280000300800 */
[----:B------:R-:W4:Y:S01]  /*4e020*/  LDL.LU R27, [R1+0x68f8] ;  /* 0x0068f800011b7983 */ /* 0x000f220000300800 */
[----:B------:R-:W-:Y:S01]  /*4e030*/  MOV R150, R15 ;  /* 0x0000000f00967202 */ /* 0x000fe20000000f00 */
[----:B------:R-:W-:Y:S02]  /*4e040*/  IMAD.MOV.U32 R151, RZ, RZ, R14 ;  /* 0x000000ffff977224 */ /* 0x000fe400078e000e */
[----:B------:R-:W4:Y:S04]  /*4e050*/  LDL.LU R15, [R1+0x68f4] ;  /* 0x0068f400010f7983 */ /* 0x000f280000300800 */
[----:B------:R-:W4:Y:S01]  /*4e060*/  LDL.LU R14, [R1+0x68f0] ;  /* 0x0068f000010e7983 */ /* 0x000f220000300800 */
[----:B--2---:R-:W-:-:S02]  /*4e070*/  IMAD.MOV.U32 R239, RZ, RZ, R22 ;  /* 0x000000ffffef7224 */ /* 0x004fc400078e0016 */
[----:B------:R-:W-:Y:S01]  /*4e080*/  IMAD.MOV.U32 R238, RZ, RZ, R23 ;  /* 0x000000ffffee7224 */ /* 0x000fe200078e0017 */
[----:B---3--:R-:W-:Y:S01]  /*4e090*/  MOV R237, R18 ;  /* 0x0000001200ed7202 */ /* 0x008fe20000000f00 */
[----:B----4-:R-:W-:Y:S02]  /*4e0a0*/  IMAD.MOV.U32 R236, RZ, RZ, R19 ;  /* 0x000000ffffec7224 */ /* 0x010fe400078e0013 */
[----:B------:R-:W2:Y:S04]  /*4e0b0*/  LDL.LU R19, [R1+0x68ec] ;  /* 0x0068ec0001137983 */ /* 0x000ea80000300800 */
[----:B------:R-:W3:Y:S04]  /*4e0c0*/  LDL.LU R18, [R1+0x68e8] ;  /* 0x0068e80001127983 */ /* 0x000ee80000300800 */
[----:B------:R-:W4:Y:S01]  /*4e0d0*/  LDL.LU R23, [R1+0x68e4] ;  /* 0x0068e40001177983 */ /* 0x000f220000300800 */
[----:B------:R-:W-:-:S02]  /*4e0e0*/  IMAD.MOV.U32 R114, RZ, RZ, R50 ;  /* 0x000000ffff727224 */ /* 0x000fc400078e0032 */
[----:B------:R-:W-:Y:S01]  /*4e0f0*/  IMAD.MOV.U32 R113, RZ, RZ, R26 ;  /* 0x000000ffff717224 */ /* 0x000fe200078e001a */
[----:B------:R-:W2:Y:S01]  /*4e100*/  LDL.LU R22, [R1+0x68e0] ;  /* 0x0068e00001167983 */ /* 0x000ea20000300800 */
[----:B------:R-:W-:-:S03]  /*4e110*/  MOV R112, R27 ;  /* 0x0000001b00707202 */ /* 0x000fc60000000f00 */
[----:B------:R-:W2:Y:S01]  /*4e120*/  LDL.LU R27, [R1+0x68dc] ;  /* 0x0068dc00011b7983 */ /* 0x000ea20000300800 */
[----:B------:R-:W-:-:S03]  /*4e130*/  MOV R115, R51 ;  /* 0x0000003300737202 */ /* 0x000fc60000000f00 */
[----:B------:R-:W2:Y:S04]  /*4e140*/  LDL.LU R26, [R1+0x68d8] ;  /* 0x0068d800011a7983 */ /* 0x000ea80000300800 */
[----:B------:R-:W2:Y:S04]  /*4e150*/  LDL.LU R50, [R1+0x68d4] ;  /* 0x0068d40001327983 */ /* 0x000ea80000300800 */
[----:B------:R-:W3:Y:S04]  /*4e160*/  LDL.LU R51, [R1+0x68d0] ;  /* 0x0068d00001337983 */ /* 0x000ee80000300800 */
[----:B------:R-:W4:Y:S04]  /*4e170*/  LDL.LU R120, [R1+0x150] ;  /* 0x0001500001787983 */ /* 0x000f280000300800 */
[----:B------:R-:W4:Y:S04]  /*4e180*/  LDL.LU R121, [R1+0x154] ;  /* 0x0001540001797983 */ /* 0x000f280000300800 */
[----:B------:R-:W4:Y:S04]  /*4e190*/  LDL.LU R122, [R1+0x158] ;  /* 0x00015800017a7983 */ /* 0x000f280000300800 */
[----:B------:R-:W4:Y:S04]  /*4e1a0*/  LDL.LU R123, [R1+0x15c] ;  /* 0x00015c00017b7983 */ /* 0x000f280000300800 */
[----:B------:R-:W4:Y:S04]  /*4e1b0*/  LDL.LU R96, [R1+0x160] ;  /* 0x0001600001607983 */ /* 0x000f280000300800 */
[----:B------:R-:W4:Y:S01]  /*4e1c0*/  LDL.LU R97, [R1+0x164] ;  /* 0x0001640001617983 */ /* 0x000f220000300800 */
[----:B--2---:R-:W-:-:S02]  /*4e1d0*/  IMAD.MOV.U32 R99, RZ, RZ, R50 ;  /* 0x000000ffff637224 */ /* 0x004fc400078e0032 */
[----:B---3--:R-:W-:Y:S02]  /*4e1e0*/  IMAD.MOV.U32 R98, RZ, RZ, R51 ;  /* 0x000000ffff627224 */ /* 0x008fe400078e0033 */
[----:B------:R-:W2:Y:S04]  /*4e1f0*/  LDL.LU R51, [R1+0x68cc] ;  /* 0x0068cc0001337983 */ /* 0x000ea80000300800 */
[----:B------:R-:W3:Y:S04]  /*4e200*/  LDL.LU R50, [R1+0x68c8] ;  /* 0x0068c80001327983 */ /* 0x000ee80000300800 */
        /* <DEDUP_REMOVED lines=8> */
[----:B-1----:R-:W3:Y:S04]  /*4e290*/  LDL.LU R76, [R1+0xb0] ;  /* 0x0000b000014c7983 */ /* 0x002ee80000300800 */
        /* <DEDUP_REMOVED lines=18> */
[----:B------:R-:W3:Y:S01]  /*4e3c0*/  LDL.LU R107, [R1+0x1ac] ;  /* 0x0001ac00016b7983 */ /* 0x000ee20000300800 */
[----:B------:R-:W-:-:S03]  /*4e3d0*/  IMAD.MOV.U32 R100, RZ, RZ, R26 ;  /* 0x000000ffff647224 */ /* 0x000fc600078e001a */
[----:B------:R-:W3:Y:S01]  /*4e3e0*/  LDL.LU R84, [R1+0x180] ;  /* 0x0001800001547983 */ /* 0x000ee20000300800 */
[----:B------:R-:W-:-:S03]  /*4e3f0*/  MOV R101, R27 ;  /* 0x0000001b00657202 */ /* 0x000fc60000000f00 */
[----:B------:R-:W3:Y:S01]  /*4e400*/  LDL.LU R85, [R1+0x184] ;  /* 0x0001840001557983 */ /* 0x000ee20000300800 */
[----:B------:R-:W-:Y:S01]  /*4e410*/  IMAD.MOV.U32 R102, RZ, RZ, R22 ;  /* 0x000000ffff667224 */ /* 0x000fe200078e0016 */
[----:B------:R-:W-:Y:S01]  /*4e420*/  MOV R124, R18 ;  /* 0x00000012007c7202 */ /* 0x000fe20000000f00 */
[----:B----4-:R-:W-:Y:S02]  /*4e430*/  IMAD.MOV.U32 R103, RZ, RZ, R23 ;  /* 0x000000ffff677224 */ /* 0x010fe400078e0017 */
        /* <DEDUP_REMOVED lines=15> */
[----:B--2---:R-:W-:Y:S01]  /*4e530*/  IMAD.MOV.U32 R87, RZ, RZ, R51 ;  /* 0x000000ffff577224 */ /* 0x004fe200078e0033 */
[----:B---3--:R-:W-:Y:S02]  /*4e540*/  MOV R86, R50 ;  /* 0x0000003200567202 */ /* 0x008fe40000000f00 */
[----:B------:R-:W2:Y:S04]  /*4e550*/  LDL.LU R50, [R1+0x68c4] ;  /* 0x0068c40001327983 */ /* 0x000ea80000300800 */
[----:B------:R-:W2:Y:S04]  /*4e560*/  LDL.LU R51, [R1+0x68c0] ;  /* 0x0068c00001337983 */ /* 0x000ea80000300800 */
[----:B------:R-:W3:Y:S04]  /*4e570*/  LDL.LU R26, [R1+0x68bc] ;  /* 0x0068bc00011a7983 */ /* 0x000ee80000300800 */
[----:B------:R-:W3:Y:S04]  /*4e580*/  LDL.LU R27, [R1+0x68b8] ;  /* 0x0068b800011b7983 */ /* 0x000ee80000300800 */
[----:B------:R-:W4:Y:S04]  /*4e590*/  LDL.LU R22, [R1+0x68b4] ;  /* 0x0068b40001167983 */ /* 0x000f280000300800 */
[----:B------:R-:W4:Y:S04]  /*4e5a0*/  LDL.LU R23, [R1+0x68b0] ;  /* 0x0068b00001177983 */ /* 0x000f280000300800 */
[----:B------:R-:W2:Y:S04]  /*4e5b0*/  LDL.LU R18, [R1+0x68ac] ;  /* 0x0068ac0001127983 */ /* 0x000ea80000300800 */
        /* <DEDUP_REMOVED lines=15> */
[----:B------:R-:W-:Y:S01]  /*4e6b0*/  IMAD.MOV.U32 R53, RZ, RZ, R72 ;  /* 0x000000ffff357224 */ /* 0x000fe200078e0048 */
[----:B------:R-:W-:Y:S01]  /*4e6c0*/  MOV R52, R73 ;  /* 0x0000004900347202 */ /* 0x000fe20000000f00 */
[----:B------:R-:W-:Y:S01]  /*4e6d0*/  IMAD.MOV.U32 R49, RZ, RZ, R74 ;  /* 0x000000ffff317224 */ /* 0x000fe200078e004a */
[----:B------:R-:W-:Y:S01]  /*4e6e0*/  LDS R72, [R3+0x4080] ;  /* 0x0040800003487984 */ /* 0x000fe20000000800 */
[----:B------:R-:W-:-:S03]  /*4e6f0*/  IMAD.MOV.U32 R48, RZ, RZ, R75 ;  /* 0x000000ffff307224 */ /* 0x000fc600078e004b */
[----:B------:R-:W-:Y:S04]  /*4e700*/  LDS R74, [R3+0x6080] ;  /* 0x00608000034a7984 */ /* 0x000fe80000000800 */
[----:B------:R-:W-:Y:S04]  /*4e710*/  LDS R73, [R4+0x4080] ;  /* 0x0040800004497984 */ /* 0x000fe80000000800 */
[----:B------:R-:W1:Y:S01]  /*4e720*/  LDS R75, [R4+0x6080] ;  /* 0x00608000044b7984 */ /* 0x000e620000000800 */
[C---:B--2---:R-:W-:Y:S08]  /*4e730*/  HMMA.1688.F32.TF32 R108, R228.reuse, R54, R108 ;  /* 0x00000036e46c723c */ /* 0x044ff0000008106c */
[C---:B------:R-:W-:Y:S08]  /*4e740*/  HMMA.1688.F32.TF32 R232, R228.reuse, R58, R92 ;  /* 0x0000003ae4e8723c */ /* 0x040ff0000008105c */
[C---:B------:R-:W-:Y:S01]  /*4e750*/  HMMA.1688.F32.TF32 R92, R228.reuse, R66, R76 ;  /* 0x00000042e45c723c */ /* 0x040fe2000008104c */
[----:B------:R-:W-:Y:S04]  /*4e760*/  LDS R76, [R3+0x4100] ;  /* 0x00410000034c7984 */ /* 0x000fe80000000800 */
[----:B------:R-:W-:Y:S04]  /*4e770*/  LDS R78, [R3+0x6100] ;  /* 0x00610000034e7984 */ /* 0x000fe80000000800 */
[----:B------:R-:W-:Y:S04]  /*4e780*/  STL.64 [R1+0xf10], R108 ;  /* 0x000f106c01007387 */ /* 0x000fe80000100a00 */
[----:B------:R2:W-:Y:S01]  /*4e790*/  STL.64 [R1+0xf18], R110 ;  /* 0x000f186e01007387 */ /* 0x0005e20000100a00 */
[C---:B---3--:R-:W-:Y:S03]  /*4e7a0*/  HMMA.1688.F32.TF32 R104, R228.reuse, R70, R104 ;  /* 0x00000046e468723c */ /* 0x048fe60000081068 */
[----:B------:R-:W-:Y:S04]  /*4e7b0*/  LDS R77, [R4+0x4100] ;  /* 0x00410000044d7984 */ /* 0x000fe80000000800 */
[----:B------:R-:W3:Y:S01]  /*4e7c0*/  LDS R79, [R4+0x6100] ;  /* 0x00610000044f7984 */ /* 0x000ee20000000800 */
[C---:B--2---:R-:W-:Y:S03]  /*4e7d0*/  HMMA.1688.F32.TF32 R108, R228.reuse, R62, R116 ;  /* 0x0000003ee46c723c */ /* 0x044fe60000081074 */
[----:B------:R-:W-:Y:S04]  /*4e7e0*/  STL.64 [R1+0xf00], R232 ;  /* 0x000f00e801007387 */ /* 0x000fe80000100a00 */
[----:B------:R-:W-:Y:S11]  /*4e7f0*/  STL.64 [R1+0xf08], R234 ;  /* 0x000f08ea01007387 */ /* 0x000ff60000100a00 */
[----:B------:R-:W-:Y:S05]  /*4e800*/  @!UPT UIADD3 URZ, URZ, URZ, URZ ;  /* 0x0000003f3f3ff290 */ /* 0x000fea000fffe03f */
[----:B------:R-:W-:Y:S04]  /*4e810*/  STL.64 [R1+0xef0], R108 ;  /* 0x000ef06c01007387 */ /* 0x000fe80000100a00 */
[----:B------:R-:W-:Y:S04]  /*4e820*/  STL.64 [R1+0xef8], R110 ;  /* 0x000ef86e01007387 */ /* 0x000fe80000100a00 */
[----:B------:R-:W-:Y:S04]  /*4e830*/  STL.64 [R1+0xee0], R92 ;  /* 0x000ee05c01007387 */ /* 0x000fe80000100a00 */
[----:B------:R2:W-:Y:S02]  /*4e840*/  STL.64 [R1+0xee8], R94 ;  /* 0x000ee85e01007387 */ /* 0x0005e40000100a00 */
[C---:B--2---:R-:W-:Y:S08]  /*4e850*/  HMMA.1688.F32.TF32 R92, R228.reuse, R214, R88 ;  /* 0x000000d6e45c723c */ /* 0x044ff00000081058 */
[C---:B------:R-:W-:Y:S08]  /*4e860*/  HMMA.1688.F32.TF32 R88, R228.reuse, R14, R84 ;  /* 0x0000000ee458723c */ /* 0x040ff00000081054 */
[C---:B------:R-:W-:Y:S01]  /*4e870*/  HMMA.1688.F32.TF32 R84, R228.reuse, R18, R80 ;  /* 0x00000012e454723c */ /* 0x040fe20000081050 */
[----:B------:R-:W-:Y:S04]  /*4e880*/  STL.64 [R1+0x1530], R104 ;  /* 0x0015306801007387 */ /* 0x000fe80000100a00 */
[----:B------:R-:W-:Y:S04]  /*4e890*/  STL.64 [R1+0x1538], R106 ;  /* 0x0015386a01007387 */ /* 0x000fe80000100a00 */
[----:B------:R-:W-:Y:S01]  /*4e8a0*/  STL.64 [R1+0x1520], R92 ;  /* 0x0015205c01007387 */ /* 0x000fe20000100a00 */
[C---:B----4-:R-:W-:Y:S03]  /*4e8b0*/  HMMA.1688.F32.TF32 R80, R228.reuse, R22, R96 ;  /* 0x00000016e450723c */ /* 0x050fe60000081060 */
[----:B------:R-:W-:Y:S04]  /*4e8c0*/  STL.64 [R1+0x1528], R94 ;  /* 0x0015285e01007387 */ /* 0x000fe80000100a00 */
[----:B------:R-:W-:Y:S04]  /*4e8d0*/  STL.64 [R1+0x1510], R88 ;  /* 0x0015105801007387 */ /* 0x000fe80000100a00 */
[----:B------:R2:W-:Y:S04]  /*4e8e0*/  STL.64 [R1+0x1518], R90 ;  /* 0x0015185a01007387 */ /* 0x0005e80000100a00 */
[----:B------:R-:W-:Y:S04]  /*4e8f0*/  STL.64 [R1+0x1500], R84 ;  /* 0x0015005401007387 */ /* 0x000fe80000100a00 */
[----:B------:R4:W-:Y:S01]  /*4e900*/  STL.64 [R1+0x1508], R86 ;  /* 0x0015085601007387 */ /* 0x0009e20000100a00 */
[C---:B--2---:R-:W-:Y:S08]  /*4e910*/  HMMA.1688.F32.TF32 R88, R228.reuse, R26, R120 ;  /* 0x0000001ae458723c */ /* 0x044ff00000081078 */
[----:B----4-:R-:W-:Y:S01]  /*4e920*/  HMMA.1688.F32.TF32 R84, R228, R50, R100 ;  /* 0x00000032e454723c */ /* 0x010fe20000081064 */
[----:B------:R-:W-:Y:S04]  /*4e930*/  STL.64 [R1+0x14f0], R80 ;  /* 0x0014f05001007387 */ /* 0x000fe80000100a00 */
[----:B------:R-:W-:Y:S03]  /*4e940*/  STL.64 [R1+0x14f8], R82 ;  /* 0x0014f85201007387 */ /* 0x000fe60000100a00 */
[C---:B-1----:R-:W-:Y:S01]  /*4e950*/  HMMA.1688.F32.TF32 R92, R72.reuse, R10, R124 ;  /* 0x0000000a485c723c */ /* 0x042fe2000008107c */
[----:B------:R-:W-:Y:S04]  /*4e960*/  LDS R80, [R3+0x4180] ;  /* 0x0041800003507984 */ /* 0x000fe80000000800 */
[----:B------:R-:W-:Y:S04]  /*4e970*/  LDS R82, [R3+0x6180] ;  /* 0x0061800003527984 */ /* 0x000fe80000000800 */
[----:B------:R-:W-:Y:S04]  /*4e980*/  STL.64 [R1+0x14e0], R88 ;  /* 0x0014e05801007387 */ /* 0x000fe80000100a00 */
[----:B------:R1:W-:Y:S04]  /*4e990*/  STL.64 [R1+0x14e8], R90 ;  /* 0x0014e85a01007387 */ /* 0x0003e80000100a00 */
[----:B------:R-:W-:Y:S04]  /*4e9a0*/  STL.64 [R1+0xed0], R84 ;  /* 0x000ed05401007387 */ /* 0x000fe80000100a00 */
[----:B------:R2:W-:Y:S01]  /*4e9b0*/  STL.64 [R1+0xed8], R86 ;  /* 0x000ed85601007387 */ /* 0x0005e20000100a00 */
[C---:B-1----:R-:W-:Y:S03]  /*4e9c0*/  HMMA.1688.F32.TF32 R88, R72.reuse, R30, R112 ;  /* 0x0000001e4858723c */ /* 0x042fe60000081070 */
[----:B------:R-:W-:Y:S04]  /*4e9d0*/  LDS R81, [R4+0x4180] ;  /* 0x0041800004517984 */ /* 0x000fe80000000800 */
[----:B------:R-:W1:Y:S01]  /*4e9e0*/  LDS R83, [R4+0x6180] ;  /* 0x0061800004537984 */ /* 0x000e620000000800 */
[C---:B--2---:R-:W-:Y:S03]  /*4e9f0*/  HMMA.1688.F32.TF32 R84, R72.reuse, R34, R236 ;  /* 0x000000224854723c */ /* 0x044fe600000810ec */
[----:B------:R-:W-:Y:S04]  /*4ea00*/  STL.64 [R1+0x14d0], R92 ;  /* 0x0014d05c01007387 */ /* 0x000fe80000100a00 */
[----:B------:R2:W-:Y:S08]  /*4ea10*/  STL.64 [R1+0x14d8], R94 ;  /* 0x0014d85e01007387 */ /* 0x0005f00000100a00 */
[----:B------:R-:W-:Y:S01]  /*4ea20*/  STL.64 [R1+0x14c0], R88 ;  /* 0x0014c05801007387 */ /* 0x000fe20000100a00 */
[C---:B--2---:R-:W-:Y:S03]  /*4ea30*/  HMMA.1688.F32.TF32 R92, R72.reuse, R38, R152 ;  /* 0x00000026485c723c */ /* 0x044fe60000081098 */
[----:B------:R2:W-:Y:S04]  /*4ea40*/  STL.64 [R1+0x14c8], R90 ;  /* 0x0014c85a01007387 */ /* 0x0005e80000100a00 */
[----:B------:R-:W-:Y:S04]  /*4ea50*/  STL.64 [R1+0x14b0], R84 ;  /* 0x0014b05401007387 */ /* 0x000fe80000100a00 */
[----:B------:R4:W-:Y:S01]  /*4ea60*/  STL.64 [R1+0x14b8], R86 ;  /* 0x0014b85601007387 */ /* 0x0009e20000100a00 */
[C---:B--2---:R-:W-:Y:S08]  /*4ea70*/  HMMA.1688.F32.TF32 R88, R72.reuse, R42, R148 ;  /* 0x0000002a4858723c */ /* 0x044ff00000081094 */
[C---:B----4-:R-:W-:Y:S03]  /*4ea80*/  HMMA.1688.F32.TF32 R84, R72.reuse, R54, R132 ;  /* 0x000000364854723c */ /* 0x050fe60000081084 */
        /* <DEDUP_REMOVED lines=19> */
[----:B------:R-:W-:Y:S04]  /*4ebc0*/  STL.64 [R1+0x1448], R94 ;  /* 0x0014485e01007387 */ /* 0x000fe80000100a00 */
[----:B------:R-:W2:Y:S04]  /*4ebd0*/  LDL.LU R100, [R1+0x20] ;  /* 0x0000200001647983 */ /* 0x000ea80000300800 */
[----:B------:R4:W-:Y:S04]  /*4ebe0*/  STL.64 [R1+0x1430], R88 ;  /* 0x0014305801007387 */ /* 0x0009e80000100a00 */
[----:B------:R1:W-:Y:S04]  /*4ebf0*/  STL.64 [R1+0x1438], R90 ;  /* 0x0014385a01007387 */ /* 0x0003e80000100a00 */
[----:B------:R1:W-:Y:S04]  /*4ec00*/  STL.64 [R1+0x1420], R84 ;  /* 0x0014205401007387 */ /* 0x0003e80000100a00 */
[----:B------:R1:W-:Y:S04]  /*4ec10*/  STL.64 [R1+0x1428], R86 ;  /* 0x0014285601007387 */ /* 0x0003e80000100a00 */
        /* <DEDUP_REMOVED lines=11> */
[----:B----4-:R-:W4:Y:S04]  /*4ecd0*/  LDL.LU R88, [R1+0x60] ;  /* 0x0000600001587983 */ /* 0x010f280000300800 */
[----:B------:R-:W4:Y:S04]  /*4ece0*/  LDL.LU R89, [R1+0x64] ;  /* 0x0000640001597983 */ /* 0x000f280000300800 */
[----:B-1----:R-:W4:Y:S04]  /*4ecf0*/  LDL.LU R90, [R1+0x68] ;  /* 0x00006800015a7983 */ /* 0x002f280000300800 */
        /* <DEDUP_REMOVED lines=45> */
[----:B------:R-:W4:Y:S04]  /*4efd0*/  LDL.LU R132, [R1+0x260] ;  /* 0x0002600001847983 */ /* 0x000f280000300800 */
        /* <DEDUP_REMOVED lines=27> */
[----:B------:R-:W4:Y:S04]  /*4f190*/  LDL.LU R112, [R1] ;  /* 0x0000000001707983 */ /* 0x000f280000300800 */
[----:B------:R-:W4:Y:S04]  /*4f1a0*/  LDL.LU R113, [R1+0x4] ;  /* 0x0000040001717983 */ /* 0x000f280000300800 */
[----:B------:R-:W4:Y:S04]  /*4f1b0*/  LDL.LU R114, [R1+0x8] ;  /* 0x0000080001727983 */ /* 0x000f280000300800 */
[----:B------:R-:W4:Y:S01]  /*4f1c0*/  LDL.LU R115, [R1+0xc] ;  /* 0x00000c0001737983 */ /* 0x000f220000300800 */
[C---:B--2---:R-:W-:Y:S08]  /*4f1d0*/  HMMA.1688.F32.TF32 R148, R72.reuse, R22, R148 ;  /* 0x000000164894723c */ /* 0x044ff00000081094 */
[C---:B---3--:R-:W-:Y:S08]  /*4f1e0*/  HMMA.1688.F32.TF32 R152, R72.reuse, R18, R152 ;  /* 0x000000124898723c */ /* 0x048ff00000081098 */
[C---:B----4-:R-:W-:Y:S08]  /*4f1f0*/  HMMA.1688.F32.TF32 R132, R72.reuse, R26, R132 ;  /* 0x0000001a4884723c */ /* 0x050ff00000081084 */
[----:B------:R-:W-:Y:S07]  /*4f200*/  HMMA.1688.F32.TF32 R72, R72, R50, R128 ;  /* 0x000000324848723c */ /* 0x000fee0000081080 */
[----:B------:R-:W-:Y:S04]  /*4f210*/  STL.64 [R1+0x1410], R152 ;  /* 0x0014109801007387 */ /* 0x000fe80000100a00 */
[----:B------:R1:W-:Y:S04]  /*4f220*/  STL.64 [R1+0x1418], R154 ;  /* 0x0014189a01007387 */ /* 0x0003e80000100a00 */
        /* <DEDUP_REMOVED lines=8> */
[----:B-1----:R-:W4:Y:S04]  /*4f2b0*/  LDL.LU.64 R134, [R1+0x6848] ;  /* 0x0068480001867983 */ /* 0x002f280000300a00 */
[----:B------:R-:W4:Y:S04]  /*4f2c0*/  LDL.LU.64 R132, [R1+0x6840] ;  /* 0x0068400001847983 */ /* 0x000f280000300a00 */
[----:B------:R-:W2:Y:S04]  /*4f2d0*/  LDL.LU.64 R130, [R1+0x6838] ;  /* 0x0068380001827983 */ /* 0x000ea80000300a00 */
[----:B------:R-:W2:Y:S04]  /*4f2e0*/  LDL.LU.64 R128, [R1+0x6830] ;  /* 0x0068300001807983 */ /* 0x000ea80000300a00 */
[----:B------:R1:W-:Y:S04]  /*4f2f0*/  STL.64 [R1+0xec0], R72 ;  /* 0x000ec04801007387 */ /* 0x0003e80000100a00 */
[----:B------:R1:W-:Y:S04]  /*4f300*/  STL.64 [R1+0xec8], R74 ;  /* 0x000ec84a01007387 */ /* 0x0003e80000100a00 */
[----:B-1----:R-:W2:Y:S04]  /*4f310*/  LDL.LU R72, [R1+0x1d0] ;  /* 0x0001d00001487983 */ /* 0x002ea80000300800 */
[----:B------:R-:W2:Y:S04]  /*4f320*/  LDL.LU R73, [R1+0x1d4] ;  /* 0x0001d40001497983 */ /* 0x000ea80000300800 */
[----:B------:R-:W2:Y:S04]  /*4f330*/  LDL.LU R74, [R1+0x1d8] ;  /* 0x0001d800014a7983 */ /* 0x000ea80000300800 */
[----:B------:R-:W2:Y:S01]  /*4f340*/  LDL.LU R75, [R1+0x1dc] ;  /* 0x0001dc00014b7983 */ /* 0x000ea20000300800 */
[C---:B------:R-:W-:Y:S08]  /*4f350*/  HMMA.1688.F32.TF32 R204, R76.reuse, R10, R204 ;  /* 0x0000000a4ccc723c */ /* 0x040ff000000810cc */
[C---:B------:R-:W-:Y:S08]  /*4f360*/  HMMA.1688.F32.TF32 R236, R76.reuse, R30, R236 ;  /* 0x0000001e4cec723c */ /* 0x040ff000000810ec */
[C---:B------:R-:W-:Y:S08]  /*4f370*/  HMMA.1688.F32.TF32 R136, R76.reuse, R34, R136 ;  /* 0x000000224c88723c */ /* 0x040ff00000081088 */
[C---:B------:R-:W-:Y:S01]  /*4f380*/  HMMA.1688.F32.TF32 R240, R76.reuse, R38, R240 ;  /* 0x000000264cf0723c */ /* 0x040fe200000810f0 */
[----:B------:R-:W-:Y:S07]  /*4f390*/  STL.64 [R1+0xeb0], R204 ;  /* 0x000eb0cc01007387 */ /* 0x000fee0000100a00 */
[C---:B------:R-:W-:Y:S01]  /*4f3a0*/  HMMA.1688.F32.TF32 R244, R76.reuse, R42, R244 ;  /* 0x0000002a4cf4723c */ /* 0x040fe200000810f4 */
[----:B------:R1:W-:Y:S07]  /*4f3b0*/  STL.64 [R1+0xeb8], R206 ;  /* 0x000eb8ce01007387 */ /* 0x0003ee0000100a00 */
[C---:B------:R-:W-:Y:S01]  /*4f3c0*/  HMMA.1688.F32.TF32 R248, R76.reuse, R54, R248 ;  /* 0x000000364cf8723c */ /* 0x040fe200000810f8 */
[----:B-1----:R-:W3:Y:S04]  /*4f3d0*/  LDL.LU.64 R206, [R1+0x6828] ;  /* 0x0068280001ce7983 */ /* 0x002ee80000300a00 */
[----:B------:R-:W3:Y:S04]  /*4f3e0*/  LDL.LU.64 R204, [R1+0x6820] ;  /* 0x0068200001cc7983 */ /* 0x000ee80000300a00 */
[----:B------:R1:W-:Y:S04]  /*4f3f0*/  STL.64 [R1+0xea0], R236 ;  /* 0x000ea0ec01007387 */ /* 0x0003e80000100a00 */
[----:B------:R1:W-:Y:S04]  /*4f400*/  STL.64 [R1+0xea8], R238 ;  /* 0x000ea8ee01007387 */ /* 0x0003e80000100a00 */
[----:B-1----:R-:W3:Y:S04]  /*4f410*/  LDL.LU R236, [R1+0x1e0] ;  /* 0x0001e00001ec7983 */ /* 0x002ee80000300800 */
[----:B------:R-:W3:Y:S04]  /*4f420*/  LDL.LU R237, [R1+0x1e4] ;  /* 0x0001e40001ed7983 */ /* 0x000ee80000300800 */
[----:B------:R-:W3:Y:S04]  /*4f430*/  LDL.LU R238, [R1+0x1e8] ;  /* 0x0001e80001ee7983 */ /* 0x000ee80000300800 */
        /* <DEDUP_REMOVED lines=18> */
[C---:B--2---:R-:W-:Y:S11]  /*4f560*/  HMMA.1688.F32.TF32 R72, R76.reuse, R58, R72 ;  /* 0x0000003a4c48723c */ /* 0x044ff60000081048 */
[----:B------:R-:W-:Y:S11]  /*4f570*/  @!UPT UIADD3 URZ, URZ, URZ, URZ ;  /* 0x0000003f3f3ff290 */ /* 0x000ff6000fffe03f */
[----:B------:R-:W-:Y:S01]  /*4f580*/  @!UPT UIADD3 URZ, URZ, URZ, URZ ;  /* 0x0000003f3f3ff290 */ /* 0x000fe2000fffe03f */
[----:B------:R-:W-:Y:S04]  /*4f590*/  STL.64 [R1+0x360], R72 ;  /* 0x0003604801007387 */ /* 0x000fe80000100a00 */
[----:B------:R1:W-:Y:S02]  /*4f5a0*/  STL.64 [R1+0x368], R74 ;  /* 0x0003684a01007387 */ /* 0x0003e40000100a00 */
[C---:B-1----:R-:W-:Y:S08]  /*4f5b0*/  HMMA.1688.F32.TF32 R72, R76.reuse, R62, R228 ;  /* 0x0000003e4c48723c */ /* 0x042ff000000810e4 */
[C---:B------:R-:W-:Y:S11]  /*4f5c0*/  HMMA.1688.F32.TF32 R228, R76.reuse, R66, R232 ;  /* 0x000000424ce4723c */ /* 0x040ff600000810e8 */
[----:B------:R-:W-:Y:S04]  /*4f5d0*/  @!UPT UIADD3 URZ, URZ, URZ, URZ ;  /* 0x0000003f3f3ff290 */ /* 0x000fe8000fffe03f */
[----:B------:R-:W-:Y:S04]  /*4f5e0*/  STL.64 [R1+0x350], R72 ;  /* 0x0003504801007387 */ /* 0x000fe80000100a00 */
[----:B------:R1:W-:Y:S02]  /*4f5f0*/  STL.64 [R1+0x358], R74 ;  /* 0x0003584a01007387 */ /* 0x0003e40000100a00 */
[C---:B-1----:R-:W-:Y:S02]  /*4f600*/  HMMA.1688.F32.TF32 R72, R76.reuse, R70, R108 ;  /* 0x000000464c48723c */ /* 0x042fe4000008106c */
[----:B------:R-:W-:Y:S04]  /*4f610*/  STL.64 [R1+0x340], R228 ;  /* 0x000340e401007387 */ /* 0x000fe80000100a00 */
[----:B------:R-:W-:Y:S02]  /*4f620*/  STL.64 [R1+0x348], R230 ;  /* 0x000348e601007387 */ /* 0x000fe40000100a00 */
[C---:B------:R-:W-:Y:S08]  /*4f630*/  HMMA.1688.F32.TF32 R108, R76.reuse, R214, R92 ;  /* 0x000000d64c6c723c */ /* 0x040ff0000008105c */
[C---:B------:R-:W-:Y:S07]  /*4f640*/  HMMA.1688.F32.TF32 R92, R76.reuse, R14, R116 ;  /* 0x0000000e4c5c723c */ /* 0x040fee0000081074 */
[----:B------:R-:W-:Y:S04]  /*4f650*/  STL.64 [R1+0x330], R72 ;  /* 0x0003304801007387 */ /* 0x000fe80000100a00 */
[----:B------:R1:W-:Y:S02]  /*4f660*/  STL.64 [R1+0x338], R74 ;  /* 0x0003384a01007387 */ /* 0x0003e40000100a00 */
[----:B-1----:R-:W-:Y:S02]  /*4f670*/  HMMA.1688.F32.TF32 R72, R76, R18, R104 ;  /* 0x000000124c48723c */ /* 0x002fe40000081068 */
[----:B------:R-:W-:Y:S04]  /*4f680*/  STL.64 [R1+0x320], R108 ;  /* 0x0003206c01007387 */ /* 0x000fe80000100a00 */
[----:B------:R-:W-:Y:S04]  /*4f690*/  STL.64 [R1+0x328], R110 ;  /* 0x0003286e01007387 */ /* 0x000fe80000100a00 */
[----:B------:R-:W-:Y:S04]  /*4f6a0*/  STL.64 [R1+0x310], R92 ;  /* 0x0003105c01007387 */ /* 0x000fe80000100a00 */
[----:B------:R-:W-:Y:S01]  /*4f6b0*/  STL.64 [R1+0x318], R94 ;  /* 0x0003185e01007387 */ /* 0x000fe20000100a00 */
[----:B------:R-:W-:-:S03]  /*4f6c0*/  IMAD.MOV.U32 R239, RZ, RZ, R7 ;  /* 0x000000ffffef7224 */ /* 0x000fc600078e0007 */
[----:B------:R-:W-:Y:S04]  /*4f6d0*/  LDS R104, [R3+0x4300] ;  /* 0x0043000003687984 */ /* 0x000fe80000000800 */
[----:B------:R-:W-:Y:S04]  /*4f6e0*/  LDS R106, [R3+0x6300] ;  /* 0x00630000036a7984 */ /* 0x000fe80000000800 */
[----:B------:R-:W-:Y:S04]  /*4f6f0*/  STL.64 [R1+0x300], R72 ;  /* 0x0003004801007387 */ /* 0x000fe80000100a00 */
[----:B------:R1:W-:Y:S04]  /*4f700*/  STL.64 [R1+0x308], R74 ;  /* 0x0003084a01007387 */ /* 0x0003e80000100a00 */
[----:B------:R-:W-:Y:S04]  /*4f710*/  LDS R105, [R4+0x4300] ;  /* 0x0043000004697984 */ /* 0x000fe80000000800 */
[----:B------:R-:W-:Y:S01]  /*4f720*/  LDS R107, [R4+0x6300] ;  /* 0x00630000046b7984 */ /* 0x000fe20000000800 */
[----:B-1----:R-:W-:Y:S03]  /*4f730*/  HMMA.1688.F32.TF32 R72, R76, R50, R96 ;  /* 0x000000324c48723c */ /* 0x002fe60000081060 */
[----:B------:R-:W-:Y:S04]  /*4f740*/  STL.64 [R1+0x2d0], R88 ;  /* 0x0002d05801007387 */ /* 0x000fe80000100a00 */
[----:B------:R-:W-:Y:S01]  /*4f750*/  STL.64 [R1+0x2d8], R90 ;  /* 0x0002d85a01007387 */ /* 0x000fe20000100a00 */
[C---:B------:R-:W-:Y:S03]  /*4f760*/  HMMA.1688.F32.TF32 R76, R80.reuse, R10, R120 ;  /* 0x0000000a504c723c */ /* 0x040fe60000081078 */
[----:B------:R-:W-:Y:S04]  /*4f770*/  STL.64 [R1+0x240], R84 ;  /* 0x0002405401007387 */ /* 0x000fe80000100a00 */
[----:B------:R1:W-:Y:S08]  /*4f780*/  STL.64 [R1+0x248], R86 ;  /* 0x0002485601007387 */ /* 0x0003f00000100a00 */
[----:B------:R-:W-:Y:S01]  /*4f790*/  STL.64 [R1+0x110], R72 ;  /* 0x0001104801007387 */ /* 0x000fe20000100a00 */
[C---:B-1----:R-:W-:Y:S03]  /*4f7a0*/  HMMA.1688.F32.TF32 R84, R80.reuse, R30, R100 ;  /* 0x0000001e5054723c */ /* 0x042fe60000081064 */
[----:B------:R1:W-:Y:S05]  /*4f7b0*/  STL.64 [R1+0x118], R74 ;  /* 0x0001184a01007387 */ /* 0x0003ea0000100a00 */
[C---:B-1----:R-:W-:Y:S01]  /*4f7c0*/  HMMA.1688.F32.TF32 R72, R80.reuse, R34, R124 ;  /* 0x000000225048723c */ /* 0x042fe2000008107c */
[----:B------:R-:W-:Y:S04]  /*4f7d0*/  STL.64 [R1+0x100], R76 ;  /* 0x0001004c01007387 */ /* 0x000fe80000100a00 */
[----:B------:R-:W-:Y:S10]  /*4f7e0*/  STL.64 [R1+0x108], R78 ;  /* 0x0001084e01007387 */ /* 0x000ff40000100a00 */
[----:B------:R-:W-:Y:S04]  /*4f7f0*/  STL.64 [R1+0xf0], R84 ;  /* 0x0000f05401007387 */ /* 0x000fe80000100a00 */
[----:B------:R1:W-:Y:S01]  /*4f800*/  STL.64 [R1+0xf8], R86 ;  /* 0x0000f85601007387 */ /* 0x0003e20000100a00 */
[C---:B---3--:R-:W-:Y:S03]  /*4f810*/  HMMA.1688.F32.TF32 R88, R80.reuse, R42, R248 ;  /* 0x0000002a5058723c */ /* 0x048fe600000810f8 */
[----:B------:R-:W-:Y:S04]  /*4f820*/  LDS R76, [R3+0x4200] ;  /* 0x00420000034c7984 */ /* 0x000fe80000000800 */
[----:B------:R-:W-:Y:S04]  /*4f830*/  LDS R78, [R3+0x6200] ;  /* 0x00620000034e7984 */ /* 0x000fe80000000800 */
[----:B------:R-:W-:Y:S04]  /*4f840*/  STL.64 [R1+0xc0], R72 ;  /* 0x0000c04801007387 */ /* 0x000fe80000100a00 */
[----:B------:R2:W-:Y:S01]  /*4f850*/  STL.64 [R1+0xc8], R74 ;  /* 0x0000c84a01007387 */ /* 0x0005e20000100a00 */
[C---:B-1----:R-:W-:Y:S03]  /*4f860*/  HMMA.1688.F32.TF32 R84, R80.reuse, R54, R244 ;  /* 0x000000365054723c */ /* 0x042fe600000810f4 */
[----:B------:R-:W-:Y:S04]  /*4f870*/  LDS R77, [R4+0x4200] ;  /* 0x00420000044d7984 */ /* 0x000fe80000000800 */
[----:B------:R-:W1:Y:S01]  /*4f880*/  LDS R79, [R4+0x6200] ;  /* 0x00620000044f7984 */ /* 0x000e620000000800 */
[C---:B--2---:R-:W-:Y:S11]  /*4f890*/  HMMA.1688.F32.TF32 R72, R80.reuse, R38, R112 ;  /* 0x000000265048723c */ /* 0x044ff60000081070 */
[----:B------:R-:W-:Y:S11]  /*4f8a0*/  @!UPT UIADD3 URZ, URZ, URZ, URZ ;  /* 0x0000003f3f3ff290 */ /* 0x000ff6000fffe03f */
[----:B------:R-:W-:Y:S01]  /*4f8b0*/  @!UPT UIADD3 URZ, URZ, URZ, URZ ;  /* 0x0000003f3f3ff290 */ /* 0x000fe2000fffe03f */
[----:B------:R-:W-:Y:S04]  /*4f8c0*/  STL.64 [R1+0x180], R72 ;  /* 0x0001804801007387 */ /* 0x000fe80000100a00 */
[----:B------:R2:W-:Y:S04]  /*4f8d0*/  STL.64 [R1+0x188], R74 ;  /* 0x0001884a01007387 */ /* 0x0005e80000100a00 */
[----:B------:R-:W-:Y:S04]  /*4f8e0*/  STL.64 [R1+0x170], R88 ;  /* 0x0001705801007387 */ /* 0x000fe80000100a00 */
[----:B------:R3:W-:Y:S01]  /*4f8f0*/  STL.64 [R1+0x178], R90 ;  /* 0x0001785a01007387 */ /* 0x0007e20000100a00 */
[C---:B--2---:R-:W-:Y:S03]  /*4f900*/  HMMA.1688.F32.TF32 R72, R80.reuse, R58, R240 ;  /* 0x0000003a5048723c */ /* 0x044fe600000810f0 */
[----:B------:R-:W-:Y:S04]  /*4f910*/  STL.64 [R1+0x160], R84 ;  /* 0x0001605401007387 */ /* 0x000fe80000100a00 */
[----:B------:R2:W-:Y:S01]  /*4f920*/  STL.64 [R1+0x168], R86 ;  /* 0x0001685601007387 */ /* 0x0005e20000100a00 */
[C---:B---3--:R-:W-:Y:S08]  /*4f930*/  HMMA.1688.F32.TF32 R88, R80.reuse, R62, R136 ;  /* 0x0000003e5058723c */ /* 0x048ff00000081088 */
[C---:B--2---:R-:W-:Y:S07]  /*4f940*/  HMMA.1688.F32.TF32 R84, R80.reuse, R66, R204 ;  /* 0x000000425054723c */ /* 0x044fee00000810cc */
[----:B------:R-:W-:Y:S04]  /*4f950*/  STL.64 [R1+0x150], R72 ;  /* 0x0001504801007387 */ /* 0x000fe80000100a00 */
[----:B------:R-:W-:Y:S04]  /*4f960*/  STL.64 [R1+0x158], R74 ;  /* 0x0001584a01007387 */ /* 0x000fe80000100a00 */
[----:B------:R-:W-:Y:S04]  /*4f970*/  STL.64 [R1+0x140], R88 ;  /* 0x0001405801007387 */ /* 0x000fe80000100a00 */
[----:B------:R-:W-:Y:S01]  /*4f980*/  STL.64 [R1+0x148], R90 ;  /* 0x0001485a01007387 */ /* 0x000fe20000100a00 */
[----:B------:R-:W-:Y:S01]  /*4f990*/  HMMA.1688.F32.TF32 R92, R80, R18, R148 ;  /* 0x00000012505c723c */ /* 0x000fe20000081094 */
[----:B------:R-:W-:Y:S01]  /*4f9a0*/  MOV R100, R182 ;  /* 0x000000b600647202 */ /* 0x000fe20000000f00 */
[----:B------:R-:W-:Y:S01]  /*4f9b0*/  IMAD.MOV.U32 R101, RZ, RZ, R181 ;  /* 0x000000ffff657224 */ /* 0x000fe200078e00b5 */
[----:B------:R-:W-:Y:S01]  /*4f9c0*/  MOV R103, R185 ;  /* 0x000000b900677202 */ /* 0x000fe20000000f00 */
[----:B------:R-:W-:Y:S04]  /*4f9d0*/  STL.64 [R1+0x130], R84 ;  /* 0x0001305401007387 */ /* 0x000fe80000100a00 */
[----:B------:R2:W-:Y:S01]  /*4f9e0*/  STL.64 [R1+0x138], R86 ;  /* 0x0001385601007387 */ /* 0x0005e20000100a00 */
        /* <DEDUP_REMOVED lines=8> */
[----:B--2---:R-:W-:Y:S01]  /*4fa70*/  HMMA.1688.F32.TF32 R84, R80, R70, R236 ;  /* 0x000000465054723c */ /* 0x004fe200000810ec */
[----:B------:R-:W-:Y:S01]  /*4fa80*/  IMAD.MOV.U32 R123, RZ, RZ, R164 ;  /* 0x000000ffff7b7224 */ /* 0x000fe200078e00a4 */
[----:B------:R-:W-:Y:S01]  /*4fa90*/  MOV R124, R165 ;  /* 0x000000a5007c7202 */ /* 0x000fe20000000f00 */
[----:B------:R-:W-:Y:S01]  /*4faa0*/  IMAD.MOV.U32 R125, RZ, RZ, R166 ;  /* 0x000000ffff7d7224 */ /* 0x000fe200078e00a6 */
[----:B------:R-:W-:Y:S01]  /*4fab0*/  MOV R127, R200 ;  /* 0x000000c8007f7202 */ /* 0x000fe20000000f00 */
[----:B------:R-:W-:-:S02]  /*4fac0*/  IMAD.MOV.U32 R126, RZ, RZ, R167 ;  /* 0x000000ffff7e7224 */ /* 0x000fc400078e00a7 */
[----:B------:R-:W-:Y:S01]  /*4fad0*/  IMAD.MOV.U32 R112, RZ, RZ, R201 ;  /* 0x000000ffff707224 */ /* 0x000fe200078e00c9 */
[C---:B------:R-:W-:Y:S01]  /*4fae0*/  HMMA.1688.F32.TF32 R88, R80.reuse, R214, R128 ;  /* 0x000000d65058723c */ /* 0x040fe20000081080 */
[----:B------:R-:W-:Y:S01]  /*4faf0*/  IMAD.MOV.U32 R113, RZ, RZ, R202 ;  /* 0x000000ffff717224 */ /* 0x000fe200078e00ca */
[----:B------:R-:W-:Y:S01]  /*4fb00*/  MOV R114, R203 ;  /* 0x000000cb00727202 */ /* 0x000fe20000000f00 */
[----:B------:R-:W-:Y:S01]  /*4fb10*/  IMAD.MOV.U32 R115, RZ, RZ, R171 ;  /* 0x000000ffff737224 */ /* 0x000fe200078e00ab */
[----:B------:R-:W-:Y:S04]  /*4fb20*/  LDS R72, [R3+0x4280] ;  /* 0x0042800003487984 */ /* 0x000fe80000000800 */
[----:B------:R-:W-:Y:S04]  /*4fb30*/  LDS R74, [R3+0x6280] ;  /* 0x00628000034a7984 */ /* 0x000fe80000000800 */
[----:B------:R-:W-:Y:S04]  /*4fb40*/  LDS R73, [R4+0x4280] ;  /* 0x0042800004497984 */ /* 0x000fe80000000800 */
[----:B------:R-:W-:Y:S04]  /*4fb50*/  STL.64 [R1+0x13e0], R84 ;  /* 0x0013e05401007387 */ /* 0x000fe80000100a00 */
[----:B------:R4:W-:Y:S04]  /*4fb60*/  STL.64 [R1+0x13e8], R86 ;  /* 0x0013e85601007387 */ /* 0x0009e80000100a00 */
[----:B------:R-:W2:Y:S01]  /*4fb70*/  LDS R75, [R4+0x6280] ;  /* 0x00628000044b7984 */ /* 0x000ea20000000800 */
[C---:B----4-:R-:W-:Y:S03]  /*4fb80*/  HMMA.1688.F32.TF32 R84, R80.reuse, R14, R132 ;  /* 0x0000000e5054723c */ /* 0x050fe60000081084 */
[----:B------:R-:W-:Y:S04]  /*4fb90*/  STL.64 [R1+0x13d0], R88 ;  /* 0x0013d05801007387 */ /* 0x000fe80000100a00 */
[----:B------:R3:W-:Y:S02]  /*4fba0*/  STL.64 [R1+0x13d8], R90 ;  /* 0x0013d85a01007387 */ /* 0x0007e40000100a00 */
[C---:B---3--:R-:W-:Y:S11]  /*4fbb0*/  HMMA.1688.F32.TF32 R88, R80.reuse, R22, R152 ;  /* 0x000000165058723c */ /* 0x048ff60000081098 */
[----:B------:R-:W-:Y:S03]  /*4fbc0*/  @!UPT UIADD3 URZ, URZ, URZ, URZ ;  /* 0x0000003f3f3ff290 */ /* 0x000fe6000fffe03f */
[----:B------:R-:W-:Y:S04]  /*4fbd0*/  STL.64 [R1+0x13c0], R84 ;  /* 0x0013c05401007387 */ /* 0x000fe80000100a00 */
[----:B------:R3:W-:Y:S02]  /*4fbe0*/  STL.64 [R1+0x13c8], R86 ;  /* 0x0013c85601007387 */ /* 0x0007e40000100a00 */
[C---:B---3--:R-:W-:Y:S08]  /*4fbf0*/  HMMA.1688.F32.TF32 R84, R80.reuse, R26, R140 ;  /* 0x0000001a5054723c */ /* 0x048ff0000008108c */
[----:B------:R-:W-:Y:S01]  /*4fc00*/  HMMA.1688.F32.TF32 R80, R80, R50, R144 ;  /* 0x000000325050723c */ /* 0x000fe20000081090 */
[----:B------:R-:W-:Y:S04]  /*4fc10*/  STL.64 [R1+0x13b0], R92 ;  /* 0x0013b05c01007387 */ /* 0x000fe80000100a00 */
[----:B------:R-:W-:Y:S10]  /*4fc20*/  STL.64 [R1+0x13b8], R94 ;  /* 0x0013b85e01007387 */ /* 0x000ff40000100a00 */
[----:B------:R-:W-:Y:S04]  /*4fc30*/  STL.64 [R1+0x1390], R84 ;  /* 0x0013905401007387 */ /* 0x000fe80000100a00 */
[----:B------:R-:W-:Y:S04]  /*4fc40*/  STL.64 [R1+0x13a0], R88 ;  /* 0x0013a05801007387 */ /* 0x000fe80000100a00 */
[----:B------:R-:W-:Y:S04]  /*4fc50*/  STL.64 [R1+0x13a8], R90 ;  /* 0x0013a85a01007387 */ /* 0x000fe80000100a00 */
[----:B------:R-:W-:Y:S04]  /*4fc60*/  STL [R1+0x1398], R86 ;  /* 0x0013985601007387 */ /* 0x000fe80000100800 */
[----:B------:R-:W-:Y:S04]  /*4fc70*/  STL.64 [R1+0x120], R80 ;  /* 0x0001205001007387 */ /* 0x000fe80000100a00 */
[----:B------:R1:W-:Y:S02]  /*4fc80*/  STL.64 [R1+0x128], R82 ;  /* 0x0001285201007387 */ /* 0x0003e40000100a00 */
[----:B-1----:R-:W-:Y:S01]  /*4fc90*/  HMMA.1688.F32.TF32 R80, R76, R10, R220 ;  /* 0x0000000a4c50723c */ /* 0x002fe200000810dc */
[----:B------:R-:W-:-:S07]  /*4fca0*/  IMAD.MOV.U32 R7, RZ, RZ, R87 ;  /* 0x000000ffff077224 */ /* 0x000fce00078e0057 */
[C---:B------:R-:W-:Y:S08]  /*4fcb0*/  HMMA.1688.F32.TF32 R88, R76.reuse, R30, R224 ;  /* 0x0000001e4c58723c */ /* 0x040ff000000810e0 */
[C---:B------:R-:W-:Y:S07]  /*4fcc0*/  HMMA.1688.F32.TF32 R84, R76.reuse, R34, R156 ;  /* 0x000000224c54723c */ /* 0x040fee000008109c */
[----:B------:R-:W-:Y:S04]  /*4fcd0*/  STL.64 [R1+0x1380], R80 ;  /* 0x0013805001007387 */ /* 0x000fe80000100a00 */
[----:B------:R1:W-:Y:S02]  /*4fce0*/  STL.64 [R1+0x1388], R82 ;  /* 0x0013885201007387 */ /* 0x0003e40000100a00 */
[C---:B-1----:R-:W-:Y:S02]  /*4fcf0*/  HMMA.1688.F32.TF32 R80, R76.reuse, R38, R160 ;  /* 0x000000264c50723c */ /* 0x042fe400000810a0 */
[----:B------:R-:W-:Y:S04]  /*4fd00*/  STL.64 [R1+0x1370], R88 ;  /* 0x0013705801007387 */ /* 0x000fe80000100a00 */
[----:B------:R1:W-:Y:S04]  /*4fd10*/  STL.64 [R1+0x1378], R90 ;  /* 0x0013785a01007387 */ /* 0x0003e80000100a00 */
[----:B------:R-:W-:Y:S04]  /*4fd20*/  STL.64 [R1+0x1360], R84 ;  /* 0x0013605401007387 */ /* 0x000fe80000100a00 */
[----:B------:R3:W-:Y:S01]  /*4fd30*/  STL.64 [R1+0x1368], R86 ;  /* 0x0013685601007387 */ /* 0x0007e20000100a00 */
[C---:B-1----:R-:W-:Y:S08]  /*4fd40*/  HMMA.1688.F32.TF32 R88, R76.reuse, R42, R208 ;  /* 0x0000002a4c58723c */ /* 0x042ff000000810d0 */
[----:B------:R-:W-:Y:S01]  /*4fd50*/  STL.64 [R1+0x1350], R80 ;  /* 0x0013505001007387 */ /* 0x000fe20000100a00 */
[C---:B---3--:R-:W-:Y:S03]  /*4fd60*/  HMMA.1688.F32.TF32 R84, R76.reuse, R54, R216 ;  /* 0x000000364c54723c */ /* 0x048fe600000810d8 */
[----:B------:R1:W-:Y:S05]  /*4fd70*/  STL.64 [R1+0x1358], R82 ;  /* 0x0013585201007387 */ /* 0x0003ea0000100a00 */
[C---:B-1----:R-:W-:Y:S06]  /*4fd80*/  HMMA.1688.F32.TF32 R80, R76.reuse, R58, R188 ;  /* 0x0000003a4c50723c */ /* 0x042fec00000810bc */
[----:B------:R-:W-:Y:S04]  /*4fd90*/  STL.64 [R1+0x1340], R88 ;  /* 0x0013405801007387 */ /* 0x000fe80000100a00 */
[----:B------:R1:W-:Y:S05]  /*4fda0*/  STL.64 [R1+0x1348], R90 ;  /* 0x0013485a01007387 */ /* 0x0003ea0000100a00 */
[----:B------:R-:W-:Y:S04]  /*4fdb0*/  STL.64 [R1+0x1330], R84 ;  /* 0x0013305401007387 */ /* 0x000fe80000100a00 */
[----:B------:R3:W-:Y:S01]  /*4fdc0*/  STL.64 [R1+0x1338], R86 ;  /* 0x0013385601007387 */ /* 0x0007e20000100a00 */
[C---:B-1----:R-:W-:Y:S03]  /*4fdd0*/  HMMA.1688.F32.TF32 R88, R76.reuse, R62, R192 ;  /* 0x0000003e4c58723c */ /* 0x042fe600000810c0 */
[----:B------:R-:W-:Y:S05]  /*4fde0*/  STL.64 [R1+0x1320], R80 ;  /* 0x0013205001007387 */ /* 0x000fea0000100a00 */
[C---:B---3--:R-:W-:Y:S01]  /*4fdf0*/  HMMA.1688.F32.TF32 R84, R76.reuse, R66, R44 ;  /* 0x000000424c54723c */ /* 0x048fe2000008102c */
[----:B------:R1:W-:Y:S07]  /*4fe00*/  STL.64 [R1+0x1328], R82 ;  /* 0x0013285201007387 */ /* 0x0003ee0000100a00 */
[C---:B------:R-:W-:Y:S08]  /*4fe10*/  HMMA.1688.F32.TF32 R44, R76.reuse, R214, R196 ;  /* 0x000000d64c2c723c */ /* 0x040ff000000810c4 */
[----:B-1----:R-:W-:Y:S01]  /*4fe20*/  HMMA.1688.F32.TF32 R80, R76, R70, R172 ;  /* 0x000000464c50723c */ /* 0x002fe200000810ac */
[----:B------:R1:W-:Y:S04]  /*4fe30*/  STL.64 [R1+0x1310], R88 ;  /* 0x0013105801007387 */ /* 0x0003e80000100a00 */
[----:B------:R3:W-:Y:S04]  /*4fe40*/  STL.64 [R1+0x1318], R90 ;  /* 0x0013185a01007387 */ /* 0x0007e80000100a00 */
[----:B------:R4:W-:Y:S04]  /*4fe50*/  STL.64 [R1+0x1300], R84 ;  /* 0x0013005401007387 */ /* 0x0009e80000100a00 */
[----:B------:R1:W-:Y:S01]  /*4fe60*/  STL.64 [R1+0x1308], R86 ;  /* 0x0013085601007387 */ /* 0x0003e20000100a00 */
[----:B------:R-:W-:Y:S01]  /*4fe70*/  IMAD.MOV.U32 R236, RZ, RZ, R183 ;  /* 0x000000ffffec7224 */ /* 0x000fe200078e00b7 */
[----:B------:R-:W-:Y:S01]  /*4fe80*/  MOV R237, R186 ;  /* 0x000000ba00ed7202 */ /* 0x000fe20000000f00 */
[----:B------:R-:W-:-:S02]  /*4fe90*/  IMAD.MOV.U32 R238, RZ, RZ, R187 ;  /* 0x000000ffffee7224 */ /* 0x000fc400078e00bb */
[----:B------:R-:W-:Y:S01]  /*4fea0*/  IMAD.MOV.U32 R239, RZ, RZ, R179 ;  /* 0x000000ffffef7224 */ /* 0x000fe200078e00b3 */
[C---:B--2---:R-:W-:Y:S01]  /*4feb0*/  HMMA.1688.F32.TF32 R240, R72.reuse, R18, R100 ;  /* 0x0000001248f0723c */ /* 0x044fe20000081064 */
[----:B------:R-:W-:Y:S04]  /*4fec0*/  LDS R172, [R3+0x4400] ;  /* 0x0044000003ac7984 */ /* 0x000fe80000000800 */
[----:B------:R-:W-:Y:S04]  /*4fed0*/  STL.64 [R1+0x12f0], R80 ;  /* 0x0012f05001007387 */ /* 0x000fe80000100a00 */
[----:B------:R2:W-:Y:S04]  /*4fee0*/  STL.64 [R1+0x12f8], R82 ;  /* 0x0012f85201007387 */ /* 0x0005e80000100a00 */
[----:B------:R-:W2:Y:S04]  /*4fef0*/  LDL.LU R182, [R1+0x67d8] ;  /* 0x0067d80001b67983 */ /* 0x000ea80000300800 */
[----:B------:R-:W-:Y:S04]  /*4ff00*/  STL.64 [R1+0x12e0], R44 ;  /* 0x0012e02c01007387 */ /* 0x000fe80000100a00 */
[----:B------:R1:W-:Y:S04]  /*4ff10*/  STL.64 [R1+0x12e8], R46 ;  /* 0x0012e82e01007387 */ /* 0x0003e80000100a00 */
[----:B------:R-:W2:Y:S04]  /*4ff20*/  LDL.LU R181, [R1+0x67d4] ;  /* 0x0067d40001b57983 */ /* 0x000ea80000300800 */
[----:B------:R-:W2:Y:S04]  /*4ff30*/  LDL.LU R180, [R1+0x67d0] ;  /* 0x0067d00001b47983 */ /* 0x000ea80000300800 */
[----:B------:R-:W4:Y:S04]  /*4ff40*/  LDL.LU R185, [R1+0x67cc] ;  /* 0x0067cc0001b97983 */ /* 0x000f280000300800 */
[----:B------:R-:W2:Y:S04]  /*4ff50*/  LDL.LU R176, [R1+0x67c8] ;  /* 0x0067c80001b07983 */ /* 0x000ea80000300800 */
[----:B------:R-:W4:Y:S04]  /*4ff60*/  LDL.LU R177, [R1+0x67c4] ;  /* 0x0067c40001b17983 */ /* 0x000f280000300800 */
[----:B------:R-:W4:Y:S04]  /*4ff70*/  LDL.LU R184, [R1+0x67c0] ;  /* 0x0067c00001b87983 */ /* 0x000f280000300800 */
[----:B------:R-:W4:Y:S04]  /*4ff80*/  LDL.LU R178, [R1+0x67bc] ;  /* 0x0067bc0001b27983 */ /* 0x000f280000300800 */
[----:B-1----:R-:W4:Y:S04]  /*4ff90*/  LDL.LU R88, [R1+0x3e0] ;  /* 0x0003e00001587983 */ /* 0x002f280000300800 */
[----:B------:R-:W4:Y:S04]  /*4ffa0*/  LDL.LU R89, [R1+0x3e4] ;  /* 0x0003e40001597983 */ /* 0x000f280000300800 */
[----:B---3--:R-:W3:Y:S04]  /*4ffb0*/  LDL.LU R90, [R1+0x3e8] ;  /* 0x0003e800015a7983 */ /* 0x008ee80000300800 */
[----:B------:R-:W3:Y:S01]  /*4ffc0*/  LDL.LU R91, [R1+0x3ec] ;  /* 0x0003ec00015b7983 */ /* 0x000ee20000300800 */
[----:B------:R-:W-:Y:S03]  /*4ffd0*/  HMMA.1688.F32.TF32 R224, R72, R26, R112 ;  /* 0x0000001a48e0723c */ /* 0x000fe60000081070 */
[----:B------:R-:W-:Y:S04]  /*4ffe0*/  LDS R174, [R3+0x6400] ;  /* 0x0064000003ae7984 */ /* 0x000fe80000000800 */
[----:B------:R-:W-:Y:S04]  /*4fff0*/  LDS R173, [R4+0x4400] ;  /* 0x0044000004ad7984 */ /* 0x000fe80000000800 */
[----:B------:R-:W-:Y:S01]  /*50000*/  LDS R175, [R4+0x6400] ;  /* 0x0064000004af7984 */ /* 0x000fe20000000800 */
[----:B--2---:R-:W-:-:S02]  /*50010*/  IMAD.MOV.U32 R119, RZ, RZ, R176 ;  /* 0x000000ffff777224 */ /* 0x004fc400078e00b0 */
[----:B----4-:R-:W-:Y:S02]  /*50020*/  IMAD.MOV.U32 R118, RZ, RZ, R177 ;  /* 0x000000ffff767224 */ /* 0x010fe400078e00b1 */
[----:B------:R-:W-:Y:S02]  /*50030*/  IMAD.MOV.U32 R116, RZ, RZ, R184 ;  /* 0x000000ffff747224 */ /* 0x000fe400078e00b8 */
[----:B------:R-:W2:Y:S01]  /*50040*/  LDL.LU R184, [R1+0x67b8] ;  /* 0x0067b80001b87983 */ /* 0x000ea20000300800 */
[----:B------:R-:W-:-:S03]  /*50050*/  MOV R117, R178 ;  /* 0x000000b200757202 */ /* 0x000fc60000000f00 */
[----:B------:R-:W4:Y:S04]  /*50060*/  LDL.LU R178, [R1+0x67b4] ;  /* 0x0067b40001b27983 */ /* 0x000f280000300800 */
        /* <DEDUP_REMOVED lines=22> */
[----:B------:R-:W-:Y:S01]  /*501d0*/  IMAD.MOV.U32 R84, RZ, RZ, R185 ;  /* 0x000000ffff547224 */ /* 0x000fe200078e00b9 */
[----:B------:R-:W-:Y:S01]  /*501e0*/  MOV R86, R181 ;  /* 0x000000b500567202 */ /* 0x000fe20000000f00 */
[----:B------:R-:W-:-:S02]  /*501f0*/  IMAD.MOV.U32 R85, RZ, RZ, R180 ;  /* 0x000000ffff557224 */ /* 0x000fc400078e00b4 */
[----:B------:R-:W-:Y:S01]  /*50200*/  IMAD.MOV.U32 R87, RZ, RZ, R182 ;  /* 0x000000ffff577224 */ /* 0x000fe200078e00b6 */
[----:B--2---:R-:W-:Y:S01]  /*50210*/  MOV R111, R184 ;  /* 0x000000b8006f7202 */ /* 0x004fe20000000f00 */
[----:B----4-:R-:W-:Y:S02]  /*50220*/  IMAD.MOV.U32 R110, RZ, RZ, R178 ;  /* 0x000000ffff6e7224 */ /* 0x010fe400078e00b2 */
[----:B---3--:R-:W-:Y:S01]  /*50230*/  IMAD.MOV.U32 R109, RZ, RZ, R177 ;  /* 0x000000ffff6d7224 */ /* 0x008fe200078e00b1 */
[----:B------:R-:W-:Y:S02]  /*50240*/  MOV R108, R176 ;  /* 0x000000b0006c7202 */ /* 0x000fe40000000f00 */
[----:B------:R-:W2:Y:S04]  /*50250*/  LDL.LU R176, [R1+0x67a8] ;  /* 0x0067a80001b07983 */ /* 0x000ea80000300800 */
[----:B------:R-:W2:Y:S04]  /*50260*/  LDL.LU R177, [R1+0x67a4] ;  /* 0x0067a40001b17983 */ /* 0x000ea80000300800 */
[----:B------:R-:W2:Y:S04]  /*50270*/  LDL.LU R178, [R1+0x67a0] ;  /* 0x0067a00001b27983 */ /* 0x000ea80000300800 */
[----:B------:R-:W3:Y:S04]  /*50280*/  LDL.LU R184, [R1+0x679c] ;  /* 0x00679c0001b87983 */ /* 0x000ee80000300800 */
[----:B------:R-:W3:Y:S04]  /*50290*/  LDL.LU R185, [R1+0x6798] ;  /* 0x0067980001b97983 */ /* 0x000ee80000300800 */
[----:B------:R-:W4:Y:S04]  /*502a0*/  LDL.LU R180, [R1+0x6794] ;  /* 0x0067940001b47983 */ /* 0x000f280000300800 */
        /* <DEDUP_REMOVED lines=17> */
[----:B------:R-:W4:Y:S01]  /*503c0*/  LDL.LU R179, [R1+0x674c] ;  /* 0x00674c0001b37983 */ /* 0x000f220000300800 */
[C---:B--2---:R-:W-:Y:S08]  /*503d0*/  HMMA.1688.F32.TF32 R128, R76.reuse, R18, R164 ;  /* 0x000000124c80723c */ /* 0x044ff000000810a4 */
[C---:B---3--:R-:W-:Y:S08]  /*503e0*/  HMMA.1688.F32.TF32 R80, R76.reuse, R14, R200 ;  /* 0x0000000e4c50723c */ /* 0x048ff000000810c8 */
[C---:B----4-:R-:W-:Y:S11]  /*503f0*/  HMMA.1688.F32.TF32 R44, R76.reuse, R22, R168 ;  /* 0x000000164c2c723c */ /* 0x050ff600000810a8 */
[----:B------:R-:W-:Y:S04]  /*50400*/  @!UPT UIADD3 URZ, URZ, URZ, URZ ;  /* 0x0000003f3f3ff290 */ /* 0x000fe8000fffe03f */
[----:B------:R-:W-:Y:S04]  /*50410*/  STL.64 [R1+0x12d0], R80 ;  /* 0x0012d05001007387 */ /* 0x000fe80000100a00 */
[----:B------:R1:W-:Y:S04]  /*50420*/  STL.64 [R1+0x12d8], R82 ;  /* 0x0012d85201007387 */ /* 0x0003e80000100a00 */
[----:B------:R-:W-:Y:S04]  /*50430*/  STL.64 [R1+0x12c0], R128 ;  /* 0x0012c08001007387 */ /* 0x000fe80000100a00 */
[----:B------:R-:W-:Y:S01]  /*50440*/  STL.64 [R1+0x12c8], R130 ;  /* 0x0012c88201007387 */ /* 0x000fe20000100a00 */
[C---:B-1----:R-:W-:Y:S03]  /*50450*/  HMMA.1688.F32.TF32 R80, R76.reuse, R26, R180 ;  /* 0x0000001a4c50723c */ /* 0x042fe600000810b4 */
[----:B------:R-:W-:Y:S04]  /*50460*/  STL.64 [R1+0x12b0], R44 ;  /* 0x0012b02c01007387 */ /* 0x000fe80000100a00 */
[----:B------:R1:W-:Y:S01]  /*50470*/  STL.64 [R1+0x12b8], R46 ;  /* 0x0012b82e01007387 */ /* 0x0003e20000100a00 */
[----:B------:R-:W-:Y:S08]  /*50480*/  HMMA.1688.F32.TF32 R76, R76, R50, R184 ;  /* 0x000000324c4c723c */ /* 0x000ff000000810b8 */
[C---:B-1----:R-:W-:Y:S07]  /*50490*/  HMMA.1688.F32.TF32 R44, R72.reuse, R10, R176 ;  /* 0x0000000a482c723c */ /* 0x042fee00000810b0 */
[----:B------:R-:W-:Y:S04]  /*504a0*/  STL.64 [R1+0x12a0], R80 ;  /* 0x0012a05001007387 */ /* 0x000fe80000100a00 */
[----:B------:R1:W-:Y:S04]  /*504b0*/  STL.64 [R1+0x12a8], R82 ;  /* 0x0012a85201007387 */ /* 0x0003e80000100a00 */
[----:B------:R-:W-:Y:S04]  /*504c0*/  STL.64 [R1+0xa0], R76 ;  /* 0x0000a04c01007387 */ /* 0x000fe80000100a00 */
[----:B------:R2:W-:Y:S01]  /*504d0*/  STL.64 [R1+0xa8], R78 ;  /* 0x0000a84e01007387 */ /* 0x0005e20000100a00 */
[C---:B-1----:R-:W-:Y:S03]  /*504e0*/  HMMA.1688.F32.TF32 R80, R72.reuse, R30, R244 ;  /* 0x0000001e4850723c */ /* 0x042fe600000810f4 */
[----:B------:R-:W-:Y:S04]  /*504f0*/  STL.64 [R1+0x90], R44 ;  /* 0x0000902c01007387 */ /* 0x000fe80000100a00 */
[----:B------:R1:W-:Y:S01]  /*50500*/  STL.64 [R1+0x98], R46 ;  /* 0x0000982e01007387 */ /* 0x0003e20000100a00 */
[C---:B--2---:R-:W-:Y:S08]  /*50510*/  HMMA.1688.F32.TF32 R76, R72.reuse, R34, R248 ;  /* 0x00000022484c723c */ /* 0x044ff000000810f8 */
        /* <DEDUP_REMOVED lines=8> */
[C---:B--2---:R-:W-:Y:S03]  /*505a0*/  HMMA.1688.F32.TF32 R76, R72.reuse, R54, R108 ;  /* 0x00000036484c723c */ /* 0x044fe6000008106c */
[----:B------:R-:W-:Y:S04]  /*505b0*/  LDS R108, [R3+0x4380] ;  /* 0x00438000036c7984 */ /* 0x000fe80000000800 */
[----:B------:R-:W-:Y:S01]  /*505c0*/  LDS R110, [R3+0x6380] ;  /* 0x00638000036e7984 */ /* 0x000fe20000000800 */
[C---:B-1----:R-:W-:Y:S03]  /*505d0*/  HMMA.1688.F32.TF32 R44, R72.reuse, R58, R92 ;  /* 0x0000003a482c723c */ /* 0x042fe6000008105c */
[----:B------:R-:W-:Y:S04]  /*505e0*/  LDS R109, [R4+0x4380] ;  /* 0x00438000046d7984 */ /* 0x000fe80000000800 */
[----:B------:R-:W1:Y:S04]  /*505f0*/  LDS R111, [R4+0x6380] ;  /* 0x00638000046f7984 */ /* 0x000e680000000800 */
[----:B------:R-:W-:Y:S04]  /*50600*/  STL.64 [R1+0x50], R80 ;  /* 0x0000505001007387 */ /* 0x000fe80000100a00 */
[----:B------:R2:W-:Y:S04]  /*50610*/  STL.64 [R1+0x58], R82 ;  /* 0x0000585201007387 */ /* 0x0005e80000100a00 */
[----:B------:R-:W-:Y:S01]  /*50620*/  STL.64 [R1+0x40], R76 ;  /* 0x0000404c01007387 */ /* 0x000fe20000100a00 */
[C---:B------:R-:W-:Y:S03]  /*50630*/  HMMA.1688.F32.TF32 R248, R72.reuse, R214, R96 ;  /* 0x000000d648f8723c */ /* 0x040fe60000081060 */
[----:B------:R3:W-:Y:S05]  /*50640*/  STL.64 [R1+0x48], R78 ;  /* 0x0000484e01007387 */ /* 0x0007ea0000100a00 */
[C---:B--2---:R-:W-:Y:S01]  /*50650*/  HMMA.1688.F32.TF32 R80, R72.reuse, R62, R116 ;  /* 0x0000003e4850723c */ /* 0x044fe20000081074 */
[----:B------:R-:W-:Y:S04]  /*50660*/  STL.64 [R1+0x30], R44 ;  /* 0x0000302c01007387 */ /* 0x000fe80000100a00 */
[----:B------:R2:W-:Y:S03]  /*50670*/  STL.64 [R1+0x38], R46 ;  /* 0x0000382e01007387 */ /* 0x0005e60000100a00 */
[C---:B---3--:R-:W-:Y:S08]  /*50680*/  HMMA.1688.F32.TF32 R76, R72.reuse, R66, R88 ;  /* 0x00000042484c723c */ /* 0x048ff00000081058 */
[C---:B--2---:R-:W-:Y:S08]  /*50690*/  HMMA.1688.F32.TF32 R44, R72.reuse, R70, R84 ;  /* 0x00000046482c723c */ /* 0x044ff00000081054 */
[C---:B------:R-:W-:Y:S08]  /*506a0*/  HMMA.1688.F32.TF32 R244, R72.reuse, R14, R120 ;  /* 0x0000000e48f4723c */ /* 0x040ff00000081078 */
[C---:B------:R-:W-:Y:S01]  /*506b0*/  HMMA.1688.F32.TF32 R228, R72.reuse, R22, R124 ;  /* 0x0000001648e4723c */ /* 0x040fe2000008107c */
[----:B------:R-:W-:Y:S04]  /*506c0*/  STL.64 [R1+0x20], R80 ;  /* 0x0000205001007387 */ /* 0x000fe80000100a00 */
[----:B------:R-:W-:Y:S04]  /*506d0*/  STL.64 [R1+0x28], R82 ;  /* 0x0000285201007387 */ /* 0x000fe80000100a00 */
[----:B------:R-:W-:Y:S04]  /*506e0*/  STL.64 [R1+0x10], R76 ;  /* 0x0000104c01007387 */ /* 0x000fe80000100a00 */
[----:B------:R2:W-:Y:S04]  /*506f0*/  STL.64 [R1+0x18], R78 ;  /* 0x0000184e01007387 */ /* 0x0005e80000100a00 */
[----:B------:R-:W-:Y:S04]  /*50700*/  STL.64 [R1+0x65d0], R250 ;  /* 0x0065d0fa01007387 */ /* 0x000fe80000100a00 */
[----:B------:R-:W-:Y:S04]  /*50710*/  STL.64 [R1], R44 ;  /* 0x0000002c01007387 */ /* 0x000fe80000100a00 */
        /* <DEDUP_REMOVED lines=10> */
[----:B------:R-:W4:Y:S04]  /*507c0*/  LDL.LU R88, [R1+0x470] ;  /* 0x0004700001587983 */ /* 0x000f280000300800 */
[----:B------:R-:W4:Y:S04]  /*507d0*/  LDL.LU R89, [R1+0x474] ;  /* 0x0004740001597983 */ /* 0x000f280000300800 */
[----:B------:R-:W4:Y:S04]  /*507e0*/  LDL.LU R90, [R1+0x478] ;  /* 0x00047800015a7983 */ /* 0x000f280000300800 */
[----:B------:R-:W4:Y:S04]  /*507f0*/  LDL.LU R91, [R1+0x47c] ;  /* 0x00047c00015b7983 */ /* 0x000f280000300800 */
        /* <DEDUP_REMOVED lines=28> */
[----:B------:R-:W-:Y:S03]  /*509c0*/  HMMA.1688.F32.TF32 R220, R72, R50, R236 ;  /* 0x0000003248dc723c */ /* 0x000fe600000810ec */
[----:B------:R-:W3:Y:S04]  /*509d0*/  LDL.LU R236, [R1+0x4e0] ;  /* 0x0004e00001ec7983 */ /* 0x000ee80000300800 */
[----:B------:R-:W3:Y:S04]  /*509e0*/  LDL.LU R237, [R1+0x4e4] ;  /* 0x0004e40001ed7983 */ /* 0x000ee80000300800 */
[----:B------:R-:W3:Y:S04]  /*509f0*/  LDL.LU R238, [R1+0x4e8] ;  /* 0x0004e80001ee7983 */ /* 0x000ee80000300800 */
[----:B------:R-:W3:Y:S08]  /*50a00*/  LDL.LU R239, [R1+0x4ec] ;  /* 0x0004ec0001ef7983 */ /* 0x000ef00000300800 */
[----:B------:R-:W-:Y:S04]  /*50a10*/  STL.64 [R1+0x6620], R222 ;  /* 0x006620de01007387 */ /* 0x000fe80000100a00 */
[----:B------:R-:W-:Y:S01]  /*50a20*/  STL.64 [R1+0x6618], R220 ;  /* 0x006618dc01007387 */ /* 0x000fe20000100a00 */
[C---:B----4-:R-:W-:Y:S08]  /*50a30*/  HMMA.1688.F32.TF32 R72, R104.reuse, R30, R88 ;  /* 0x0000001e6848723c */ /* 0x050ff00000081058 */
[C---:B--2---:R-:W-:Y:S08]  /*50a40*/  HMMA.1688.F32.TF32 R216, R104.reuse, R10, R116 ;  /* 0x0000000a68d8723c */ /* 0x044ff00000081074 */
[C---:B---3--:R-:W-:Y:S08]  /*50a50*/  HMMA.1688.F32.TF32 R76, R104.reuse, R34, R84 ;  /* 0x00000022684c723c */ /* 0x048ff00000081054 */
[C---:B------:R-:W-:Y:S08]  /*50a60*/  HMMA.1688.F32.TF32 R88, R104.reuse, R54, R100 ;  /* 0x000000366858723c */ /* 0x040ff00000081064 */
[C---:B------:R-:W-:Y:S01]  /*50a70*/  HMMA.1688.F32.TF32 R80, R104.reuse, R38, R96 ;  /* 0x000000266850723c */ /* 0x040fe20000081060 */
[----:B------:R-:W-:Y:S07]  /*50a80*/  STL.64 [R1+0x6630], R218 ;  /* 0x006630da01007387 */ /* 0x000fee0000100a00 */
[C---:B------:R-:W-:Y:S01]  /*50a90*/  HMMA.1688.F32.TF32 R84, R104.reuse, R42, R120 ;  /* 0x0000002a6854723c */ /* 0x040fe20000081078 */
[----:B------:R-:W-:Y:S07]  /*50aa0*/  STL.64 [R1+0x6628], R216 ;  /* 0x006628d801007387 */ /* 0x000fee0000100a00 */
[C---:B------:R-:W-:Y:S01]  /*50ab0*/  HMMA.1688.F32.TF32 R92, R104.reuse, R58, R124 ;  /* 0x0000003a685c723c */ /* 0x040fe2000008107c */
[----:B------:R-:W-:Y:S07]  /*50ac0*/  STL.64 [R1+0x6640], R74 ;  /* 0x0066404a01007387 */ /* 0x000fee0000100a00 */
[C---:B------:R-:W-:Y:S01]  /*50ad0*/  HMMA.1688.F32.TF32 R96, R104.reuse, R62, R112 ;  /* 0x0000003e6860723c */ /* 0x040fe20000081070 */
        /* <DEDUP_REMOVED lines=36> */
[----:B------:R-:W3:Y:S01]  /*50d20*/  LDL.LU R131, [R1+0x54c] ;  /* 0x00054c0001837983 */ /* 0x000ee20000300800 */
[C---:B------:R-:W-:Y:S03]  /*50d30*/  HMMA.1688.F32.TF32 R100, R104.reuse, R66, R236 ;  /* 0x000000426864723c */ /* 0x040fe600000810ec */
[----:B------:R-:W3:Y:S04]  /*50d40*/  LDL.LU R112, [R1+0x4f0] ;  /* 0x0004f00001707983 */ /* 0x000ee80000300800 */
        /* <DEDUP_REMOVED lines=11> */
[----:B------:R-:W1:Y:S04]  /*50e00*/  LDL.LU R232, [R1+0x670] ;  /* 0x0006700001e87983 */ /* 0x000e680000300800 */
[----:B------:R-:W1:Y:S04]  /*50e10*/  LDL.LU R233, [R1+0x674] ;  /* 0x0006740001e97983 */ /* 0x000e680000300800 */
[----:B------:R-:W1:Y:S04]  /*50e20*/  LDL.LU R234, [R1+0x678] ;  /* 0x0006780001ea7983 */ /* 0x000e680000300800 */
[----:B------:R-:W1:Y:S04]  /*50e30*/  LDL.LU R235, [R1+0x67c] ;  /* 0x00067c0001eb7983 */ /* 0x000e680000300800 */
[----:B------:R-:W4:Y:S04]  /*50e40*/  LDL.LU R116, [R1+0x660] ;  /* 0x0006600001747983 */ /* 0x000f280000300800 */
[----:B------:R-:W4:Y:S04]  /*50e50*/  LDL.LU R117, [R1+0x664] ;  /* 0x0006640001757983 */ /* 0x000f280000300800 */
[----:B------:R-:W4:Y:S04]  /*50e60*/  LDL.LU R118, [R1+0x668] ;  /* 0x0006680001767983 */ /* 0x000f280000300800 */
[----:B------:R-:W4:Y:S04]  /*50e70*/  LDL.LU R119, [R1+0x66c] ;  /* 0x00066c0001777983 */ /* 0x000f280000300800 */
[----:B------:R-:W-:Y:S04]  /*50e80*/  STL [R1+0x6564], R100 ;  /* 0x0065646401007387 */ /* 0x000fe80000100800 */
[----:B------:R-:W-:Y:S04]  /*50e90*/  STL [R1+0x6560], R101 ;  /* 0x0065606501007387 */ /* 0x000fe80000100800 */
[----:B------:R-:W-:Y:S04]  /*50ea0*/  STL [R1+0x655c], R102 ;  /* 0x00655c6601007387 */ /* 0x000fe80000100800 */
[----:B------:R-:W-:Y:S01]  /*50eb0*/  STL [R1+0x6558], R103 ;  /* 0x0065586701007387 */ /* 0x000fe20000100800 */
[C---:B--2---:R-:W-:Y:S08]  /*50ec0*/  HMMA.1688.F32.TF32 R44, R104.reuse, R70, R148 ;  /* 0x00000046682c723c */ /* 0x044ff00000081094 */
[C---:B------:R-:W-:Y:S11]  /*50ed0*/  HMMA.1688.F32.TF32 R72, R104.reuse, R214, R132 ;  /* 0x000000d66848723c */ /* 0x040ff60000081084 */
[----:B------:R-:W-:Y:S04]  /*50ee0*/  @!UPT UIADD3 URZ, URZ, URZ, URZ ;  /* 0x0000003f3f3ff290 */ /* 0x000fe8000fffe03f */
[----:B------:R-:W-:Y:S04]  /*50ef0*/  STL.64 [R1+0x1290], R44 ;  /* 0x0012902c01007387 */ /* 0x000fe80000100a00 */
[----:B------:R3:W-:Y:S02]  /*50f00*/  STL.64 [R1+0x1298], R46 ;  /* 0x0012982e01007387 */ /* 0x0007e40000100a00 */
[C---:B---3--:R-:W-:Y:S02]  /*50f10*/  HMMA.1688.F32.TF32 R44, R104.reuse, R14, R128 ;  /* 0x0000000e682c723c */ /* 0x048fe40000081080 */
[----:B------:R-:W-:Y:S04]  /*50f20*/  STL.64 [R1+0x1280], R72 ;  /* 0x0012804801007387 */ /* 0x000fe80000100a00 */
[----:B------:R4:W-:Y:S02]  /*50f30*/  STL.64 [R1+0x1288], R74 ;  /* 0x0012884a01007387 */ /* 0x0009e40000100a00 */
[C---:B------:R-:W-:Y:S08]  /*50f40*/  HMMA.1688.F32.TF32 R76, R104.reuse, R18, R204 ;  /* 0x00000012684c723c */ /* 0x040ff000000810cc */
[C---:B----4-:R-:W-:Y:S07]  /*50f50*/  HMMA.1688.F32.TF32 R72, R104.reuse, R22, R136 ;  /* 0x000000166848723c */ /* 0x050fee0000081088 */
[----:B------:R-:W-:Y:S04]  /*50f60*/  STL.64 [R1+0x1270], R44 ;  /* 0x0012702c01007387 */ /* 0x000fe80000100a00 */
[----:B------:R2:W-:Y:S02]  /*50f70*/  STL.64 [R1+0x1278], R46 ;  /* 0x0012782e01007387 */ /* 0x0005e40000100a00 */
[C---:B--2---:R-:W-:Y:S02]  /*50f80*/  HMMA.1688.F32.TF32 R44, R104.reuse, R26, R120 ;  /* 0x0000001a682c723c */ /* 0x044fe40000081078 */
[----:B------:R-:W-:Y:S04]  /*50f90*/  STL.64 [R1+0x1260], R76 ;  /* 0x0012604c01007387 */ /* 0x000fe80000100a00 */
[----:B------:R2:W-:Y:S04]  /*50fa0*/  STL.64 [R1+0x1268], R78 ;  /* 0x0012684e01007387 */ /* 0x0005e80000100a00 */
[----:B------:R-:W-:Y:S04]  /*50fb0*/  STL.64 [R1+0x1250], R72 ;  /* 0x0012504801007387 */ /* 0x000fe80000100a00 */
[----:B------:R3:W-:Y:S04]  /*50fc0*/  STL.64 [R1+0x1258], R74 ;  /* 0x0012584a01007387 */ /* 0x0007e80000100a00 */
[----:B------:R-:W4:Y:S05]  /*50fd0*/  LDL.LU R120, [R1+0x620] ;  /* 0x0006200001787983 */ /* 0x000f2a0000300800 */
[----:B------:R-:W-:Y:S04]  /*50fe0*/  STL.64 [R1+0x1240], R44 ;  /* 0x0012402c01007387 */ /* 0x000fe80000100a00 */
[----:B------:R-:W-:Y:S04]  /*50ff0*/  STL.64 [R1+0x1248], R46 ;  /* 0x0012482e01007387 */ /* 0x000fe80000100a00 */
[----:B------:R-:W4:Y:S04]  /*51000*/  LDL.LU R121, [R1+0x624] ;  /* 0x0006240001797983 */ /* 0x000f280000300800 */
[----:B------:R-:W4:Y:S04]  /*51010*/  LDL.LU R122, [R1+0x628] ;  /* 0x00062800017a7983 */ /* 0x000f280000300800 */
[----:B------:R-:W4:Y:S01]  /*51020*/  LDL.LU R123, [R1+0x62c] ;  /* 0x00062c00017b7983 */ /* 0x000f220000300800 */
[----:B------:R-:W-:Y:S03]  /*51030*/  HMMA.1688.F32.TF32 R104, R104, R50, R112 ;  /* 0x000000326868723c */ /* 0x000fe60000081070 */
[----:B------:R-:W4:Y:S04]  /*51040*/  LDL.LU R112, [R1+0x610] ;  /* 0x0006100001707983 */ /* 0x000f280000300800 */
[----:B------:R-:W4:Y:S01]  /*51050*/  LDL.LU R113, [R1+0x614] ;  /* 0x0006140001717983 */ /* 0x000f220000300800 */
[C---:B-1----:R-:W-:Y:S03]  /*51060*/  HMMA.1688.F32.TF32 R80, R108.reuse, R10, R232 ;  /* 0x0000000a6c50723c */ /* 0x042fe600000810e8 */
[----:B------:R-:W4:Y:S04]  /*51070*/  LDL.LU R114, [R1+0x618] ;  /* 0x0006180001727983 */ /* 0x000f280000300800 */
[----:B------:R-:W4:Y:S01]  /*51080*/  LDL.LU R115, [R1+0x61c] ;  /* 0x00061c0001737983 */ /* 0x000f220000300800 */
[C---:B--2---:R-:W-:Y:S03]  /*51090*/  HMMA.1688.F32.TF32 R76, R108.reuse, R30, R116 ;  /* 0x0000001e6c4c723c */ /* 0x044fe60000081074 */
[----:B------:R-:W-:Y:S05]  /*510a0*/  LDS R44, [R3+0x4480] ;  /* 0x00448000032c7984 */ /* 0x000fea0000000800 */
[C---:B---3--:R-:W-:Y:S01]  /*510b0*/  HMMA.1688.F32.TF32 R72, R108.reuse, R34, R124 ;  /* 0x000000226c48723c */ /* 0x048fe2000008107c */
[----:B------:R-:W-:Y:S04]  /*510c0*/  STL.64 [R1+0x6510], R106 ;  /* 0x0065106a01007387 */ /* 0x000fe80000100a00 */
[----:B------:R-:W-:Y:S04]  /*510d0*/  STL.64 [R1+0x6508], R104 ;  /* 0x0065086801007387 */ /* 0x000fe80000100a00 */
[----:B------:R-:W-:Y:S04]  /*510e0*/  STL.64 [R1+0x1230], R80 ;  /* 0x0012305001007387 */ /* 0x000fe80000100a00 */
[----:B------:R-:W-:Y:S04]  /*510f0*/  STL.64 [R1+0x1238], R82 ;  /* 0x0012385201007387 */ /* 0x000fe80000100a00 */
[----:B------:R-:W2:Y:S04]  /*51100*/  LDL.LU R124, [R1+0x600] ;  /* 0x00060000017c7983 */ /* 0x000ea80000300800 */
[----:B------:R-:W-:Y:S04]  /*51110*/  STL.64 [R1+0x1220], R76 ;  /* 0x0012204c01007387 */ /* 0x000fe80000100a00 */
[----:B------:R-:W-:Y:S04]  /*51120*/  STL.64 [R1+0x1228], R78 ;  /* 0x0012284e01007387 */ /* 0x000fe80000100a00 */
[----:B------:R-:W-:Y:S04]  /*51130*/  STL.64 [R1+0x1210], R72 ;  /* 0x0012104801007387 */ /* 0x000fe80000100a00 */
[----:B------:R1:W-:Y:S04]  /*51140*/  STL.64 [R1+0x1218], R74 ;  /* 0x0012184a01007387 */ /* 0x0003e80000100a00 */
[----:B------:R-:W2:Y:S04]  /*51150*/  LDL.LU R125, [R1+0x604] ;  /* 0x00060400017d7983 */ /* 0x000ea80000300800 */
[----:B------:R-:W2:Y:S04]  /*51160*/  LDL.LU R126, [R1+0x608] ;  /* 0x00060800017e7983 */ /* 0x000ea80000300800 */
[----:B------:R-:W2:Y:S01]  /*51170*/  LDL.LU R127, [R1+0x60c] ;  /* 0x00060c00017f7983 */ /* 0x000ea20000300800 */
[C---:B-1----:R-:W-:Y:S03]  /*51180*/  HMMA.1688.F32.TF32 R72, R108.reuse, R38, R236 ;  /* 0x000000266c48723c */ /* 0x042fe600000810ec */
[----:B------:R-:W2:Y:S04]  /*51190*/  LDL.LU R236, [R1+0x5f0] ;  /* 0x0005f00001ec7983 */ /* 0x000ea80000300800 */
[----:B------:R-:W2:Y:S04]  /*511a0*/  LDL.LU R237, [R1+0x5f4] ;  /* 0x0005f40001ed7983 */ /* 0x000ea80000300800 */
[----:B------:R-:W2:Y:S04]  /*511b0*/  LDL.LU R238, [R1+0x5f8] ;  /* 0x0005f80001ee7983 */ /* 0x000ea80000300800 */
[----:B------:R-:W2:Y:S04]  /*511c0*/  LDL.LU R239, [R1+0x5fc] ;  /* 0x0005fc0001ef7983 */ /* 0x000ea80000300800 */
[----:B------:R-:W-:Y:S04]  /*511d0*/  LDS R46, [R3+0x6480] ;  /* 0x00648000032e7984 */ /* 0x000fe80000000800 */
[----:B------:R-:W-:Y:S01]  /*511e0*/  LDS R45, [R4+0x4480] ;  /* 0x00448000042d7984 */ /* 0x000fe20000000800 */
[----:B------:R-:W-:Y:S01]  /*511f0*/  MOV R107, R72 ;  /* 0x00000048006b7202 */ /* 0x000fe20000000f00 */
[----:B------:R-:W-:Y:S01]  /*51200*/  IMAD.MOV.U32 R106, RZ, RZ, R73 ;  /* 0x000000ffff6a7224 */ /* 0x000fe200078e0049 */
[----:B------:R-:W-:Y:S01]  /*51210*/  MOV R104, R75 ;  /* 0x0000004b00687202 */ /* 0x000fe20000000f00 */
[----:B------:R-:W-:Y:S01]  /*51220*/  IMAD.MOV.U32 R105, RZ, RZ, R74 ;  /* 0x000000ffff697224 */ /* 0x000fe200078e004a */
[----:B------:R-:W1:Y:S04]  /*51230*/  LDS R47, [R4+0x6480] ;  /* 0x00648000042f7984 */ /* 0x000e680000000800 */
[----:B------:R-:W-:Y:S04]  /*51240*/  STL [R1+0x6574], R104 ;  /* 0x0065746801007387 */ /* 0x000fe80000100800 */
[----:B------:R-:W-:Y:S04]  /*51250*/  STL [R1+0x6570], R106 ;  /* 0x0065706a01007387 */ /* 0x000fe80000100800 */
[----:B------:R-:W-:Y:S04]  /*51260*/  STL [R1+0x656c], R107 ;  /* 0x00656c6b01007387 */ /* 0x000fe80000100800 */
[----:B------:R-:W-:Y:S04]  /*51270*/  STL [R1+0x6568], R105 ;  /* 0x0065686901007387 */ /* 0x000fe80000100800 */
[----:B------:R-:W2:Y:S01]  /*51280*/  LDL.LU R116, [R1+0x5e0] ;  /* 0x0005e00001747983 */ /* 0x000ea20000300800 */
[C---:B----4-:R-:W-:Y:S11]  /*51290*/  HMMA.1688.F32.TF32 R72, R108.reuse, R42, R120 ;  /* 0x0000002a6c48723c */ /* 0x050ff60000081078 */
[----:B------:R-:W-:Y:S11]  /*512a0*/  @!UPT UIADD3 URZ, URZ, URZ, URZ ;  /* 0x0000003f3f3ff290 */ /* 0x000ff6000fffe03f */
[----:B------:R-:W-:Y:S01]  /*512b0*/  @!UPT UIADD3 URZ, URZ, URZ, URZ ;  /* 0x0000003f3f3ff290 */ /* 0x000fe2000fffe03f */
[----:B------:R-:W-:Y:S04]  /*512c0*/  STL.64 [R1+0x11f0], R72 ;  /* 0x0011f04801007387 */ /* 0x000fe80000100a00 */
[----:B------:R4:W-:Y:S04]  /*512d0*/  STL.64 [R1+0x11f8], R74 ;  /* 0x0011f84a01007387 */ /* 0x0009e80000100a00 */
[----:B------:R-:W3:Y:S04]  /*512e0*/  LDL.LU R117, [R1+0x5e4] ;  /* 0x0005e40001757983 */ /* 0x000ee80000300800 */
[----:B------:R-:W3:Y:S01]  /*512f0*/  LDL.LU R118, [R1+0x5e8] ;  /* 0x0005e80001767983 */ /* 0x000ee20000300800 */
[----:B----4-:R-:W-:Y:S03]  /*51300*/  HMMA.1688.F32.TF32 R72, R108, R54, R112 ;  /* 0x000000366c48723c */ /* 0x010fe60000081070 */
[----:B------:R-:W3:Y:S04]  /*51310*/  LDL.LU R119, [R1+0x5ec] ;  /* 0x0005ec0001777983 */ /* 0x000ee80000300800 */
[----:B------:R-:W4:Y:S04]  /*51320*/  LDL.LU R112, [R1+0x5d0] ;  /* 0x0005d00001707983 */ /* 0x000f280000300800 */
[----:B------:R-:W4:Y:S04]  /*51330*/  LDL.LU R113, [R1+0x5d4] ;  /* 0x0005d40001717983 */ /* 0x000f280000300800 */
[----:B------:R-:W4:Y:S04]  /*51340*/  LDL.LU R114, [R1+0x5d8] ;  /* 0x0005d80001727983 */ /* 0x000f280000300800 */
[----:B------:R-:W4:Y:S05]  /*51350*/  LDL.LU R115, [R1+0x5dc] ;  /* 0x0005dc0001737983 */ /* 0x000f2a0000300800 */
[----:B------:R-:W-:Y:S01]  /*51360*/  IMAD.MOV.U32 R104, RZ, RZ, R72 ;  /* 0x000000ffff687224 */ /* 0x000fe200078e0048 */
[----:B------:R-:W-:Y:S01]  /*51370*/  MOV R107, R74 ;  /* 0x0000004a006b7202 */ /* 0x000fe20000000f00 */
[----:B------:R-:W-:-:S02]  /*51380*/  IMAD.MOV.U32 R106, RZ, RZ, R73 ;  /* 0x000000ffff6a7224 */ /* 0x000fc400078e0049 */
[----:B------:R-:W-:Y:S02]  /*51390*/  IMAD.MOV.U32 R105, RZ, RZ, R75 ;  /* 0x000000ffff697224 */ /* 0x000fe400078e004b */
[----:B--2---:R-:W-:Y:S01]  /*513a0*/  HMMA.1688.F32.TF32 R72, R108, R58, R124 ;  /* 0x0000003a6c48723c */ /* 0x004fe2000008107c */
[----:B------:R-:W-:Y:S04]  /*513b0*/  STL [R1+0x6584], R104 ;  /* 0x0065846801007387 */ /* 0x000fe80000100800 */
[----:B------:R-:W-:Y:S04]  /*513c0*/  STL [R1+0x6580], R106 ;  /* 0x0065806a01007387 */ /* 0x000fe80000100800 */
[----:B------:R-:W-:Y:S04]  /*513d0*/  STL [R1+0x657c], R107 ;  /* 0x00657c6b01007387 */ /* 0x000fe80000100800 */
[----:B------:R-:W-:Y:S10]  /*513e0*/  STL [R1+0x6578], R105 ;  /* 0x0065786901007387 */ /* 0x000ff40000100800 */
[----:B------:R-:W-:Y:S04]  /*513f0*/  STL.64 [R1+0x550], R72 ;  /* 0x0005504801007387 */ /* 0x000fe80000100a00 */
[----:B------:R2:W-:Y:S04]  /*51400*/  STL [R1+0x558], R74 ;  /* 0x0005584a01007387 */ /* 0x0005e80000100800 */
[----:B------:R-:W4:Y:S04]  /*51410*/  LDL.LU R120, [R1+0x5c0] ;  /* 0x0005c00001787983 */ /* 0x000f280000300800 */
[----:B------:R-:W4:Y:S04]  /*51420*/  LDL.LU R121, [R1+0x5c4] ;  /* 0x0005c40001797983 */ /* 0x000f280000300800 */
[----:B------:R-:W4:Y:S04]  /*51430*/  LDL.LU R122, [R1+0x5c8] ;  /* 0x0005c800017a7983 */ /* 0x000f280000300800 */
[----:B------:R-:W4:Y:S04]  /*51440*/  LDL.LU R123, [R1+0x5cc] ;  /* 0x0005cc00017b7983 */ /* 0x000f280000300800 */
[----:B------:R-:W4:Y:S04]  /*51450*/  LDL.LU R124, [R1+0x5b0] ;  /* 0x0005b000017c7983 */ /* 0x000f280000300800 */
[----:B------:R-:W4:Y:S04]  /*51460*/  LDL.LU R125, [R1+0x5b4] ;  /* 0x0005b400017d7983 */ /* 0x000f280000300800 */
[----:B------:R-:W4:Y:S04]  /*51470*/  LDL.LU R126, [R1+0x5b8] ;  /* 0x0005b800017e7983 */ /* 0x000f280000300800 */
[----:B------:R-:W4:Y:S01]  /*51480*/  LDL.LU R127, [R1+0x5bc] ;  /* 0x0005bc00017f7983 */ /* 0x000f220000300800 */
[----:B------:R-:W-:-:S02]  /*51490*/  IMAD.MOV.U32 R100, RZ, RZ, R75 ;  /* 0x000000ffff647224 */ /* 0x000fc400078e004b */
[----:B--2---:R-:W-:Y:S03]  /*514a0*/  HMMA.1688.F32.TF32 R72, R108, R62, R236 ;  /* 0x0000003e6c48723c */ /* 0x004fe600000810ec */
[----:B------:R-:W-:Y:S11]  /*514b0*/  STL [R1+0x6588], R100 ;  /* 0x0065886401007387 */ /* 0x000ff60000100800 */
[----:B------:R-:W-:Y:S09]  /*514c0*/  @!UPT UIADD3 URZ, URZ, URZ, URZ ;  /* 0x0000003f3f3ff290 */ /* 0x000ff2000fffe03f */
[----:B------:R3:W-:Y:S04]  /*514d0*/  STL.64 [R1+0x538], R74 ;  /* 0x0005384a01007387 */ /* 0x0007e80000100a00 */
[----:B------:R-:W2:Y:S04]  /*514e0*/  LDL.LU R236, [R1+0x5a0] ;  /* 0x0005a00001ec7983 */ /* 0x000ea80000300800 */
[----:B------:R-:W2:Y:S04]  /*514f0*/  LDL.LU R237, [R1+0x5a4] ;  /* 0x0005a40001ed7983 */ /* 0x000ea80000300800 */
[----:B------:R-:W2:Y:S04]  /*51500*/  LDL.LU R238, [R1+0x5a8] ;  /* 0x0005a80001ee7983 */ /* 0x000ea80000300800 */
[----:B------:R-:W2:Y:S01]  /*51510*/  LDL.LU R239, [R1+0x5ac] ;  /* 0x0005ac0001ef7983 */ /* 0x000ea20000300800 */
[----:B------:R-:W-:Y:S01]  /*51520*/  MOV R107, R72 ;  /* 0x00000048006b7202 */ /* 0x000fe20000000f00 */
[----:B------:R-:W-:-:S04]  /*51530*/  IMAD.MOV.U32 R105, RZ, RZ, R73 ;  /* 0x000000ffff697224 */ /* 0x000fc800078e0049 */
[----:B------:R-:W-:Y:S04]  /*51540*/  STL [R1+0x6590], R107 ;  /* 0x0065906b01007387 */ /* 0x000fe80000100800 */
[----:B------:R-:W-:Y:S01]  /*51550*/  STL [R1+0x658c], R105 ;  /* 0x00658c6901007387 */ /* 0x000fe20000100800 */
[C---:B---3--:R-:W-:Y:S11]  /*51560*/  HMMA.1688.F32.TF32 R72, R108.reuse, R66, R116 ;  /* 0x000000426c48723c */ /* 0x048ff60000081074 */
[----:B------:R-:W-:Y:S11]  /*51570*/  @!UPT UIADD3 URZ, URZ, URZ, URZ ;  /* 0x0000003f3f3ff290 */ /* 0x000ff6000fffe03f */
[----:B------:R-:W-:Y:S01]  /*51580*/  @!UPT UIADD3 URZ, URZ, URZ, URZ ;  /* 0x0000003f3f3ff290 */ /* 0x000fe2000fffe03f */
[----:B------:R4:W-:Y:S01]  /*51590*/  STL [R1+0x520], R72 ;  /* 0x0005204801007387 */ /* 0x0009e20000100800 */
[----:B------:R-:W-:Y:S01]  /*515a0*/  IMAD.MOV.U32 R100, RZ, RZ, R73 ;  /* 0x000000ffff647224 */ /* 0x000fe200078e0049 */
[----:B------:R-:W-:Y:S01]  /*515b0*/  MOV R104, R74 ;  /* 0x0000004a00687202 */ /* 0x000fe20000000f00 */
[----:B------:R-:W-:Y:S02]  /*515c0*/  IMAD.MOV.U32 R106, RZ, RZ, R75 ;  /* 0x000000ffff6a7224 */ /* 0x000fe400078e004b */
[C---:B----4-:R-:W-:Y:S03]  /*515d0*/  HMMA.1688.F32.TF32 R72, R108.reuse, R70, R112 ;  /* 0x000000466c48723c */ /* 0x050fe60000081070 */
[----:B------:R-:W-:Y:S04]  /*515e0*/  STL [R1+0x659c], R106 ;  /* 0x00659c6a01007387 */ /* 0x000fe80000100800 */
[----:B------:R-:W-:Y:S04]  /*515f0*/  STL [R1+0x6598], R104 ;  /* 0x0065986801007387 */ /* 0x000fe80000100800 */
[----:B------:R-:W-:Y:S11]  /*51600*/  STL [R1+0x6594], R100 ;  /* 0x0065946401007387 */ /* 0x000ff60000100800 */
[----:B------:R-:W-:Y:S01]  /*51610*/  @!UPT UIADD3 URZ, URZ, URZ, URZ ;  /* 0x0000003f3f3ff290 */ /* 0x000fe2000fffe03f */
[----:B------:R3:W-:Y:S01]  /*51620*/  STL.64 [R1+0x510], R72 ;  /* 0x0005104801007387 */ /* 0x0007e20000100a00 */
[----:B------:R-:W-:Y:S01]  /*51630*/  IMAD.MOV.U32 R107, RZ, RZ, R74 ;  /* 0x000000ffff6b7224 */ /* 0x000fe200078e004a */
[----:B------:R-:W-:Y:S02]  /*51640*/  MOV R105, R75 ;  /* 0x0000004b00697202 */ /* 0x000fe40000000f00 */
[----:B------:R-:W4:Y:S04]  /*51650*/  LDL.LU R112, [R1+0x590] ;  /* 0x0005900001707983 */ /* 0x000f280000300800 */
[----:B------:R-:W4:Y:S04]  /*51660*/  LDL.LU R113, [R1+0x594] ;  /* 0x0005940001717983 */ /* 0x000f280000300800 */
[----:B------:R-:W4:Y:S04]  /*51670*/  LDL.LU R114, [R1+0x598] ;  /* 0x0005980001727983 */ /* 0x000f280000300800 */
[----:B------:R-:W4:Y:S01]  /*51680*/  LDL.LU R115, [R1+0x59c] ;  /* 0x00059c0001737983 */ /* 0x000f220000300800 */
[C---:B---3--:R-:W-:Y:S03]  /*51690*/  HMMA.1688.F32.TF32 R72, R108.reuse, R214, R120 ;  /* 0x000000d66c48723c */ /* 0x048fe60000081078 */
[----:B------:R-:W-:Y:S04]  /*516a0*/  STL [R1+0x65a4], R105 ;  /* 0x0065a46901007387 */ /* 0x000fe80000100800 */
[----:B------:R-:W-:Y:S11]  /*516b0*/  STL [R1+0x65a0], R107 ;  /* 0x0065a06b01007387 */ /* 0x000ff60000100800 */
[----:B------:R-:W-:Y:S05]  /*516c0*/  @!UPT UIADD3 URZ, URZ, URZ, URZ ;  /* 0x0000003f3f3ff290 */ /* 0x000fea000fffe03f */
[----:B------:R3:W-:Y:S01]  /*516d0*/  STL [R1+0x4fc], R75 ;  /* 0x0004fc4b01007387 */ /* 0x0007e20000100800 */
[----:B------:R-:W-:Y:S01]  /*516e0*/  IMAD.MOV.U32 R101, RZ, RZ, R72 ;  /* 0x000000ffff657224 */ /* 0x000fe200078e0048 */
[----:B------:R-:W-:Y:S01]  /*516f0*/  MOV R103, R74 ;  /* 0x0000004a00677202 */ /* 0x000fe20000000f00 */
[----:B------:R-:W-:Y:S02]  /*51700*/  IMAD.MOV.U32 R102, RZ, RZ, R73 ;  /* 0x000000ffff667224 */ /* 0x000fe400078e0049 */
[C---:B---3--:R-:W-:Y:S02]  /*51710*/  HMMA.1688.F32.TF32 R72, R108.reuse, R14, R124 ;  /* 0x0000000e6c48723c */ /* 0x048fe4000008107c */
[----:B------:R3:W-:Y:S04]  /*51720*/  STL [R1+0x65b0], R103 ;  /* 0x0065b06701007387 */ /* 0x0007e80000100800 */
[----:B------:R1:W-:Y:S04]  /*51730*/  STL [R1+0x65ac], R102 ;  /* 0x0065ac6601007387 */ /* 0x0003e80000100800 */
[----:B------:R1:W-:Y:S11]  /*51740*/  STL [R1+0x65a8], R101 ;  /* 0x0065a86501007387 */ /* 0x0003f60000100800 */
[----:B------:R-:W-:Y:S03]  /*51750*/  @!UPT UIADD3 URZ, URZ, URZ, URZ ;  /* 0x0000003f3f3ff290 */ /* 0x000fe6000fffe03f */
[----:B------:R-:W-:Y:S01]  /*51760*/  IMAD.MOV.U32 R100, RZ, RZ, R75 ;  /* 0x000000ffff647224 */ /* 0x000fe200078e004b */
[----:B------:R-:W-:Y:S01]  /*51770*/  MOV R104, R74 ;  /* 0x0000004a00687202 */ /* 0x000fe20000000f00 */
[----:B------:R-:W-:Y:S02]  /*51780*/  IMAD.MOV.U32 R107, RZ, RZ, R72 ;  /* 0x000000ffff6b7224 */ /* 0x000fe400078e0048 */
[----:B------:R-:W-:Y:S01]  /*51790*/  IMAD.MOV.U32 R106, RZ, RZ, R73 ;  /* 0x000000ffff6a7224 */ /* 0x000fe200078e0049 */
[----:B------:R1:W-:Y:S01]  /*517a0*/  STL [R1+0x65c0], R100 ;  /* 0x0065c06401007387 */ /* 0x0003e20000100800 */
[----:B--2---:R-:W-:Y:S03]  /*517b0*/  HMMA.1688.F32.TF32 R72, R108, R18, R236 ;  /* 0x000000126c48723c */ /* 0x004fe600000810ec */
[----:B------:R2:W-:Y:S04]  /*517c0*/  STL [R1+0x65bc], R104 ;  /* 0x0065bc6801007387 */ /* 0x0005e80000100800 */
[----:B------:R-:W-:Y:S04]  /*517d0*/  STL [R1+0x65b8], R107 ;  /* 0x0065b86b01007387 */ /* 0x000fe80000100800 */
[----:B------:R1:W-:Y:S04]  /*517e0*/  STL [R1+0x65b4], R106 ;  /* 0x0065b46a01007387 */ /* 0x0003e80000100800 */
[----:B------:R-:W2:Y:S04]  /*517f0*/  LDL.LU R236, [R1+0x500] ;  /* 0x0005000001ec7983 */ /* 0x000ea80000300800 */
[----:B------:R-:W2:Y:S04]  /*51800*/  LDL.LU R237, [R1+0x504] ;  /* 0x0005040001ed7983 */ /* 0x000ea80000300800 */
[----:B------:R-:W2:Y:S04]  /*51810*/  LDL.LU R238, [R1+0x508] ;  /* 0x0005080001ee7983 */ /* 0x000ea80000300800 */
[----:B------:R-:W2:Y:S04]  /*51820*/  LDL.LU R239, [R1+0x50c] ;  /* 0x00050c0001ef7983 */ /* 0x000ea80000300800 */
[----:B------:R-:W2:Y:S04]  /*51830*/  LDL.LU R232, [R1+0x580] ;  /* 0x0005800001e87983 */ /* 0x000ea80000300800 */
[----:B------:R-:W2:Y:S04]  /*51840*/  LDL.LU R233, [R1+0x584] ;  /* 0x0005840001e97983 */ /* 0x000ea80000300800 */
[----:B------:R-:W2:Y:S04]  /*51850*/  LDL.LU R234, [R1+0x588] ;  /* 0x0005880001ea7983 */ /* 0x000ea80000300800 */
[----:B------:R-:W2:Y:S01]  /*51860*/  LDL.LU R235, [R1+0x58c] ;  /* 0x00058c0001eb7983 */ /* 0x000ea20000300800 */
[----:B---3--:R-:W-:Y:S01]  /*51870*/  IMAD.MOV.U32 R103, RZ, RZ, R72 ;  /* 0x000000ffff677224 */ /* 0x008fe200078e0048 */
[----:B-1----:R-:W-:Y:S01]  /*51880*/  MOV R102, R73 ;  /* 0x0000004900667202 */ /* 0x002fe20000000f00 */
[----:B------:R-:W-:Y:S01]  /*51890*/  IMAD.MOV.U32 R101, RZ, RZ, R74 ;  /* 0x000000ffff657224 */ /* 0x000fe200078e004a */
[----:B------:R-:W3:Y:S01]  /*518a0*/  LDL.LU R124, [R1+0x6e0] ;  /* 0x0006e000017c7983 */ /* 0x000ee20000300800 */
[----:B------:R-:W-:-:S03]  /*518b0*/  IMAD.MOV.U32 R105, RZ, RZ, R75 ;  /* 0x000000ffff697224 */ /* 0x000fc600078e004b */
[----:B------:R-:W3:Y:S04]  /*518c0*/  LDL.LU R125, [R1+0x6e4] ;  /* 0x0006e400017d7983 */ /* 0x000ee80000300800 */
[----:B------:R-:W3:Y:S04]  /*518d0*/  LDL.LU R126, [R1+0x6e8] ;  /* 0x0006e800017e7983 */ /* 0x000ee80000300800 */
[----:B------:R-:W3:Y:S01]  /*518e0*/  LDL.LU R127, [R1+0x6ec] ;  /* 0x0006ec00017f7983 */ /* 0x000ee20000300800 */
[C---:B----4-:R-:W-:Y:S03]  /*518f0*/  HMMA.1688.F32.TF32 R72, R108.reuse, R22, R112 ;  /* 0x000000166c48723c */ /* 0x050fe60000081070 */
        /* <DEDUP_REMOVED lines=16> */
[----:B------:R-:W-:Y:S01]  /*51a00*/  MOV R100, R72 ;  /* 0x0000004800647202 */ /* 0x000fe20000000f00 */
[----:B--2---:R-:W-:Y:S01]  /*51a10*/  IMAD.MOV.U32 R104, RZ, RZ, R73 ;  /* 0x000000ffff687224 */ /* 0x004fe200078e0049 */
[----:B------:R-:W-:Y:S01]  /*51a20*/  MOV R106, R75 ;  /* 0x0000004b006a7202 */ /* 0x000fe20000000f00 */
[----:B------:R-:W-:Y:S01]  /*51a30*/  IMAD.MOV.U32 R107, RZ, RZ, R74 ;  /* 0x000000ffff6b7224 */ /* 0x000fe200078e004a */
[----:B------:R-:W2:Y:S04]  /*51a40*/  LDL.LU R136, [R1+0x720] ;  /* 0x0007200001887983 */ /* 0x000ea80000300800 */
[----:B------:R-:W2:Y:S04]  /*51a50*/  LDL.LU R137, [R1+0x724] ;  /* 0x0007240001897983 */ /* 0x000ea80000300800 */
[----:B------:R-:W2:Y:S04]  /*51a60*/  LDL.LU R138, [R1+0x728] ;  /* 0x00072800018a7983 */ /* 0x000ea80000300800 */
[----:B------:R-:W2:Y:S04]  /*51a70*/  LDL.LU R139, [R1+0x72c] ;  /* 0x00072c00018b7983 */ /* 0x000ea80000300800 */
[----:B------:R-:W-:Y:S04]  /*51a80*/  STL.64 [R1+0x66c0], R106 ;  /* 0x0066c06a01007387 */ /* 0x000fe80000100a00 */
[----:B------:R-:W-:Y:S01]  /*51a90*/  STL.64 [R1+0x66b8], R104 ;  /* 0x0066b86801007387 */ /* 0x000fe20000100a00 */
[C---:B------:R-:W-:Y:S03]  /*51aa0*/  HMMA.1688.F32.TF32 R72, R108.reuse, R26, R232 ;  /* 0x0000001a6c48723c */ /* 0x040fe600000810e8 */
[----:B------:R-:W-:Y:S04]  /*51ab0*/  STL.64 [R1+0x66b0], R102 ;  /* 0x0066b06601007387 */ /* 0x000fe80000100a00 */
[----:B------:R-:W-:Y:S04]  /*51ac0*/  STL.64 [R1+0x66a8], R100 ;  /* 0x0066a86401007387 */ /* 0x000fe80000100a00 */
[----:B------:R-:W2:Y:S11]  /*51ad0*/  LDL.LU R232, [R1+0x730] ;  /* 0x0007300001e87983 */ /* 0x000eb60000300800 */
[----:B------:R-:W-:Y:S01]  /*51ae0*/  @!UPT UIADD3 URZ, URZ, URZ, URZ ;  /* 0x0000003f3f3ff290 */ /* 0x000fe2000fffe03f */
[----:B------:R-:W-:Y:S04]  /*51af0*/  STL.64 [R1+0x2f0], R72 ;  /* 0x0002f04801007387 */ /* 0x000fe80000100a00 */
[----:B------:R1:W-:Y:S04]  /*51b00*/  STL.64 [R1+0x2f8], R74 ;  /* 0x0002f84a01007387 */ /* 0x0003e80000100a00 */
[----:B------:R-:W2:Y:S04]  /*51b10*/  LDL.LU R233, [R1+0x734] ;  /* 0x0007340001e97983 */ /* 0x000ea80000300800 */
[----:B------:R-:W2:Y:S04]  /*51b20*/  LDL.LU R234, [R1+0x738] ;  /* 0x0007380001ea7983 */ /* 0x000ea80000300800 */
[----:B------:R-:W2:Y:S01]  /*51b30*/  LDL.LU R235, [R1+0x73c] ;  /* 0x00073c0001eb7983 */ /* 0x000ea20000300800 */
[----:B------:R-:W-:Y:S03]  /*51b40*/  HMMA.1688.F32.TF32 R108, R108, R50, R236 ;  /* 0x000000326c6c723c */ /* 0x000fe600000810ec */
[----:B------:R-:W2:Y:S04]  /*51b50*/  LDL.LU R236, [R1+0x750] ;  /* 0x0007500001ec7983 */ /* 0x000ea80000300800 */
[----:B------:R-:W2:Y:S04]  /*51b60*/  LDL.LU R237, [R1+0x754] ;  /* 0x0007540001ed7983 */ /* 0x000ea80000300800 */
[----:B------:R-:W2:Y:S04]  /*51b70*/  LDL.LU R238, [R1+0x758] ;  /* 0x0007580001ee7983 */ /* 0x000ea80000300800 */
[----:B------:R-:W2:Y:S01]  /*51b80*/  LDL.LU R239, [R1+0x75c] ;  /* 0x00075c0001ef7983 */ /* 0x000ea20000300800 */
[C---:B---3--:R-:W-:Y:S07]  /*51b90*/  HMMA.1688.F32.TF32 R124, R172.reuse, R38, R124 ;  /* 0x00000026ac7c723c */ /* 0x048fee000008107c */
[----:B------:R-:W-:Y:S04]  /*51ba0*/  STL.64 [R1+0x6520], R110 ;  /* 0x0065206e01007387 */ /* 0x000fe80000100a00 */
[----:B------:R-:W-:Y:S01]  /*51bb0*/  STL.64 [R1+0x6518], R108 ;  /* 0x0065186c01007387 */ /* 0x000fe20000100a00 */
[C---:B----4-:R-:W-:Y:S08]  /*51bc0*/  HMMA.1688.F32.TF32 R112, R172.reuse, R10, R112 ;  /* 0x0000000aac70723c */ /* 0x050ff00000081070 */
[C---:B------:R-:W-:Y:S08]  /*51bd0*/  HMMA.1688.F32.TF32 R116, R172.reuse, R30, R116 ;  /* 0x0000001eac74723c */ /* 0x040ff00000081074 */
[C---:B------:R-:W-:Y:S07]  /*51be0*/  HMMA.1688.F32.TF32 R120, R172.reuse, R34, R120 ;  /* 0x00000022ac78723c */ /* 0x040fee0000081078 */
        /* <DEDUP_REMOVED lines=14> */
[----:B------:R-:W3:Y:S01]  /*51cd0*/  LDL.LU R155, [R1+0x76c] ;  /* 0x00076c00019b7983 */ /* 0x000ee20000300800 */
[C---:B--2---:R-:W-:Y:S03]  /*51ce0*/  HMMA.1688.F32.TF32 R132, R172.reuse, R54, R136 ;  /* 0x00000036ac84723c */ /* 0x044fe60000081088 */
[----:B------:R-:W2:Y:S04]  /*51cf0*/  LDL.LU R148, [R1+0x770] ;  /* 0x0007700001947983 */ /* 0x000ea80000300800 */
[----:B------:R-:W2:Y:S04]  /*51d00*/  LDL.LU R149, [R1+0x774] ;  /* 0x0007740001957983 */ /* 0x000ea80000300800 */
[----:B------:R-:W2:Y:S04]  /*51d10*/  LDL.LU R150, [R1+0x778] ;  /* 0x0007780001967983 */ /* 0x000ea80000300800 */
[----:B------:R-:W2:Y:S01]  /*51d20*/  LDL.LU R151, [R1+0x77c] ;  /* 0x00077c0001977983 */ /* 0x000ea20000300800 */
[C---:B------:R-:W-:Y:S07]  /*51d30*/  HMMA.1688.F32.TF32 R136, R172.reuse, R58, R232 ;  /* 0x0000003aac88723c */ /* 0x040fee00000810e8 */
[----:B------:R-:W-:Y:S04]  /*51d40*/  STL.64 [R1+0x66f0], R134 ;  /* 0x0066f08601007387 */ /* 0x000fe80000100a00 */
[----:B------:R-:W-:Y:S11]  /*51d50*/  STL.64 [R1+0x66e8], R132 ;  /* 0x0066e88401007387 */ /* 0x000ff60000100a00 */
[----:B------:R-:W-:Y:S01]  /*51d60*/  @!UPT UIADD3 URZ, URZ, URZ, URZ ;  /* 0x0000003f3f3ff290 */ /* 0x000fe2000fffe03f */
[----:B------:R-:W-:Y:S04]  /*51d70*/  STL.64 [R1+0x6700], R138 ;  /* 0x0067008a01007387 */ /* 0x000fe80000100a00 */
[----:B------:R-:W-:Y:S04]  /*51d80*/  STL.64 [R1+0x66f8], R136 ;  /* 0x0066f88801007387 */ /* 0x000fe80000100a00 */
        /* <DEDUP_REMOVED lines=12> */
[C---:B------:R-:W-:Y:S03]  /*51e50*/  HMMA.1688.F32.TF32 R140, R172.reuse, R62, R236 ;  /* 0x0000003eac8c723c */ /* 0x040fe600000810ec */
        /* <DEDUP_REMOVED lines=8> */
[----:B------:R-:W-:Y:S04]  /*51ee0*/  STL.64 [R1+0x6710], R142 ;  /* 0x0067108e01007387 */ /* 0x000fe80000100a00 */
[----:B------:R-:W-:Y:S01]  /*51ef0*/  STL.64 [R1+0x6708], R140 ;  /* 0x0067088c01007387 */ /* 0x000fe20000100a00 */
[C---:B---3--:R-:W-:Y:S08]  /*51f00*/  HMMA.1688.F32.TF32 R144, R172.reuse, R66, R152 ;  /* 0x00000042ac90723c */ /* 0x048ff00000081098 */
[C---:B--2---:R-:W-:Y:S11]  /*51f10*/  HMMA.1688.F32.TF32 R148, R172.reuse, R70, R148 ;  /* 0x00000046ac94723c */ /* 0x044ff60000081094 */
[----:B------:R-:W-:Y:S04]  /*51f20*/  @!UPT UIADD3 URZ, URZ, URZ, URZ ;  /* 0x0000003f3f3ff290 */ /* 0x000fe8000fffe03f */
[----:B------:R-:W-:Y:S04]  /*51f30*/  STL.64 [R1+0x6720], R146 ;  /* 0x0067209201007387 */ /* 0x000fe80000100a00 */
[----:B------:R-:W-:Y:S04]  /*51f40*/  STL.64 [R1+0x6718], R144 ;  /* 0x0067189001007387 */ /* 0x000fe80000100a00 */
        /* <DEDUP_REMOVED lines=8> */
[----:B------:R-:W-:Y:S04]  /*51fd0*/  STL.64 [R1+0x6738], R150 ;  /* 0x0067389601007387 */ /* 0x000fe80000100a00 */
[----:B------:R-:W-:Y:S01]  /*51fe0*/  STL.64 [R1+0x6730], R148 ;  /* 0x0067309401007387 */ /* 0x000fe20000100a00 */
[C---:B----4-:R-:W-:Y:S03]  /*51ff0*/  HMMA.1688.F32.TF32 R152, R172.reuse, R214, R204 ;  /* 0x000000d6ac98723c */ /* 0x050fe600000810cc */
        /* <DEDUP_REMOVED lines=8> */
[----:B------:R-:W4:Y:S01]  /*52080*/  LDL.LU R235, [R1+0x80c] ;  /* 0x00080c0001eb7983 */ /* 0x000f220000300800 */
[C---:B------:R-:W-:Y:S11]  /*52090*/  HMMA.1688.F32.TF32 R164, R172.reuse, R22, R192 ;  /* 0x00000016aca4723c */ /* 0x040ff600000810c0 */
[----:B------:R-:W-:Y:S11]  /*520a0*/  @!UPT UIADD3 URZ, URZ, URZ, URZ ;  /* 0x0000003f3f3ff290 */ /* 0x000ff6000fffe03f */
[----:B------:R-:W-:Y:S01]  /*520b0*/  @!UPT UIADD3 URZ, URZ, URZ, URZ ;  /* 0x0000003f3f3ff290 */ /* 0x000fe2000fffe03f */
[----:B------:R-:W-:Y:S04]  /*520c0*/  STL [R1+0x64c4], R164 ;  /* 0x0064c4a401007387 */ /* 0x000fe80000100800 */
[----:B------:R-:W-:Y:S04]  /*520d0*/  STL [R1+0x64c0], R165 ;  /* 0x0064c0a501007387 */ /* 0x000fe80000100800 */
[----:B------:R-:W-:Y:S01]  /*520e0*/  STL [R1+0x64bc], R166 ;  /* 0x0064bca601007387 */ /* 0x000fe20000100800 */
[C---:B------:R-:W-:Y:S03]  /*520f0*/  HMMA.1688.F32.TF32 R168, R172.reuse, R26, R236 ;  /* 0x0000001aaca8723c */ /* 0x040fe600000810ec */
[----:B------:R-:W-:Y:S04]  /*52100*/  STL [R1+0x64b8], R167 ;  /* 0x0064b8a701007387 */ /* 0x000fe80000100800 */
[----:B------:R-:W4:Y:S04]  /*52110*/  LDL.LU R236, [R1+0x810] ;  /* 0x0008100001ec7983 */ /* 0x000f280000300800 */
[----:B------:R-:W4:Y:S04]  /*52120*/  LDL.LU R237, [R1+0x814] ;  /* 0x0008140001ed7983 */ /* 0x000f280000300800 */
[----:B------:R-:W4:Y:S04]  /*52130*/  LDL.LU R238, [R1+0x818] ;  /* 0x0008180001ee7983 */ /* 0x000f280000300800 */
[----:B------:R-:W4:Y:S01]  /*52140*/  LDL.LU R239, [R1+0x81c] ;  /* 0x00081c0001ef7983 */ /* 0x000f220000300800 */
[C---:B------:R-:W-:Y:S03]  /*52150*/  HMMA.1688.F32.TF32 R160, R172.reuse, R18, R160 ;  /* 0x00000012aca0723c */ /* 0x040fe600000810a0 */
[----:B------:R-:W-:Y:S04]  /*52160*/  STL [R1+0x64b0], R168 ;  /* 0x0064b0a801007387 */ /* 0x000fe80000100800 */
[----:B------:R-:W-:Y:S04]  /*52170*/  STL [R1+0x64ac], R169 ;  /* 0x0064aca901007387 */ /* 0x000fe80000100800 */
[----:B------:R-:W-:Y:S04]  /*52180*/  STL [R1+0x64a8], R170 ;  /* 0x0064a8aa01007387 */ /* 0x000fe80000100800 */
[----:B------:R-:W-:Y:S01]  /*52190*/  STL [R1+0x64a4], R171 ;  /* 0x0064a4ab01007387 */ /* 0x000fe20000100800 */
[----:B--2---:R-:W-:Y:S08]  /*521a0*/  HMMA.1688.F32.TF32 R172, R172, R50, R188 ;  /* 0x00000032acac723c */ /* 0x004ff000000810bc */
[C---:B---3--:R-:W-:Y:S11]  /*521b0*/  HMMA.1688.F32.TF32 R176, R44.reuse, R10, R208 ;  /* 0x0000000a2cb0723c */ /* 0x048ff600000810d0 */
[----:B------:R-:W-:Y:S04]  /*521c0*/  @!UPT UIADD3 URZ, URZ, URZ, URZ ;  /* 0x0000003f3f3ff290 */ /* 0x000fe8000fffe03f */
[----:B------:R2:W-:Y:S04]  /*521d0*/  STL [R1+0x64d0], R172 ;  /* 0x0064d0ac01007387 */ /* 0x0005e80000100800 */
[----:B------:R-:W-:Y:S04]  /*521e0*/  STL [R1+0x64cc], R173 ;  /* 0x0064ccad01007387 */ /* 0x000fe80000100800 */
[----:B------:R3:W-:Y:S01]  /*521f0*/  STL [R1+0x64c8], R174 ;  /* 0x0064c8ae01007387 */ /* 0x0007e20000100800 */
[C---:B----4-:R-:W-:Y:S03]  /*52200*/  HMMA.1688.F32.TF32 R180, R44.reuse, R30, R204 ;  /* 0x0000001e2cb4723c */ /* 0x050fe600000810cc */
[----:B------:R4:W-:Y:S04]  /*52210*/  STL [R1+0x64b4], R175 ;  /* 0x0064b4af01007387 */ /* 0x0009e80000100800 */
[----:B------:R1:W-:Y:S01]  /*52220*/  STL [R1+0x64e0], R176 ;  /* 0x0064e0b001007387 */ /* 0x0003e20000100800 */
[C---:B------:R-:W-:Y:S03]  /*52230*/  HMMA.1688.F32.TF32 R184, R44.reuse, R34, R232 ;  /* 0x000000222cb8723c */ /* 0x040fe600000810e8 */
[----:B------:R1:W-:Y:S04]  /*52240*/  STL [R1+0x64dc], R177 ;  /* 0x0064dcb101007387 */ /* 0x0003e80000100800 */
[----:B------:R-:W-:Y:S04]  /*52250*/  STL [R1+0x64d8], R178 ;  /* 0x0064d8b201007387 */ /* 0x000fe80000100800 */
[----:B------:R1:W-:Y:S04]  /*52260*/  STL [R1+0x64d4], R179 ;  /* 0x0064d4b301007387 */ /* 0x0003e80000100800 */
[----:B------:R-:W-:Y:S04]  /*52270*/  STL [R1+0x64ec], R180 ;  /* 0x0064ecb401007387 */ /* 0x000fe80000100800 */
[----:B------:R-:W-:Y:S04]  /*52280*/  STL [R1+0x64e8], R181 ;  /* 0x0064e8b501007387 */ /* 0x000fe80000100800 */
[----:B------:R-:W-:Y:S04]  /*52290*/  STL [R1+0x64e4], R182 ;  /* 0x0064e4b601007387 */ /* 0x000fe80000100800 */
[----:B------:R-:W-:Y:S04]  /*522a0*/  STL [R1+0x64a0], R183 ;  /* 0x0064a0b701007387 */ /* 0x000fe80000100800 */
[----:B------:R-:W2:Y:S04]  /*522b0*/  LDL.LU R192, [R1+0x820] ;  /* 0x0008200001c07983 */ /* 0x000ea80000300800 */
[----:B------:R-:W2:Y:S04]  /*522c0*/  LDL.LU R193, [R1+0x824] ;  /* 0x0008240001c17983 */ /* 0x000ea80000300800 */
[----:B------:R-:W2:Y:S04]  /*522d0*/  LDL.LU R194, [R1+0x828] ;  /* 0x0008280001c27983 */ /* 0x000ea80000300800 */
[----:B------:R-:W2:Y:S04]  /*522e0*/  LDL.LU R195, [R1+0x82c] ;  /* 0x00082c0001c37983 */ /* 0x000ea80000300800 */
[----:B------:R-:W-:Y:S04]  /*522f0*/  STL [R1+0x64f4], R184 ;  /* 0x0064f4b801007387 */ /* 0x000fe80000100800 */
[----:B------:R1:W-:Y:S04]  /*52300*/  STL [R1+0x64f0], R185 ;  /* 0x0064f0b901007387 */ /* 0x0003e80000100800 */
[----:B------:R-:W-:Y:S04]  /*52310*/  STL [R1+0x649c], R186 ;  /* 0x00649cba01007387 */ /* 0x000fe80000100800 */
[----:B------:R-:W-:Y:S04]  /*52320*/  STL [R1+0x6498], R187 ;  /* 0x006498bb01007387 */ /* 0x000fe80000100800 */
        /* <DEDUP_REMOVED lines=8> */
[C---:B------:R-:W-:Y:S03]  /*523b0*/  HMMA.1688.F32.TF32 R188, R44.reuse, R38, R236 ;  /* 0x000000262cbc723c */ /* 0x040fe600000810ec */
        /* <DEDUP_REMOVED lines=8> */
[----:B------:R-:W1:Y:S04]  /*52440*/  LDL.LU R220, [R1+0x8d0] ;  /* 0x0008d00001dc7983 */ /* 0x000e680000300800 */
[----:B------:R-:W1:Y:S04]  /*52450*/  LDL.LU R221, [R1+0x8d4] ;  /* 0x0008d40001dd7983 */ /* 0x000e680000300800 */
[----:B------:R-:W1:Y:S04]  /*52460*/  LDL.LU R222, [R1+0x8d8] ;  /* 0x0008d80001de7983 */ /* 0x000e680000300800 */
[----:B------:R-:W1:Y:S04]  /*52470*/  LDL.LU R223, [R1+0x8dc] ;  /* 0x0008dc0001df7983 */ /* 0x000e680000300800 */
[----:B------:R-:W2:Y:S04]  /*52480*/  LDL.LU R216, [R1+0x8e0] ;  /* 0x0008e00001d87983 */ /* 0x000ea80000300800 */
[----:B------:R-:W2:Y:S04]  /*52490*/  LDL.LU R217, [R1+0x8e4] ;  /* 0x0008e40001d97983 */ /* 0x000ea80000300800 */
[----:B------:R-:W2:Y:S04]  /*524a0*/  LDL.LU R218, [R1+0x8e8] ;  /* 0x0008e80001da7983 */ /* 0x000ea80000300800 */
[----:B------:R-:W2:Y:S04]  /*524b0*/  LDL.LU R219, [R1+0x8ec] ;  /* 0x0008ec0001db7983 */ /* 0x000ea80000300800 */
[----:B------:R1:W-:Y:S04]  /*524c0*/  STL [R1+0x6500], R188 ;  /* 0x006500bc01007387 */ /* 0x0003e80000100800 */
[----:B------:R1:W-:Y:S04]  /*524d0*/  STL [R1+0x64fc], R189 ;  /* 0x0064fcbd01007387 */ /* 0x0003e80000100800 */
[----:B------:R1:W-:Y:S04]  /*524e0*/  STL [R1+0x64f8], R190 ;  /* 0x0064f8be01007387 */ /* 0x0003e80000100800 */
[----:B------:R-:W-:Y:S04]  /*524f0*/  STL [R1+0x6494], R191 ;  /* 0x006494bf01007387 */ /* 0x000fe80000100800 */
        /* <DEDUP_REMOVED lines=20> */
[----:B------:R-:W-:Y:S04]  /*52640*/  LDS R232, [R3+0x4500] ;  /* 0x0045000003e87984 */ /* 0x000fe80000000800 */
[----:B------:R-:W-:Y:S04]  /*52650*/  LDS R234, [R3+0x6500] ;  /* 0x0065000003ea7984 */ /* 0x000fe80000000800 */
[----:B------:R-:W-:Y:S04]  /*52660*/  LDS R233, [R4+0x4500] ;  /* 0x0045000004e97984 */ /* 0x000fe80000000800 */
[----:B------:R-:W1:Y:S02]  /*52670*/  LDS R235, [R4+0x6500] ;  /* 0x0065000004eb7984 */ /* 0x000e640000000800 */
[C---:B-1----:R-:W-:Y:S11]  /*52680*/  HMMA.1688.F32.TF32 R72, R44.reuse, R214, R220 ;  /* 0x000000d62c48723c */ /* 0x042ff600000810dc */
[----:B------:R-:W-:Y:S11]  /*52690*/  @!UPT UIADD3 URZ, URZ, URZ, URZ ;  /* 0x0000003f3f3ff290 */ /* 0x000ff6000fffe03f */
[----:B------:R-:W-:Y:S02]  /*526a0*/  @!UPT UIADD3 URZ, URZ, URZ, URZ ;  /* 0x0000003f3f3ff290 */ /* 0x000fe4000fffe03f */
[----:B--2---:R-:W-:Y:S01]  /*526b0*/  IMAD.MOV.U32 R172, RZ, RZ, R72 ;  /* 0x000000ffffac7224 */ /* 0x004fe200078e0048 */
[----:B---3--:R-:W-:Y:S01]  /*526c0*/  MOV R174, R74 ;  /* 0x0000004a00ae7202 */ /* 0x008fe20000000f00 */
[----:B------:R-:W-:Y:S02]  /*526d0*/  IMAD.MOV.U32 R173, RZ, RZ, R73 ;  /* 0x000000ffffad7224 */ /* 0x000fe400078e0049 */
[----:B------:R-:W-:Y:S02]  /*526e0*/  IMAD.MOV.U32 R164, RZ, RZ, R75 ;  /* 0x000000ffffa47224 */ /* 0x000fe400078e004b */
[C---:B----4-:R-:W-:Y:S11]  /*526f0*/  HMMA.1688.F32.TF32 R72, R44.reuse, R14, R224 ;  /* 0x0000000e2c48723c */ /* 0x050ff600000810e0 */
[----:B------:R-:W-:Y:S11]  /*52700*/  @!UPT UIADD3 URZ, URZ, URZ, URZ ;  /* 0x0000003f3f3ff290 */ /* 0x000ff6000fffe03f */
[----:B------:R-:W-:Y:S02]  /*52710*/  @!UPT UIADD3 URZ, URZ, URZ, URZ ;  /* 0x0000003f3f3ff290 */ /* 0x000fe4000fffe03f */
[----:B------:R-:W-:Y:S01]  /*52720*/  IMAD.MOV.U32 R165, RZ, RZ, R72 ;  /* 0x000000ffffa57224 */ /* 0x000fe200078e0048 */
[----:B------:R-:W-:Y:S01]  /*52730*/  MOV R166, R73 ;  /* 0x0000004900a67202 */ /* 0x000fe20000000f00 */
[----:B------:R-:W-:Y:S02]  /*52740*/  IMAD.MOV.U32 R167, RZ, RZ, R74 ;  /* 0x000000ffffa77224 */ /* 0x000fe400078e004a */
[----:B------:R-:W-:Y:S02]  /*52750*/  IMAD.MOV.U32 R175, RZ, RZ, R75 ;  /* 0x000000ffffaf7224 */ /* 0x000fe400078e004b */
[C---:B------:R-:W-:Y:S08]  /*52760*/  HMMA.1688.F32.TF32 R72, R44.reuse, R18, R228 ;  /* 0x000000122c48723c */ /* 0x040ff000000810e4 */
[C---:B------:R-:W-:Y:S11]  /*52770*/  HMMA.1688.F32.TF32 R76, R44.reuse, R70, R216 ;  /* 0x000000462c4c723c */ /* 0x040ff600000810d8 */
[----:B------:R-:W-:Y:S05]  /*52780*/  @!UPT UIADD3 URZ, URZ, URZ, URZ ;  /* 0x0000003f3f3ff290 */ /* 0x000fea000fffe03f */
[----:B------:R-:W-:Y:S01]  /*52790*/  MOV R176, R72 ;  /* 0x0000004800b07202 */ /* 0x000fe20000000f00 */
[----:B------:R-:W-:Y:S01]  /*527a0*/  IMAD.MOV.U32 R177, RZ, RZ, R73 ;  /* 0x000000ffffb17224 */ /* 0x000fe200078e0049 */
[----:B------:R-:W-:Y:S01]  /*527b0*/  MOV R179, R75 ;  /* 0x0000004b00b37202 */ /* 0x000fe20000000f00 */
[----:B------:R-:W-:Y:S02]  /*527c0*/  IMAD.MOV.U32 R178, RZ, RZ, R74 ;  /* 0x000000ffffb27224 */ /* 0x000fe400078e004a */
[C---:B------:R-:W-:Y:S02]  /*527d0*/  HMMA.1688.F32.TF32 R72, R44.reuse, R22, R240 ;  /* 0x000000162c48723c */ /* 0x040fe400000810f0 */
[----:B------:R1:W-:Y:S04]  /*527e0*/  STL.64 [R1+0x11d0], R76 ;  /* 0x0011d04c01007387 */ /* 0x0003e80000100a00 */
[----:B------:R2:W-:Y:S02]  /*527f0*/  STL.64 [R1+0x11d8], R78 ;  /* 0x0011d84e01007387 */ /* 0x0005e40000100a00 */
[C---:B------:R-:W-:Y:S08]  /*52800*/  HMMA.1688.F32.TF32 R200, R44.reuse, R58, R208 ;  /* 0x0000003a2cc8723c */ /* 0x040ff000000810d0 */
[----:B------:R-:W-:Y:S08]  /*52810*/  HMMA.1688.F32.TF32 R192, R44, R42, R192 ;  /* 0x0000002a2cc0723c */ /* 0x000ff000000810c0 */
[----:B------:R-:W-:Y:S01]  /*52820*/  IMAD.MOV.U32 R185, RZ, RZ, R72 ;  /* 0x000000ffffb97224 */ /* 0x000fe200078e0048 */
[----:B------:R-:W-:Y:S01]  /*52830*/  MOV R181, R74 ;  /* 0x0000004a00b57202 */ /* 0x000fe20000000f00 */
[----:B------:R-:W-:-:S02]  /*52840*/  IMAD.MOV.U32 R180, RZ, RZ, R73 ;  /* 0x000000ffffb47224 */ /* 0x000fc400078e0049 */
[----:B------:R-:W-:Y:S02]  /*52850*/  IMAD.MOV.U32 R182, RZ, RZ, R75 ;  /* 0x000000ffffb67224 */ /* 0x000fe400078e004b */
[C---:B------:R-:W-:Y:S08]  /*52860*/  HMMA.1688.F32.TF32 R72, R44.reuse, R26, R244 ;  /* 0x0000001a2c48723c */ /* 0x040ff000000810f4 */
[C---:B------:R-:W-:Y:S08]  /*52870*/  HMMA.1688.F32.TF32 R196, R44.reuse, R54, R196 ;  /* 0x000000362cc4723c */ /* 0x040ff000000810c4 */
[C---:B------:R-:W-:Y:S08]  /*52880*/  HMMA.1688.F32.TF32 R204, R44.reuse, R62, R204 ;  /* 0x0000003e2ccc723c */ /* 0x040ff000000810cc */
[C---:B------:R-:W-:Y:S01]  /*52890*/  HMMA.1688.F32.TF32 R208, R44.reuse, R66, R236 ;  /* 0x000000422cd0723c */ /* 0x040fe200000810ec */
[----:B------:R-:W-:Y:S01]  /*528a0*/  IMAD.MOV.U32 R188, RZ, RZ, R72 ;  /* 0x000000ffffbc7224 */ /* 0x000fe200078e0048 */
[----:B------:R-:W-:Y:S01]  /*528b0*/  MOV R189, R73 ;  /* 0x0000004900bd7202 */ /* 0x000fe20000000f00 */
[----:B------:R-:W-:Y:S01]  /*528c0*/  IMAD.MOV.U32 R190, RZ, RZ, R74 ;  /* 0x000000ffffbe7224 */ /* 0x000fe200078e004a */
[----:B------:R-:W-:Y:S04]  /*528d0*/  LDS R236, [R3+0x4580] ;  /* 0x0045800003ec7984 */ /* 0x000fe80000000800 */
[----:B------:R-:W-:Y:S01]  /*528e0*/  HMMA.1688.F32.TF32 R44, R44, R50, R248 ;  /* 0x000000322c2c723c */ /* 0x000fe200000810f8 */
[----:B------:R-:W3:Y:S01]  /*528f0*/  LDL.LU R248, [R1+0xa80] ;  /* 0x000a800001f87983 */ /* 0x000ee20000300800 */
[----:B------:R-:W-:-:S03]  /*52900*/  IMAD.MOV.U32 R184, RZ, RZ, R75 ;  /* 0x000000ffffb87224 */ /* 0x000fc600078e004b */
[----:B------:R-:W-:Y:S02]  /*52910*/  LDS R238, [R3+0x6580] ;  /* 0x0065800003ee7984 */ /* 0x000fe40000000800 */
[----:B------:R-:W-:Y:S01]  /*52920*/  IMAD.MOV.U32 R249, RZ, RZ, R0 ;  /* 0x000000fffff97224 */ /* 0x000fe200078e0000 */
[----:B------:R-:W-:Y:S01]  /*52930*/  MOV R251, R252 ;  /* 0x000000fc00fb7202 */ /* 0x000fe20000000f00 */
[----:B------:R-:W4:Y:S01]  /*52940*/  LDL.LU R0, [R1+0x6748] ;  /* 0x0067480001007983 */ /* 0x000f220000300800 */
[----:B------:R-:W-:-:S03]  /*52950*/  IMAD.MOV.U32 R250, RZ, RZ, R2 ;  /* 0x000000fffffa7224 */ /* 0x000fc600078e0002 */
        /* <DEDUP_REMOVED lines=22> */
[----:B-1----:R-:W4:Y:S04]  /*52ac0*/  LDL.LU R76, [R1+0x8f0] ;  /* 0x0008f000014c7983 */ /* 0x002f280000300800 */
[----:B------:R-:W4:Y:S04]  /*52ad0*/  LDL.LU R77, [R1+0x8f4] ;  /* 0x0008f400014d7983 */ /* 0x000f280000300800 */
[----:B--2---:R-:W2:Y:S04]  /*52ae0*/  LDL.LU R78, [R1+0x8f8] ;  /* 0x0008f800014e7983 */ /* 0x004ea80000300800 */
        /* <DEDUP_REMOVED lines=70> */
[----:B------:R-:W-:Y:S04]  /*52f50*/  LDS R237, [R4+0x4580] ;  /* 0x0045800004ed7984 */ /* 0x000fe80000000800 */
[----:B------:R-:W1:Y:S01]  /*52f60*/  LDS R239, [R4+0x6580] ;  /* 0x0065800004ef7984 */ /* 0x000e620000000800 */
[----:B---3--:R-:W-:Y:S01]  /*52f70*/  IMAD.MOV.U32 R241, RZ, RZ, R252 ;  /* 0x000000fffff17224 */ /* 0x008fe200078e00fc */
[----:B----4-:R-:W-:Y:S01]  /*52f80*/  MOV R243, R0 ;  /* 0x0000000000f37202 */ /* 0x010fe20000000f00 */
[----:B------:R-:W-:Y:S01]  /*52f90*/  IMAD.MOV.U32 R242, RZ, RZ, R2 ;  /* 0x000000fffff27224 */ /* 0x000fe200078e0002 */
[C---:B--2---:R-:W-:Y:S11]  /*52fa0*/  HMMA.1688.F32.TF32 R140, R232.reuse, R10, R140 ;  /* 0x0000000ae88c723c */ /* 0x044ff6000008108c */
[----:B------:R-:W-:Y:S11]  /*52fb0*/  @!UPT UIADD3 URZ, URZ, URZ, URZ ;  /* 0x0000003f3f3ff290 */ /* 0x000ff6000fffe03f */
[----:B------:R-:W-:Y:S02]  /*52fc0*/  @!UPT UIADD3 URZ, URZ, URZ, URZ ;  /* 0x0000003f3f3ff290 */ /* 0x000fe4000fffe03f */
[----:B------:R-:W-:Y:S01]  /*52fd0*/  IMAD.MOV.U32 R183, RZ, RZ, R140 ;  /* 0x000000ffffb77224 */ /* 0x000fe200078e008c */
[----:B------:R-:W-:Y:S01]  /*52fe0*/  MOV R187, R142 ;  /* 0x0000008e00bb7202 */ /* 0x000fe20000000f00 */
[----:B------:R-:W-:Y:S02]  /*52ff0*/  IMAD.MOV.U32 R186, RZ, RZ, R141 ;  /* 0x000000ffffba7224 */ /* 0x000fe400078e008d */
[----:B------:R-:W-:Y:S02]  /*53000*/  IMAD.MOV.U32 R191, RZ, RZ, R143 ;  /* 0x000000ffffbf7224 */ /* 0x000fe400078e008f */
        /* <DEDUP_REMOVED lines=18> */
[----:B------:R-:W-:Y:S04]  /*53130*/  STL.64 [R1+0x1148], R134 ;  /* 0x0011488601007387 */ /* 0x000fe80000100a00 */
[----:B------:R-:W-:Y:S03]  /*53140*/  STL.64 [R1+0x1130], R128 ;  /* 0x0011308001007387 */ /* 0x000fe60000100a00 */
[C---:B------:R-:W-:Y:S01]  /*53150*/  HMMA.1688.F32.TF32 R88, R232.reuse, R26, R84 ;  /* 0x0000001ae858723c */ /* 0x040fe20000081054 */
[----:B------:R-:W-:Y:S04]  /*53160*/  STL.64 [R1+0x1138], R130 ;  /* 0x0011388201007387 */ /* 0x000fe80000100a00 */
[----:B------:R-:W-:Y:S03]  /*53170*/  STL.64 [R1+0x1120], R124 ;  /* 0x0011207c01007387 */ /* 0x000fe60000100a00 */
[----:B------:R-:W-:Y:S01]  /*53180*/  HMMA.1688.F32.TF32 R84, R232, R50, R80 ;  /* 0x00000032e854723c */ /* 0x000fe20000081050 */
[----:B------:R-:W-:Y:S04]  /*53190*/  STL.64 [R1+0x1128], R126 ;  /* 0x0011287e01007387 */ /* 0x000fe80000100a00 */
[----:B------:R-:W-:Y:S03]  /*531a0*/  STL.64 [R1+0x1110], R120 ;  /* 0x0011107801007387 */ /* 0x000fe60000100a00 */
[C---:B-1----:R-:W-:Y:S01]  /*531b0*/  HMMA.1688.F32.TF32 R80, R236.reuse, R10, R76 ;  /* 0x0000000aec50723c */ /* 0x042fe2000008104c */
[----:B------:R-:W-:Y:S04]  /*531c0*/  STL.64 [R1+0x1118], R122 ;  /* 0x0011187a01007387 */ /* 0x000fe80000100a00 */
[----:B------:R-:W-:Y:S03]  /*531d0*/  STL.64 [R1+0x1100], R116 ;  /* 0x0011007401007387 */ /* 0x000fe60000100a00 */
[C---:B------:R-:W-:Y:S01]  /*531e0*/  HMMA.1688.F32.TF32 R76, R236.reuse, R30, R72 ;  /* 0x0000001eec4c723c */ /* 0x040fe20000081048 */
[----:B------:R-:W-:Y:S04]  /*531f0*/  STL.64 [R1+0x1108], R118 ;  /* 0x0011087601007387 */ /* 0x000fe80000100a00 */
[----:B------:R-:W-:Y:S03]  /*53200*/  STL.64 [R1+0x10f0], R112 ;  /* 0x0010f07001007387 */ /* 0x000fe60000100a00 */
        /* <DEDUP_REMOVED lines=18> */
[----:B------:R-:W-:Y:S04]  /*53330*/  STL.64 [R1+0x1b0], R76 ;  /* 0x0001b04c01007387 */ /* 0x000fe80000100a00 */
[----:B------:R2:W-:Y:S01]  /*53340*/  STL.64 [R1+0x1b8], R78 ;  /* 0x0001b84e01007387 */ /* 0x0005e20000100a00 */
[C---:B-1----:R-:W-:Y:S03]  /*53350*/  HMMA.1688.F32.TF32 R80, R236.reuse, R38, R220 ;  /* 0x00000026ec50723c */ /* 0x042fe600000810dc */
[----:B------:R-:W-:Y:S04]  /*53360*/  STL.64 [R1+0x1c0], R72 ;  /* 0x0001c04801007387 */ /* 0x000fe80000100a00 */
[----:B------:R1:W-:Y:S01]  /*53370*/  STL.64 [R1+0x1c8], R74 ;  /* 0x0001c84a01007387 */ /* 0x0003e20000100a00 */
[C---:B--2---:R-:W-:Y:S01]  /*53380*/  HMMA.1688.F32.TF32 R76, R236.reuse, R42, R224 ;  /* 0x0000002aec4c723c */ /* 0x044fe200000810e0 */
[----:B------:R-:W-:Y:S01]  /*53390*/  MOV R168, R44 ;  /* 0x0000002c00a87202 */ /* 0x000fe20000000f00 */
[----:B------:R-:W-:Y:S01]  /*533a0*/  IMAD.MOV.U32 R169, RZ, RZ, R45 ;  /* 0x000000ffffa97224 */ /* 0x000fe200078e002d */
[----:B------:R-:W-:Y:S01]  /*533b0*/  MOV R171, R47 ;  /* 0x0000002f00ab7202 */ /* 0x000fe20000000f00 */
[----:B------:R-:W-:Y:S01]  /*533c0*/  IMAD.MOV.U32 R170, RZ, RZ, R46 ;  /* 0x000000ffffaa7224 */ /* 0x000fe200078e002e */
[----:B------:R-:W-:Y:S03]  /*533d0*/  LDS R44, [R3+0x4600] ;  /* 0x00460000032c7984 */ /* 0x000fe60000000800 */
        /* <DEDUP_REMOVED lines=11> */
[----:B------:R-:W2:Y:S04]  /*53490*/  LDS R47, [R4+0x6600] ;  /* 0x00660000042f7984 */ /* 0x000ea80000000800 */
[----:B------:R-:W-:Y:S01]  /*534a0*/  LDS R232, [R3+0x4680] ;  /* 0x0046800003e87984 */ /* 0x000fe20000000800 */
[----:B-1----:R-:W-:Y:S03]  /*534b0*/  HMMA.1688.F32.TF32 R72, R236, R66, R248 ;  /* 0x00000042ec48723c */ /* 0x002fe600000810f8 */
[----:B------:R-:W-:Y:S04]  /*534c0*/  LDS R234, [R3+0x6680] ;  /* 0x0066800003ea7984 */ /* 0x000fe80000000800 */
[----:B------:R-:W-:Y:S04]  /*534d0*/  LDS R233, [R4+0x4680] ;  /* 0x0046800004e97984 */ /* 0x000fe80000000800 */
[----:B------:R-:W-:Y:S04]  /*534e0*/  STL.64 [R1+0x200], R80 ;  /* 0x0002005001007387 */ /* 0x000fe80000100a00 */
[----:B------:R-:W-:Y:S04]  /*534f0*/  STL.64 [R1+0x208], R82 ;  /* 0x0002085201007387 */ /* 0x000fe80000100a00 */
[----:B------:R-:W-:Y:S04]  /*53500*/  STL.64 [R1+0x210], R76 ;  /* 0x0002104c01007387 */ /* 0x000fe80000100a00 */
[----:B------:R-:W-:Y:S04]  /*53510*/  STL.64 [R1+0x218], R78 ;  /* 0x0002184e01007387 */ /* 0x000fe80000100a00 */
[----:B------:R1:W-:Y:S04]  /*53520*/  STL [R1+0x220], R72 ;  /* 0x0002204801007387 */ /* 0x0003e80000100800 */
        /* <DEDUP_REMOVED lines=12> */
[----:B------:R-:W2:Y:S01]  /*535f0*/  LDL.LU R220, [R1+0xe40] ;  /* 0x000e400001dc7983 */ /* 0x000ea20000300800 */
[----:B------:R-:W-:-:S03]  /*53600*/  IMAD.MOV.U32 R252, RZ, RZ, R73 ;  /* 0x000000fffffc7224 */ /* 0x000fc600078e0049 */
[----:B------:R-:W2:Y:S01]  /*53610*/  LDL.LU R221, [R1+0xe44] ;  /* 0x000e440001dd7983 */ /* 0x000ea20000300800 */
[----:B------:R-:W-:-:S03]  /*53620*/  MOV R2, R74 ;  /* 0x0000004a00027202 */ /* 0x000fc60000000f00 */
[----:B------:R-:W2:Y:S01]  /*53630*/  LDL.LU R222, [R1+0xe48] ;  /* 0x000e480001de7983 */ /* 0x000ea20000300800 */
[----:B------:R-:W-:-:S03]  /*53640*/  IMAD.MOV.U32 R0, RZ, RZ, R75 ;  /* 0x000000ffff007224 */ /* 0x000fc600078e004b */
[----:B------:R-:W2:Y:S04]  /*53650*/  LDL.LU R223, [R1+0xe4c] ;  /* 0x000e4c0001df7983 */ /* 0x000ea80000300800 */
[----:B-1----:R-:W2:Y:S04]  /*53660*/  LDL.LU R72, [R1+0xdc0] ;  /* 0x000dc00001487983 */ /* 0x002ea80000300800 */
        /* <DEDUP_REMOVED lines=75> */
[----:B------:R-:W1:Y:S01]  /*53b20*/  LDS R235, [R4+0x6680] ;  /* 0x0066800004eb7984 */ /* 0x000e620000000800 */
[C---:B--2---:R-:W-:Y:S08]  /*53b30*/  HMMA.1688.F32.TF32 R72, R44.reuse, R66, R72 ;  /* 0x000000422c48723c */ /* 0x044ff00000081048 */
[C---:B---3--:R-:W-:Y:S08]  /*53b40*/  HMMA.1688.F32.TF32 R80, R44.reuse, R58, R80 ;  /* 0x0000003a2c50723c */ /* 0x048ff00000081050 */
[C---:B----4-:R-:W-:Y:S08]  /*53b50*/  HMMA.1688.F32.TF32 R84, R44.reuse, R54, R84 ;  /* 0x000000362c54723c */ /* 0x050ff00000081054 */
[----:B------:R-:W-:Y:S08]  /*53b60*/  HMMA.1688.F32.TF32 R96, R44, R34, R96 ;  /* 0x000000222c60723c */ /* 0x000ff00000081060 */
[C---:B------:R-:W-:Y:S08]  /*53b70*/  HMMA.1688.F32.TF32 R136, R236.reuse, R70, R132 ;  /* 0x00000046ec88723c */ /* 0x040ff00000081084 */
[C---:B------:R-:W-:Y:S08]  /*53b80*/  HMMA.1688.F32.TF32 R132, R236.reuse, R214, R128 ;  /* 0x000000d6ec84723c */ /* 0x040ff00000081080 */
[C---:B------:R-:W-:Y:S08]  /*53b90*/  HMMA.1688.F32.TF32 R128, R236.reuse, R14, R124 ;  /* 0x0000000eec80723c */ /* 0x040ff0000008107c */
[C---:B------:R-:W-:Y:S08]  /*53ba0*/  HMMA.1688.F32.TF32 R124, R236.reuse, R18, R120 ;  /* 0x00000012ec7c723c */ /* 0x040ff00000081078 */
[C---:B------:R-:W-:Y:S08]  /*53bb0*/  HMMA.1688.F32.TF32 R120, R236.reuse, R22, R116 ;  /* 0x00000016ec78723c */ /* 0x040ff00000081074 */
[C---:B------:R-:W-:Y:S08]  /*53bc0*/  HMMA.1688.F32.TF32 R116, R236.reuse, R26, R112 ;  /* 0x0000001aec74723c */ /* 0x040ff00000081070 */
[----:B------:R-:W-:Y:S01]  /*53bd0*/  HMMA.1688.F32.TF32 R112, R236, R50, R108 ;  /* 0x00000032ec70723c */ /* 0x000fe2000008106c */
[----:B------:R-:W-:Y:S04]  /*53be0*/  STL.64 [R1+0x230], R136 ;  /* 0x0002308801007387 */ /* 0x000fe80000100a00 */
[----:B------:R-:W-:Y:S03]  /*53bf0*/  LDS R236, [R3+0x4700] ;  /* 0x0047000003ec7984 */ /* 0x000fe60000000800 */
[C---:B------:R-:W-:Y:S01]  /*53c00*/  HMMA.1688.F32.TF32 R108, R44.reuse, R10, R100 ;  /* 0x0000000a2c6c723c */ /* 0x040fe20000081064 */
[----:B------:R-:W-:Y:S04]  /*53c10*/  LDS R238, [R3+0x6700] ;  /* 0x0067000003ee7984 */ /* 0x000fe80000000800 */
[----:B------:R-:W-:Y:S03]  /*53c20*/  LDS R237, [R4+0x4700] ;  /* 0x0047000004ed7984 */ /* 0x000fe60000000800 */
        /* <DEDUP_REMOVED lines=35> */
[----:B------:R-:W3:Y:S01]  /*53e60*/  LDS R239, [R4+0x6700] ;  /* 0x0067000004ef7984 */ /* 0x000ee20000000800 */
[C---:B--2---:R-:W-:Y:S08]  /*53e70*/  HMMA.1688.F32.TF32 R72, R44.reuse, R70, R216 ;  /* 0x000000462c48723c */ /* 0x044ff000000810d8 */
[C---:B------:R-:W-:Y:S11]  /*53e80*/  HMMA.1688.F32.TF32 R76, R44.reuse, R214, R220 ;  /* 0x000000d62c4c723c */ /* 0x040ff600000810dc */
[----:B------:R-:W-:Y:S04]  /*53e90*/  @!UPT UIADD3 URZ, URZ, URZ, URZ ;  /* 0x0000003f3f3ff290 */ /* 0x000fe8000fffe03f */
[----:B------:R-:W-:Y:S04]  /*53ea0*/  STL.64 [R1+0x1080], R72 ;  /* 0x0010804801007387 */ /* 0x000fe80000100a00 */
[----:B------:R2:W-:Y:S02]  /*53eb0*/  STL.64 [R1+0x1088], R74 ;  /* 0x0010884a01007387 */ /* 0x0005e40000100a00 */
[C---:B--2---:R-:W-:Y:S02]  /*53ec0*/  HMMA.1688.F32.TF32 R72, R44.reuse, R14, R224 ;  /* 0x0000000e2c48723c */ /* 0x044fe400000810e0 */
[----:B------:R-:W-:Y:S04]  /*53ed0*/  STL.64 [R1+0x1070], R76 ;  /* 0x0010704c01007387 */ /* 0x000fe80000100a00 */
[----:B------:R2:W-:Y:S02]  /*53ee0*/  STL.64 [R1+0x1078], R78 ;  /* 0x0010784e01007387 */ /* 0x0005e40000100a00 */
[C---:B------:R-:W-:Y:S08]  /*53ef0*/  HMMA.1688.F32.TF32 R80, R44.reuse, R18, R228 ;  /* 0x000000122c50723c */ /* 0x040ff000000810e4 */
[C---:B--2---:R-:W-:Y:S07]  /*53f00*/  HMMA.1688.F32.TF32 R76, R44.reuse, R22, R240 ;  /* 0x000000162c4c723c */ /* 0x044fee00000810f0 */
[----:B------:R-:W-:Y:S04]  /*53f10*/  STL.64 [R1+0x1060], R72 ;  /* 0x0010604801007387 */ /* 0x000fe80000100a00 */
[----:B------:R2:W-:Y:S02]  /*53f20*/  STL.64 [R1+0x1068], R74 ;  /* 0x0010684a01007387 */ /* 0x0005e40000100a00 */
[C---:B--2---:R-:W-:Y:S08]  /*53f30*/  HMMA.1688.F32.TF32 R72, R44.reuse, R26, R244 ;  /* 0x0000001a2c48723c */ /* 0x044ff000000810f4 */
[----:B------:R-:W-:Y:S01]  /*53f40*/  HMMA.1688.F32.TF32 R44, R44, R50, R248 ;  /* 0x000000322c2c723c */ /* 0x000fe200000810f8 */
[----:B------:R-:W-:Y:S04]  /*53f50*/  STL.64 [R1+0x1050], R80 ;  /* 0x0010505001007387 */ /* 0x000fe80000100a00 */
[----:B------:R-:W-:Y:S04]  /*53f60*/  STL.64 [R1+0x1058], R82 ;  /* 0x0010585201007387 */ /* 0x000fe80000100a00 */
[----:B------:R-:W-:Y:S04]  /*53f70*/  STL.64 [R1+0x1040], R76 ;  /* 0x0010404c01007387 */ /* 0x000fe80000100a00 */
[----:B------:R-:W-:Y:S04]  /*53f80*/  STL.64 [R1+0x1048], R78 ;  /* 0x0010484e01007387 */ /* 0x000fe80000100a00 */
[----:B------:R-:W2:Y:S04]  /*53f90*/  LDL.LU R244, [R1+0xba0] ;  /* 0x000ba00001f47983 */ /* 0x000ea80000300800 */
[----:B------:R4:W-:Y:S04]  /*53fa0*/  STL.64 [R1+0x1030], R72 ;  /* 0x0010304801007387 */ /* 0x0009e80000100a00 */
[----:B------:R1:W-:Y:S04]  /*53fb0*/  STL.64 [R1+0x1038], R74 ;  /* 0x0010384a01007387 */ /* 0x0003e80000100a00 */
[----:B------:R-:W-:Y:S04]  /*53fc0*/  STL.64 [R1+0x3f0], R44 ;  /* 0x0003f02c01007387 */ /* 0x000fe80000100a00 */
[----:B------:R-:W-:Y:S04]  /*53fd0*/  STL.64 [R1+0x3f8], R46 ;  /* 0x0003f82e01007387 */ /* 0x000fe80000100a00 */
        /* <DEDUP_REMOVED lines=110> */
[----:B------:R-:W1:Y:S01]  /*546c0*/  LDS R47, [R4+0x6780] ;  /* 0x00678000042f7984 */ /* 0x000e620000000800 */
[C---:B--2---:R-:W-:Y:S08]  /*546d0*/  HMMA.1688.F32.TF32 R104, R232.reuse, R18, R104 ;  /* 0x00000012e868723c */ /* 0x044ff00000081068 */
[C---:B---3--:R-:W-:Y:S08]  /*546e0*/  HMMA.1688.F32.TF32 R144, R232.reuse, R30, R144 ;  /* 0x0000001ee890723c */ /* 0x048ff00000081090 */
[C---:B----4-:R-:W-:Y:S11]  /*546f0*/  HMMA.1688.F32.TF32 R148, R232.reuse, R10, R148 ;  /* 0x0000000ae894723c */ /* 0x050ff60000081094 */
[----:B------:R-:W-:Y:S11]  /*54700*/  @!UPT UIADD3 URZ, URZ, URZ, URZ ;  /* 0x0000003f3f3ff290 */ /* 0x000ff6000fffe03f */
[----:B------:R-:W-:Y:S01]  /*54710*/  @!UPT UIADD3 URZ, URZ, URZ, URZ ;  /* 0x0000003f3f3ff290 */ /* 0x000fe2000fffe03f */
[----:B------:R-:W-:Y:S04]  /*54720*/  STL.64 [R1+0x1020], R148 ;  /* 0x0010209401007387 */ /* 0x000fe80000100a00 */
[----:B------:R2:W-:Y:S04]  /*54730*/  STL.64 [R1+0x1028], R150 ;  /* 0x0010289601007387 */ /* 0x0005e80000100a00 */
[----:B--2---:R-:W2:Y:S04]  /*54740*/  LDL.LU.64 R150, [R1+0x6738] ;  /* 0x0067380001967983 */ /* 0x004ea80000300a00 */
[----:B------:R-:W2:Y:S04]  /*54750*/  LDL.LU.64 R148, [R1+0x6730] ;  /* 0x0067300001947983 */ /* 0x000ea80000300a00 */
[----:B------:R-:W-:Y:S04]  /*54760*/  STL.64 [R1+0x1010], R144 ;  /* 0x0010109001007387 */ /* 0x000fe80000100a00 */
[----:B------:R3:W-:Y:S02]  /*54770*/  STL.64 [R1+0x1018], R146 ;  /* 0x0010189201007387 */ /* 0x0007e40000100a00 */
[C---:B---3--:R-:W-:Y:S08]  /*54780*/  HMMA.1688.F32.TF32 R144, R232.reuse, R34, R140 ;  /* 0x00000022e890723c */ /* 0x048ff0000008108c */
        /* <DEDUP_REMOVED lines=21> */
[C---:B------:R-:W-:Y:S01]  /*548e0*/  HMMA.1688.F32.TF32 R88, R236.reuse, R10, R84 ;  /* 0x0000000aec58723c */ /* 0x040fe20000081054 */
        /* <DEDUP_REMOVED lines=31> */
[C---:B---3--:R-:W-:Y:S03]  /*54ae0*/  HMMA.1688.F32.TF32 R80, R236.reuse, R54, R220 ;  /* 0x00000036ec50723c */ /* 0x048fe600000810dc */
[----:B------:R-:W-:Y:S04]  /*54af0*/  STL.64 [R1+0x500], R72 ;  /* 0x0005004801007387 */ /* 0x000fe80000100a00 */
[----:B------:R3:W-:Y:S01]  /*54b00*/  STL.64 [R1+0x508], R74 ;  /* 0x0005084a01007387 */ /* 0x0007e20000100a00 */
[C---:B----4-:R-:W-:Y:S03]  /*54b10*/  HMMA.1688.F32.TF32 R76, R236.reuse, R58, R224 ;  /* 0x0000003aec4c723c */ /* 0x050fe600000810e0 */
[----:B------:R-:W-:Y:S04]  /*54b20*/  LDS R232, [R3+0x8100] ;  /* 0x0081000003e87984 */ /* 0x000fe80000000800 */
[----:B------:R-:W-:Y:S01]  /*54b30*/  LDS R234, [R3+0xa100] ;  /* 0x00a1000003ea7984 */ /* 0x000fe20000000800 */
[C---:B---3--:R-:W-:Y:S03]  /*54b40*/  HMMA.1688.F32.TF32 R72, R236.reuse, R62, R228 ;  /* 0x0000003eec48723c */ /* 0x048fe600000810e4 */
[----:B------:R-:W-:Y:S04]  /*54b50*/  LDS R233, [R4+0x8100] ;  /* 0x0081000004e97984 */ /* 0x000fe80000000800 */
[----:B------:R-:W-:Y:S04]  /*54b60*/  LDS R235, [R4+0xa100] ;  /* 0x00a1000004eb7984 */ /* 0x000fe80000000800 */
[----:B------:R-:W-:Y:S04]  /*54b70*/  STL.64 [R1+0x590], R80 ;  /* 0x0005905001007387 */ /* 0x000fe80000100a00 */
[----:B------:R3:W-:Y:S04]  /*54b80*/  STL.64 [R1+0x598], R82 ;  /* 0x0005985201007387 */ /* 0x0007e80000100a00 */
[----:B------:R-:W-:Y:S04]  /*54b90*/  STL.64 [R1+0x5c0], R76 ;  /* 0x0005c04c01007387 */ /* 0x000fe80000100a00 */
[----:B------:R4:W-:Y:S01]  /*54ba0*/  STL.64 [R1+0x5c8], R78 ;  /* 0x0005c84e01007387 */ /* 0x0009e20000100a00 */
[C---:B---3--:R-:W-:Y:S03]  /*54bb0*/  HMMA.1688.F32.TF32 R80, R236.reuse, R66, R240 ;  /* 0x00000042ec50723c */ /* 0x048fe600000810f0 */
[----:B------:R-:W-:Y:S04]  /*54bc0*/  STL.64 [R1+0x5f0], R72 ;  /* 0x0005f04801007387 */ /* 0x000fe80000100a00 */
[----:B------:R3:W-:Y:S01]  /*54bd0*/  STL.64 [R1+0x5f8], R74 ;  /* 0x0005f84a01007387 */ /* 0x0007e20000100a00 */
[C---:B----4-:R-:W-:Y:S08]  /*54be0*/  HMMA.1688.F32.TF32 R76, R236.reuse, R70, R244 ;  /* 0x00000046ec4c723c */ /* 0x050ff000000810f4 */
[C---:B---3--:R-:W-:Y:S07]  /*54bf0*/  HMMA.1688.F32.TF32 R72, R236.reuse, R214, R248 ;  /* 0x000000d6ec48723c */ /* 0x048fee00000810f8 */
[----:B------:R-:W-:Y:S04]  /*54c00*/  STL.64 [R1+0x620], R80 ;  /* 0x0006205001007387 */ /* 0x000fe80000100a00 */
[----:B------:R-:W-:Y:S04]  /*54c10*/  STL.64 [R1+0x628], R82 ;  /* 0x0006285201007387 */ /* 0x000fe80000100a00 */
[----:B------:R-:W3:Y:S04]  /*54c20*/  LDL.LU R228, [R1+0x700] ;  /* 0x0007000001e47983 */ /* 0x000ee80000300800 */
[----:B------:R4:W-:Y:S04]  /*54c30*/  STL.64 [R1+0x660], R76 ;  /* 0x0006604c01007387 */ /* 0x0009e80000100a00 */
[----:B------:R1:W-:Y:S04]  /*54c40*/  STL.64 [R1+0x668], R78 ;  /* 0x0006684e01007387 */ /* 0x0003e80000100a00 */
[----:B------:R1:W-:Y:S04]  /*54c50*/  STL.64 [R1+0x690], R72 ;  /* 0x0006904801007387 */ /* 0x0003e80000100a00 */
[----:B------:R1:W-:Y:S04]  /*54c60*/  STL.64 [R1+0x698], R74 ;  /* 0x0006984a01007387 */ /* 0x0003e80000100a00 */
        /* <DEDUP_REMOVED lines=35> */
[----:B----4-:R-:W4:Y:S04]  /*54ea0*/  LDL.LU R76, [R1+0xa70] ;  /* 0x000a7000014c7983 */ /* 0x010f280000300800 */
[----:B------:R-:W4:Y:S04]  /*54eb0*/  LDL.LU R77, [R1+0xa74] ;  /* 0x000a7400014d7983 */ /* 0x000f280000300800 */
[----:B-1----:R-:W4:Y:S04]  /*54ec0*/  LDL.LU R78, [R1+0xa78] ;  /* 0x000a7800014e7983 */ /* 0x002f280000300800 */
        /* <DEDUP_REMOVED lines=17> */
[C---:B--2---:R-:W-:Y:S08]  /*54fe0*/  HMMA.1688.F32.TF32 R84, R236.reuse, R26, R84 ;  /* 0x0000001aec54723c */ /* 0x044ff00000081054 */
[C---:B---3--:R-:W-:Y:S08]  /*54ff0*/  HMMA.1688.F32.TF32 R92, R236.reuse, R18, R92 ;  /* 0x00000012ec5c723c */ /* 0x048ff0000008105c */
[C---:B------:R-:W-:Y:S08]  /*55000*/  HMMA.1688.F32.TF32 R96, R236.reuse, R14, R96 ;  /* 0x0000000eec60723c */ /* 0x040ff00000081060 */
[C---:B------:R-:W-:Y:S11]  /*55010*/  HMMA.1688.F32.TF32 R88, R236.reuse, R22, R88 ;  /* 0x00000016ec58723c */ /* 0x040ff60000081058 */
[----:B------:R-:W-:Y:S04]  /*55020*/  @!UPT UIADD3 URZ, URZ, URZ, URZ ;  /* 0x0000003f3f3ff290 */ /* 0x000fe8000fffe03f */
[----:B------:R-:W-:Y:S04]  /*55030*/  STL.64 [R1+0x6c0], R96 ;  /* 0x0006c06001007387 */ /* 0x000fe80000100a00 */
[----:B------:R-:W-:Y:S04]  /*55040*/  STL.64 [R1+0x6c8], R98 ;  /* 0x0006c86201007387 */ /* 0x000fe80000100a00 */
[----:B------:R-:W-:Y:S04]  /*55050*/  STL.64 [R1+0x6f0], R92 ;  /* 0x0006f05c01007387 */ /* 0x000fe80000100a00 */
[----:B------:R1:W-:Y:S04]  /*55060*/  STL.64 [R1+0x6f8], R94 ;  /* 0x0006f85e01007387 */ /* 0x0003e80000100a00 */
[----:B------:R-:W-:Y:S04]  /*55070*/  STL.64 [R1+0x720], R88 ;  /* 0x0007205801007387 */ /* 0x000fe80000100a00 */
[----:B------:R2:W-:Y:S01]  /*55080*/  STL.64 [R1+0x728], R90 ;  /* 0x0007285a01007387 */ /* 0x0005e20000100a00 */
[----:B-1----:R-:W-:Y:S03]  /*55090*/  HMMA.1688.F32.TF32 R92, R236, R50, R220 ;  /* 0x00000032ec5c723c */ /* 0x002fe600000810dc */
[----:B------:R-:W-:Y:S04]  /*550a0*/  STL.64 [R1+0x760], R84 ;  /* 0x0007605401007387 */ /* 0x000fe80000100a00 */
[----:B------:R1:W-:Y:S01]  /*550b0*/  STL.64 [R1+0x768], R86 ;  /* 0x0007685601007387 */ /* 0x0003e20000100a00 */
[C---:B--2---:R-:W-:Y:S03]  /*550c0*/  HMMA.1688.F32.TF32 R88, R44.reuse, R10, R224 ;  /* 0x0000000a2c58723c */ /* 0x044fe600000810e0 */
[----:B------:R-:W-:Y:S04]  /*550d0*/  LDS R236, [R3+0x8080] ;  /* 0x0080800003ec7984 */ /* 0x000fe80000000800 */
[----:B------:R-:W-:Y:S01]  /*550e0*/  LDS R238, [R3+0xa080] ;  /* 0x00a0800003ee7984 */ /* 0x000fe20000000800 */
[----:B-1----:R-:W-:Y:S03]  /*550f0*/  HMMA.1688.F32.TF32 R84, R44, R30, R244 ;  /* 0x0000001e2c54723c */ /* 0x002fe600000810f4 */
[----:B------:R-:W-:Y:S04]  /*55100*/  LDS R237, [R4+0x8080] ;  /* 0x0080800004ed7984 */ /* 0x000fe80000000800 */
[----:B------:R-:W-:Y:S04]  /*55110*/  LDS R239, [R4+0xa080] ;  /* 0x00a0800004ef7984 */ /* 0x000fe80000000800 */
        /* <DEDUP_REMOVED lines=10> */
[----:B------:R-:W-:-:S03]  /*551c0*/  IMAD.MOV.U32 R244, RZ, RZ, R5 ;  /* 0x000000fffff47224 */ /* 0x000fc600078e0005 */
[----:B------:R-:W3:Y:S04]  /*551d0*/  LDL.LU R224, [R1+0x2e0] ;  /* 0x0002e00001e07983 */ /* 0x000ee80000300800 */
[----:B------:R-:W3:Y:S04]  /*551e0*/  LDL.LU R225, [R1+0x2e4] ;  /* 0x0002e40001e17983 */ /* 0x000ee80000300800 */
[----:B------:R-:W3:Y:S04]  /*551f0*/  LDL.LU R226, [R1+0x2e8] ;  /* 0x0002e80001e27983 */ /* 0x000ee80000300800 */
[----:B------:R-:W3:Y:S04]  /*55200*/  LDL.LU R227, [R1+0x2ec] ;  /* 0x0002ec0001e37983 */ /* 0x000ee80000300800 */
[----:B------:R-:W3:Y:S01]  /*55210*/  LDL.LU R5, [R1+0x6728] ;  /* 0x0067280001057983 */ /* 0x000ee20000300800 */
[C---:B----4-:R-:W-:Y:S08]  /*55220*/  HMMA.1688.F32.TF32 R84, R44.reuse, R34, R80 ;  /* 0x000000222c54723c */ /* 0x050ff00000081050 */
[C---:B------:R-:W-:Y:S08]  /*55230*/  HMMA.1688.F32.TF32 R80, R44.reuse, R38, R76 ;  /* 0x000000262c50723c */ /* 0x040ff0000008104c */
[----:B------:R-:W-:Y:S07]  /*55240*/  HMMA.1688.F32.TF32 R76, R44, R42, R248 ;  /* 0x0000002a2c4c723c */ /* 0x000fee00000810f8 */
[----:B------:R-:W-:Y:S01]  /*55250*/  MOV R250, R41 ;  /* 0x0000002900fa7202 */ /* 0x000fe20000000f00 */
[----:B------:R-:W-:-:S02]  /*55260*/  IMAD.MOV.U32 R251, RZ, RZ, R40 ;  /* 0x000000fffffb7224 */ /* 0x000fc400078e0028 */
[C---:B------:R-:W-:Y:S08]  /*55270*/  HMMA.1688.F32.TF32 R40, R44.reuse, R54, R72 ;  /* 0x000000362c28723c */ /* 0x040ff00000081048 */
[----:B------:R-:W-:Y:S07]  /*55280*/  HMMA.1688.F32.TF32 R72, R44, R62, R228 ;  /* 0x0000003e2c48723c */ /* 0x000fee00000810e4 */
[----:B------:R-:W-:-:S02]  /*55290*/  IMAD.MOV.U32 R231, RZ, RZ, R8 ;  /* 0x000000ffffe77224 */ /* 0x000fc400078e0008 */
[----:B------:R-:W1:Y:S04]  /*552a0*/  S2R R8, SR_TID.X ;  /* 0x0000000000087919 */ /* 0x000e680000002100 */
[----:B------:R-:W-:Y:S04]  /*552b0*/  STL.64 [R1+0x6e0], R84 ;  /* 0x0006e05401007387 */ /* 0x000fe80000100a00 */
[----:B------:R-:W-:Y:S04]  /*552c0*/  STL.64 [R1+0x6e8], R86 ;  /* 0x0006e85601007387 */ /* 0x000fe80000100a00 */
[----:B------:R-:W-:Y:S04]  /*552d0*/  STL.64 [R1+0x680], R76 ;  /* 0x0006804c01007387 */ /* 0x000fe80000100a00 */
[----:B------:R-:W-:Y:S04]  /*552e0*/  STL.64 [R1+0x6b0], R80 ;  /* 0x0006b05001007387 */ /* 0x000fe80000100a00 */
[----:B------:R-:W-:Y:S04]  /*552f0*/  STL.64 [R1+0x6b8], R82 ;  /* 0x0006b85201007387 */ /* 0x000fe80000100a00 */
[----:B------:R-:W-:Y:S04]  /*55300*/  STL [R1+0x688], R78 ;  /* 0x0006884e01007387 */ /* 0x000fe80000100800 */
[----:B------:R-:W-:Y:S04]  /*55310*/  STL.64 [R1+0x650], R40 ;  /* 0x0006502801007387 */ /* 0x000fe80000100a00 */
[----:B------:R4:W-:Y:S01]  /*55320*/  STL.64 [R1+0x658], R42 ;  /* 0x0006582a01007387 */ /* 0x0009e20000100a00 */
[----:B------:R-:W-:Y:S01]  /*55330*/  IMAD.MOV.U32 R247, RZ, RZ, R6 ;  /* 0x000000fffff77224 */ /* 0x000fe200078e0006 */
[----:B----4-:R-:W-:Y:S07]  /*55340*/  HMMA.1688.F32.TF32 R40, R44, R66, R240 ;  /* 0x000000422c28723c */ /* 0x010fee00000810f0 */
[----:B------:R-:W-:Y:S01]  /*55350*/  IMAD.MOV.U32 R242, RZ, RZ, R9 ;  /* 0x000000fffff27224 */ /* 0x000fe200078e0009 */
[----:B-1----:R-:W-:-:S02]  /*55360*/  SHF.L.U32 R9, R8, 0x1, RZ ;  /* 0x0000000108097819 */ /* 0x002fc400000006ff */
[----:B------:R-:W-:-:S05]  /*55370*/  LOP3.LUT R8, R8, 0x7, RZ, 0xc0, !PT ;  /* 0x0000000708087812 */ /* 0x000fca00078ec0ff */
[----:B------:R-:W-:Y:S01]  /*55380*/  IMAD R8, R8, 0x210, RZ ;  /* 0x0000021008087824 */ /* 0x000fe200078e02ff */
[----:B------:R-:W-:Y:S02]  /*55390*/  MOV R6, R79 ;  /* 0x0000004f00067202 */ /* 0x000fe40000000f00 */
[----:B------:R-:W-:Y:S02]  /*553a0*/  HMMA.1688.F32.TF32 R76, R44, R58, R216 ;  /* 0x0000003a2c4c723c */ /* 0x000fe400000810d8 */
[----:B------:R-:W-:Y:S01]  /*553b0*/  LOP3.LUT R8, R8, 0x30, R9, 0x78, !PT ;  /* 0x0000003008087812 */ /* 0x000fe200078e7809 */
[----:B------:R-:W-:Y:S01]  /*553c0*/  IMAD.MOV.U32 R230, RZ, RZ, R33 ;  /* 0x000000ffffe67224 */ /* 0x000fe200078e0021 */
[----:B------:R-:W-:Y:S02]  /*553d0*/  MOV R240, R32 ;  /* 0x0000002000f07202 */ /* 0x000fe40000000f00 */
[----:B------:R-:W-:Y:S01]  /*553e0*/  LOP3.LUT R8, R8, 0x40, RZ, 0x3c, !PT ;  /* 0x0000004008087812 */ /* 0x000fe200078e3cff */
[----:B------:R-:W-:-:S02]  /*553f0*/  IMAD.MOV.U32 R241, RZ, RZ, R29 ;  /* 0x000000fffff17224 */ /* 0x000fc400078e001d */
[----:B------:R-:W-:Y:S01]  /*55400*/  IMAD.MOV.U32 R243, RZ, RZ, R28 ;  /* 0x000000fffff37224 */ /* 0x000fe200078e001c */
[----:B------:R-:W-:Y:S01]  /*55410*/  MOV R245, R213 ;  /* 0x000000d500f57202 */ /* 0x000fe20000000f00 */
[----:B------:R-:W-:Y:S02]  /*55420*/  IMAD.MOV.U32 R246, RZ, RZ, R212 ;  /* 0x000000fffff67224 */ /* 0x000fe400078e00d4 */
[----:B------:R-:W-:Y:S02]  /*55430*/  IMAD.MOV.U32 R248, RZ, RZ, R65 ;  /* 0x000000fffff87224 */ /* 0x000fe400078e0041 */
[----:B------:R-:W-:Y:S01]  /*55440*/  IMAD.MOV.U32 R249, RZ, RZ, R64 ;  /* 0x000000fffff97224 */ /* 0x000fe200078e0040 */
[----:B------:R-:W-:Y:S01]  /*55450*/  MOV R229, R36 ;  /* 0x0000002400e57202 */ /* 0x000fe20000000f00 */
[----:B------:R-:W-:Y:S01]  /*55460*/  IMAD.MOV.U32 R228, RZ, RZ, R37 ;  /* 0x000000ffffe47224 */ /* 0x000fe200078e0025 */
[----:B------:R-:W-:Y:S04]  /*55470*/  LDS R212, [R3+0x8000] ;  /* 0x0080000003d47984 */ /* 0x000fe80000000800 */
[----:B------:R-:W-:Y:S04]  /*55480*/  LDS R213, [R4+0x8000] ;  /* 0x0080000004d57984 */ /* 0x000fe80000000800 */
[----:B------:R-:W-:Y:S04]  /*55490*/  STL.64 [R1+0x640], R76 ;  /* 0x0006404c01007387 */ /* 0x000fe80000100a00 */
[----:B------:R-:W-:Y:S04]  /*554a0*/  STL.64 [R1+0x648], R78 ;  /* 0x0006484e01007387 */ /* 0x000fe80000100a00 */
[----:B------:R-:W-:Y:S04]  /*554b0*/  STL.64 [R1+0x610], R72 ;  /* 0x0006104801007387 */ /* 0x000fe80000100a00 */
[----:B------:R-:W-:Y:S04]  /*554c0*/  STL.64 [R1+0x618], R74 ;  /* 0x0006184a01007387 */ /* 0x000fe80000100a00 */
[----:B------:R-:W-:Y:S04]  /*554d0*/  STL.64 [R1+0x5e0], R40 ;  /* 0x0005e02801007387 */ /* 0x000fe80000100a00 */
[----:B------:R-:W-:Y:S01]  /*554e0*/  STL.64 [R1+0x5e8], R42 ;  /* 0x0005e82a01007387 */ /* 0x000fe20000100a00 */
[C---:B--2---:R-:W-:Y:S08]  /*554f0*/  HMMA.1688.F32.TF32 R32, R44.reuse, R70, R220 ;  /* 0x000000462c20723c */ /* 0x044ff000000810dc */
[----:B---3--:R-:W-:Y:S01]  /*55500*/  HMMA.1688.F32.TF32 R28, R44, R214, R224 ;  /* 0x000000d62c1c723c */ /* 0x008fe200000810e0 */
[----:B------:R-:W-:Y:S01]  /*55510*/  LDS R214, [R3+0xa000] ;  /* 0x00a0000003d67984 */ /* 0x000fe20000000800 */
[----:B------:R-:W-:-:S03]  /*55520*/  IMAD R5, R5, 0x10000, R8 ;  /* 0x0001000005057824 */ /* 0x000fc600078e0208 */
[----:B------:R-:W-:Y:S04]  /*55530*/  LDS R215, [R4+0xa000] ;  /* 0x00a0000004d77984 */ /* 0x000fe80000000800 */
[----:B------:R-:W1:Y:S06]  /*55540*/  LDSM.16.M88.4 R8, [R5+0x80000] ;  /* 0x080000000508783b */ /* 0x000e6c0000000200 */
[----:B------:R-:W-:Y:S04]  /*55550*/  STL.64 [R1+0x5b0], R32 ;  /* 0x0005b02001007387 */ /* 0x000fe80000100a00 */
[----:B------:R-:W-:Y:S04]  /*55560*/  STL.64 [R1+0x5b8], R34 ;  /* 0x0005b82201007387 */ /* 0x000fe80000100a00 */
[----:B------:R-:W-:Y:S04]  /*55570*/  LDSM.16.M88.4 R32, [R5+0x86000] ;  /* 0x086000000520783b */ /* 0x000fe80000000200 */
[----:B------:R-:W-:Y:S04]  /*55580*/  STL.64 [R1+0x580], R28 ;  /* 0x0005801c01007387 */ /* 0x000fe80000100a00 */
[----:B------:R2:W-:Y:S04]  /*55590*/  STL.64 [R1+0x588], R30 ;  /* 0x0005881e01007387 */ /* 0x0005e80000100a00 */
[----:B------:R-:W-:Y:S04]  /*555a0*/  LDSM.16.M88.4 R36, [R5+0x87000] ;  /* 0x087000000524783b */ /* 0x000fe80000000200 */
[----:B------:R-:W-:Y:S01]  /*555b0*/  LDSM.16.M88.4 R40, [R5+0x88000] ;  /* 0x088000000528783b */ /* 0x000fe20000000200 */
[----:B--2---:R-:W-:Y:S03]  /*555c0*/  HMMA.1688.F32.TF32 R28, R44, R14, R244 ;  /* 0x0000000e2c1c723c */ /* 0x004fe600000810f4 */
[----:B------:R-:W-:Y:S04]  /*555d0*/  LDSM.16.M88.4 R64, [R5+0x8e000] ;  /* 0x08e000000540783b */ /* 0x000fe80000000200 */
[----:B------:R-:W-:Y:S01]  /*555e0*/  IMAD.MOV.U32 R246, RZ, RZ, R13 ;  /* 0x000000fffff67224 */ /* 0x000fe200078e000d */
[----:B------:R-:W-:-:S02]  /*555f0*/  MOV R247, R12 ;  /* 0x0000000c00f77202 */ /* 0x000fc40000000f00 */
[----:B------:R-:W2:Y:S04]  /*55600*/  LDSM.16.M88.4 R12, [R5+0x81000] ;  /* 0x08100000050c783b */ /* 0x000ea80000000200 */
[----:B-1----:R-:W-:Y:S04]  /*55610*/  STL [R1+0x63fc], R10 ;  /* 0x0063fc0a01007387 */ /* 0x002fe80000100800 */
[----:B------:R-:W-:Y:S05]  /*55620*/  STL [R1+0x63f8], R11 ;  /* 0x0063f80b01007387 */ /* 0x000fea0000100800 */
[----:B------:R-:W-:Y:S04]  /*55630*/  STL.64 [R1+0x560], R28 ;  /* 0x0005601c01007387 */ /* 0x000fe80000100a00 */
[----:B------:R1:W-:Y:S02]  /*55640*/  STL.64 [R1+0x568], R30 ;  /* 0x0005681e01007387 */ /* 0x0003e40000100a00 */
[----:B-1----:R-:W-:Y:S07]  /*55650*/  HMMA.1688.F32.TF32 R28, R44, R18, R248 ;  /* 0x000000122c1c723c */ /* 0x002fee00000810f8 */
[----:B------:R-:W-:Y:S01]  /*55660*/  MOV R250, R17 ;  /* 0x0000001100fa7202 */ /* 0x000fe20000000f00 */
[----:B------:R-:W-:-:S02]  /*55670*/  IMAD.MOV.U32 R251, RZ, RZ, R16 ;  /* 0x000000fffffb7224 */ /* 0x000fc400078e0010 */
[----:B------:R-:W1:Y:S04]  /*55680*/  LDSM.16.M88.4 R16, [R5+0x82000] ;  /* 0x082000000510783b */ /* 0x000e680000000200 */
[----:B--2---:R-:W-:Y:S01]  /*55690*/  STL [R1+0x6404], R14 ;  /* 0x0064040e01007387 */ /* 0x004fe20000100800 */
[----:B------:R-:W-:-:S03]  /*556a0*/  IMAD.MOV.U32 R248, RZ, RZ, R21 ;  /* 0x000000fffff87224 */ /* 0x000fc600078e0015 */
[----:B------:R-:W-:Y:S01]  /*556b0*/  STL [R1+0x6400], R15 ;  /* 0x0064000f01007387 */ /* 0x000fe20000100800 */
[----:B------:R-:W-:-:S04]  /*556c0*/  IMAD.MOV.U32 R249, RZ, RZ, R20 ;  /* 0x000000fffff97224 */ /* 0x000fc800078e0014 */
[----:B------:R-:W-:Y:S04]  /*556d0*/  STL.64 [R1+0x4d0], R28 ;  /* 0x0004d01c01007387 */ /* 0x000fe80000100a00 */
[----:B------:R2:W-:Y:S02]  /*556e0*/  STL.64 [R1+0x4d8], R30 ;  /* 0x0004d81e01007387 */ /* 0x0005e40000100a00 */
[----:B--2---:R-:W-:Y:S02]  /*556f0*/  HMMA.1688.F32.TF32 R28, R44, R22, R228 ;  /* 0x000000162c1c723c */ /* 0x004fe400000810e4 */
[----:B------:R-:W2:Y:S01]  /*55700*/  LDSM.16.M88.4 R20, [R5+0x83000] ;  /* 0x083000000514783b */ /* 0x000ea20000000200 */
[----:B------:R-:W-:Y:S01]  /*55710*/  MOV R244, R25 ;  /* 0x0000001900f47202 */ /* 0x000fe20000000f00 */
[----:B------:R-:W-:-:S02]  /*55720*/  IMAD.MOV.U32 R245, RZ, RZ, R24 ;  /* 0x000000fffff57224 */ /* 0x000fc400078e0018 */
[----:B-1----:R-:W-:Y:S04]  /*55730*/  STL [R1+0x640c], R18 ;  /* 0x00640c1201007387 */ /* 0x002fe80000100800 */
[----:B------:R-:W-:Y:S04]  /*55740*/  STL [R1+0x6408], R19 ;  /* 0x0064081301007387 */ /* 0x000fe80000100800 */
[----:B--2---:R-:W-:Y:S09]  /*55750*/  STL [R1+0x6414], R22 ;  /* 0x0064141601007387 */ /* 0x004ff20000100800 */
[----:B------:R-:W-:Y:S04]  /*55760*/  STL.64 [R1+0x480], R28 ;  /* 0x0004801c01007387 */ /* 0x000fe80000100a00 */
[----:B------:R1:W-:Y:S02]  /*55770*/  STL.64 [R1+0x488], R30 ;  /* 0x0004881e01007387 */ /* 0x0003e40000100a00 */
[C---:B-1----:R-:W-:Y:S02]  /*55780*/  HMMA.1688.F32.TF32 R28, R44.reuse, R26, R240 ;  /* 0x0000001a2c1c723c */ /* 0x042fe400000810f0 */
[----:B------:R-:W1:Y:S04]  /*55790*/  LDSM.16.M88.4 R24, [R5+0x84000] ;  /* 0x084000000518783b */ /* 0x000e680000000200 */
[----:B------:R-:W-:Y:S02]  /*557a0*/  STL [R1+0x6410], R23 ;  /* 0x0064101701007387 */ /* 0x000fe40000100800 */
[----:B------:R-:W-:Y:S02]  /*557b0*/  HMMA.1688.F32.TF32 R44, R44, R50, R244 ;  /* 0x000000322c2c723c */ /* 0x000fe400000810f4 */
[----:B-1----:R-:W-:Y:S11]  /*557c0*/  STL [R1+0x641c], R26 ;  /* 0x00641c1a01007387 */ /* 0x002ff60000100800 */
[----:B------:R-:W-:Y:S02]  /*557d0*/  @!UPT UIADD3 URZ, URZ, URZ, URZ ;  /* 0x0000003f3f3ff290 */ /* 0x000fe4000fffe03f */
[----:B------:R-:W-:Y:S04]  /*557e0*/  STL.64 [R1+0x450], R28 ;  /* 0x0004501c01007387 */ /* 0x000fe80000100a00 */
[----:B------:R-:W-:Y:S04]  /*557f0*/  STL.64 [R1+0x458], R30 ;  /* 0x0004581e01007387 */ /* 0x000fe80000100a00 */
[----:B------:R-:W1:Y:S01]  /*55800*/  LDSM.16.M88.4 R28, [R5+0x85000] ;  /* 0x08500000051c783b */ /* 0x000e620000000200 */
[----:B------:R-:W-:Y:S02]  /*55810*/  IMAD.MOV.U32 R246, RZ, RZ, R57 ;  /* 0x000000fffff67224 */ /* 0x000fe400078e0039 */
[----:B------:R-:W-:-:S02]  /*55820*/  IMAD.MOV.U32 R247, RZ, RZ, R56 ;  /* 0x000000fffff77224 */ /* 0x000fc400078e0038 */
[----:B------:R-:W-:Y:S01]  /*55830*/  HMMA.1688.F32.TF32 R56, R212, R8, R248 ;  /* 0x00000008d438723c */ /* 0x000fe200000810f8 */
[----:B------:R-:W-:Y:S06]  /*55840*/  STL [R1+0x6418], R27 ;  /* 0x0064181b01007387 */ /* 0x000fec0000100800 */
[----:B------:R-:W-:Y:S01]  /*55850*/  MOV R250, R49 ;  /* 0x0000003100fa7202 */ /* 0x000fe20000000f00 */
[----:B------:R-:W-:Y:S02]  /*55860*/  IMAD.MOV.U32 R251, RZ, RZ, R48 ;  /* 0x000000fffffb7224 */ /* 0x000fe400078e0030 */
[----:B------:R-:W-:Y:S01]  /*55870*/  LDSM.16.M88.4 R48, [R5+0x8a000] ;  /* 0x08a000000530783b */ /* 0x000fe20000000200 */
[----:B------:R-:W-:-:S02]  /*55880*/  IMAD.MOV.U32 R248, RZ, RZ, R53 ;  /* 0x000000fffff87224 */ /* 0x000fc400078e0035 */
[----:B------:R-:W-:Y:S02]  /*55890*/  IMAD.MOV.U32 R249, RZ, RZ, R52 ;  /* 0x000000fffff97224 */ /* 0x000fe400078e0034 */
[----:B------:R-:W-:Y:S04]  /*558a0*/  LDSM.16.M88.4 R52, [R5+0x8b000] ;  /* 0x08b000000534783b */ /* 0x000fe80000000200 */
[----:B-1----:R-:W-:Y:S04]  /*558b0*/  STL [R1+0x6424], R30 ;  /* 0x0064241e01007387 */ /* 0x002fe80000100800 */
[----:B------:R1:W-:Y:S04]  /*558c0*/  STL [R1+0x6420], R31 ;  /* 0x0064201f01007387 */ /* 0x0003e80000100800 */
[----:B------:R-:W-:Y:S04]  /*558d0*/  STL [R1+0x642c], R34 ;  /* 0x00642c2201007387 */ /* 0x000fe80000100800 */
[----:B------:R-:W-:Y:S04]  /*558e0*/  STL [R1+0x6428], R35 ;  /* 0x0064282301007387 */ /* 0x000fe80000100800 */
[----:B------:R-:W-:Y:S04]  /*558f0*/  STL [R1+0x6434], R38 ;  /* 0x0064342601007387 */ /* 0x000fe80000100800 */
[----:B------:R-:W-:Y:S04]  /*55900*/  STL [R1+0x6430], R39 ;  /* 0x0064302701007387 */ /* 0x000fe80000100800 */
[----:B------:R-:W-:Y:S04]  /*55910*/  STL [R1+0x643c], R42 ;  /* 0x00643c2a01007387 */ /* 0x000fe80000100800 */
[----:B------:R-:W-:Y:S04]  /*55920*/  STL [R1+0x6438], R43 ;  /* 0x0064382b01007387 */ /* 0x000fe80000100800 */
[----:B------:R-:W-:Y:S04]  /*55930*/  STL.64 [R1+0x410], R44 ;  /* 0x0004102c01007387 */ /* 0x000fe80000100a00 */
[----:B------:R-:W-:Y:S04]  /*55940*/  STL.64 [R1+0x418], R46 ;  /* 0x0004182e01007387 */ /* 0x000fe80000100a00 */
[----:B------:R-:W2:Y:S01]  /*55950*/  LDSM.16.M88.4 R44, [R5+0x89000] ;  /* 0x08900000052c783b */ /* 0x000ea20000000200 */
[----:B-1----:R-:W-:Y:S01]  /*55960*/  MOV R31, R56 ;  /* 0x00000038001f7202 */ /* 0x002fe20000000f00 */
[----:B------:R-:W-:Y:S01]  /*55970*/  IMAD.MOV.U32 R26, RZ, RZ, R57 ;  /* 0x000000ffff1a7224 */ /* 0x000fe200078e0039 */
[----:B------:R-:W-:Y:S01]  /*55980*/  MOV R22, R59 ;  /* 0x0000003b00167202 */ /* 0x000fe20000000f00 */
[----:B------:R-:W-:Y:S01]  /*55990*/  IMAD.MOV.U32 R27, RZ, RZ, R58 ;  /* 0x000000ffff1b7224 */ /* 0x000fe200078e003a */
[----:B------:R-:W-:Y:S01]  /*559a0*/  MOV R245, R60 ;  /* 0x0000003c00f57202 */ /* 0x000fe20000000f00 */
[----:B------:R-:W1:Y:S01]  /*559b0*/  LDSM.16.M88.4 R56, [R5+0x8c000] ;  /* 0x08c000000538783b */ /* 0x000e620000000200 */
[----:B------:R-:W-:-:S03]  /*559c0*/  IMAD.MOV.U32 R244, RZ, RZ, R61 ;  /* 0x000000fffff47224 */ /* 0x000fc600078e003d */
[----:B------:R-:W3:Y:S01]  /*559d0*/  LDSM.16.M88.4 R60, [R5+0x8d000] ;  /* 0x08d00000053c783b */ /* 0x000ee20000000200 */
[----:B------:R-:W-:Y:S01]  /*559e0*/  MOV R222, R69 ;  /* 0x0000004500de7202 */ /* 0x000fe20000000f00 */
[----:B------:R-:W-:Y:S02]  /*559f0*/  IMAD.MOV.U32 R223, RZ, RZ, R68 ;  /* 0x000000ffffdf7224 */ /* 0x000fe400078e0044 */
[----:B------:R-:W4:Y:S01]  /*55a00*/  LDSM.16.M88.4 R68, [R5+0x8f000] ;  /* 0x08f000000544783b */ /* 0x000f220000000200 */
[----:B------:R-:W-:Y:S03]  /*55a10*/  HMMA.1688.F32.TF32 R72, R212, R12, R244 ;  /* 0x0000000cd448723c */ /* 0x000fe600000810f4 */
[----:B--2---:R-:W-:Y:S04]  /*55a20*/  STL [R1+0x6444], R46 ;  /* 0x0064442e01007387 */ /* 0x004fe80000100800 */
[----:B------:R2:W-:Y:S04]  /*55a30*/  STL [R1+0x6440], R47 ;  /* 0x0064402f01007387 */ /* 0x0005e80000100800 */
[----:B------:R-:W-:Y:S04]  /*55a40*/  STL [R1+0x6454], R22 ;  /* 0x0064541601007387 */ /* 0x000fe80000100800 */
[----:B------:R1:W-:Y:S04]  /*55a50*/  STL [R1+0x6450], R27 ;  /* 0x0064501b01007387 */ /* 0x0003e80000100800 */
[----:B------:R1:W-:Y:S04]  /*55a60*/  STL [R1+0x644c], R26 ;  /* 0x00644c1a01007387 */ /* 0x0003e80000100800 */
[----:B------:R1:W-:Y:S04]  /*55a70*/  STL [R1+0x6448], R31 ;  /* 0x0064481f01007387 */ /* 0x0003e80000100800 */
[----:B------:R-:W-:Y:S04]  /*55a80*/  STL [R1+0x63d0], R50 ;  /* 0x0063d03201007387 */ /* 0x000fe80000100800 */
[----:B------:R-:W-:Y:S04]  /*55a90*/  STL [R1+0x63cc], R51 ;  /* 0x0063cc3301007387 */ /* 0x000fe80000100800 */
[----:B------:R-:W-:Y:S04]  /*55aa0*/  STL [R1+0x63d8], R54 ;  /* 0x0063d83601007387 */ /* 0x000fe80000100800 */
[----:B------:R-:W-:Y:S04]  /*55ab0*/  STL [R1+0x63d4], R55 ;  /* 0x0063d43701007387 */ /* 0x000fe80000100800 */
[----:B-1----:R-:W-:Y:S04]  /*55ac0*/  STL [R1+0x63dc], R58 ;  /* 0x0063dc3a01007387 */ /* 0x002fe80000100800 */
[----:B------:R-:W-:Y:S04]  /*55ad0*/  STL [R1+0x63c8], R59 ;  /* 0x0063c83b01007387 */ /* 0x000fe80000100800 */
[----:B---3--:R-:W-:Y:S04]  /*55ae0*/  STL [R1+0x63e0], R62 ;  /* 0x0063e03e01007387 */ /* 0x008fe80000100800 */
[----:B------:R-:W-:Y:S04]  /*55af0*/  STL [R1+0x63c4], R63 ;  /* 0x0063c43f01007387 */ /* 0x000fe80000100800 */
[----:B------:R-:W-:Y:S04]  /*55b00*/  STL [R1+0x63c0], R66 ;  /* 0x0063c04201007387 */ /* 0x000fe80000100800 */
[----:B------:R-:W-:Y:S04]  /*55b10*/  STL [R1+0x63bc], R67 ;  /* 0x0063bc4301007387 */ /* 0x000fe80000100800 */
[----:B------:R-:W3:Y:S04]  /*55b20*/  LDL.LU R220, [R1+0xf30] ;  /* 0x000f300001dc7983 */ /* 0x000ee80000300800 */
[----:B------:R-:W3:Y:S01]  /*55b30*/  LDL.LU R221, [R1+0xf34] ;  /* 0x000f340001dd7983 */ /* 0x000ee20000300800 */
[----:B------:R-:W-:Y:S01]  /*55b40*/  IMAD.MOV.U32 R30, RZ, RZ, R75 ;  /* 0x000000ffff1e7224 */ /* 0x000fe200078e004b */
[----:B------:R-:W-:Y:S01]  /*55b50*/  MOV R34, R73 ;  /* 0x0000004900227202 */ /* 0x000fe20000000f00 */
[----:B------:R-:W-:-:S02]  /*55b60*/  IMAD.MOV.U32 R35, RZ, RZ, R74 ;  /* 0x000000ffff237224 */ /* 0x000fc400078e004a */
[----:B------:R-:W-:Y:S01]  /*55b70*/  IMAD.MOV.U32 R39, RZ, RZ, R72 ;  /* 0x000000ffff277224 */ /* 0x000fe200078e0048 */
[----:B------:R-:W-:Y:S04]  /*55b80*/  STL [R1+0x6464], R30 ;  /* 0x0064641e01007387 */ /* 0x000fe80000100800 */
[----:B------:R1:W-:Y:S04]  /*55b90*/  STL [R1+0x6460], R35 ;  /* 0x0064602301007387 */ /* 0x0003e80000100800 */
[----:B------:R1:W-:Y:S04]  /*55ba0*/  STL [R1+0x645c], R34 ;  /* 0x00645c2201007387 */ /* 0x0003e80000100800 */
[----:B------:R1:W-:Y:S04]  /*55bb0*/  STL [R1+0x6458], R39 ;  /* 0x0064582701007387 */ /* 0x0003e80000100800 */
[----:B----4-:R-:W-:Y:S04]  /*55bc0*/  STL [R1+0x63e4], R70 ;  /* 0x0063e44601007387 */ /* 0x010fe80000100800 */
[----:B------:R-:W-:Y:S04]  /*55bd0*/  STL [R1+0x63b8], R71 ;  /* 0x0063b84701007387 */ /* 0x000fe80000100800 */
[----:B------:R-:W-:Y:S04]  /*55be0*/  STL [R1+0x5dd0], R5 ;  /* 0x005dd00501007387 */ /* 0x000fe80000100800 */
[----:B------:R-:W4:Y:S04]  /*55bf0*/  LDL.LU R224, [R1+0xf20] ;  /* 0x000f200001e07983 */ /* 0x000f280000300800 */
[----:B------:R-:W4:Y:S04]  /*55c00*/  LDL.LU R225, [R1+0xf24] ;  /* 0x000f240001e17983 */ /* 0x000f280000300800 */
[----:B------:R-:W4:Y:S04]  /*55c10*/  LDL.LU R226, [R1+0xf28] ;  /* 0x000f280001e27983 */ /* 0x000f280000300800 */
[----:B------:R-:W4:Y:S01]  /*55c20*/  LDL.LU R227, [R1+0xf2c] ;  /* 0x000f2c0001e37983 */ /* 0x000f220000300800 */
[----:B------:R-:W-:Y:S03]  /*55c30*/  HMMA.1688.F32.TF32 R72, R212, R16, R248 ;  /* 0x00000010d448723c */ /* 0x000fe600000810f8 */
        /* <DEDUP_REMOVED lines=16> */
[----:B--2---:R-:W-:Y:S01]  /*55d40*/  IMAD.MOV.U32 R47, RZ, RZ, R72 ;  /* 0x000000ffff2f7224 */ /* 0x004fe200078e0048 */
[----:B------:R-:W-:Y:S01]  /*55d50*/  MOV R42, R73 ;  /* 0x00000049002a7202 */ /* 0x000fe20000000f00 */
[----:B------:R-:W-:-:S02]  /*55d60*/  IMAD.MOV.U32 R43, RZ, RZ, R74 ;  /* 0x000000ffff2b7224 */ /* 0x000fc400078e004a */
[----:B------:R-:W-:-:S05]  /*55d70*/  IMAD.MOV.U32 R38, RZ, RZ, R75 ;  /* 0x000000ffff267224 */ /* 0x000fca00078e004b */
[----:B------:R-:W-:Y:S04]  /*55d80*/  STL [R1+0x6474], R38 ;  /* 0x0064742601007387 */ /* 0x000fe80000100800 */
[----:B------:R2:W-:Y:S04]  /*55d90*/  STL [R1+0x6470], R43 ;  /* 0x0064702b01007387 */ /* 0x0005e80000100800 */
[----:B------:R1:W-:Y:S04]  /*55da0*/  STL [R1+0x646c], R42 ;  /* 0x00646c2a01007387 */ /* 0x0003e80000100800 */
[----:B------:R1:W-:Y:S01]  /*55db0*/  STL [R1+0x6468], R47 ;  /* 0x0064682f01007387 */ /* 0x0003e20000100800 */
[C---:B---3--:R-:W-:Y:S11]  /*55dc0*/  HMMA.1688.F32.TF32 R72, R212.reuse, R20, R220 ;  /* 0x00000014d448723c */ /* 0x048ff600000810dc */
[----:B------:R-:W-:Y:S11]  /*55dd0*/  @!UPT UIADD3 URZ, URZ, URZ, URZ ;  /* 0x0000003f3f3ff290 */ /* 0x000ff6000fffe03f */
[----:B------:R-:W-:Y:S02]  /*55de0*/  @!UPT UIADD3 URZ, URZ, URZ, URZ ;  /* 0x0000003f3f3ff290 */ /* 0x000fe4000fffe03f */
[----:B------:R-:W-:Y:S01]  /*55df0*/  MOV R27, R72 ;  /* 0x00000048001b7202 */ /* 0x000fe20000000f00 */
[----:B------:R-:W-:Y:S01]  /*55e00*/  IMAD.MOV.U32 R26, RZ, RZ, R73 ;  /* 0x000000ffff1a7224 */ /* 0x000fe200078e0049 */
[----:B------:R-:W-:Y:S01]  /*55e10*/  MOV R46, R75 ;  /* 0x0000004b002e7202 */ /* 0x000fe20000000f00 */
        /* <DEDUP_REMOVED lines=11> */
[----:B-1----:R-:W-:Y:S01]  /*55ed0*/  IMAD.MOV.U32 R35, RZ, RZ, R72 ;  /* 0x000000ffff237224 */ /* 0x002fe200078e0048 */
[----:B------:R-:W-:Y:S01]  /*55ee0*/  MOV R34, R73 ;  /* 0x0000004900227202 */ /* 0x000fe20000000f00 */
[----:B------:R-:W-:Y:S02]  /*55ef0*/  IMAD.MOV.U32 R39, RZ, RZ, R74 ;  /* 0x000000ffff277224 */ /* 0x000fe400078e004a */
[----:B------:R-:W-:Y:S02]  /*55f00*/  IMAD.MOV.U32 R22, RZ, RZ, R75 ;  /* 0x000000ffff167224 */ /* 0x000fe400078e004b */
[C---:B------:R-:W-:Y:S11]  /*55f10*/  HMMA.1688.F32.TF32 R72, R212.reuse, R32, R240 ;  /* 0x00000020d448723c */ /* 0x040ff600000810f0 */
[----:B------:R-:W-:Y:S11]  /*55f20*/  @!UPT UIADD3 URZ, URZ, URZ, URZ ;  /* 0x0000003f3f3ff290 */ /* 0x000ff6000fffe03f */
[----:B------:R-:W-:Y:S02]  /*55f30*/  @!UPT UIADD3 URZ, URZ, URZ, URZ ;  /* 0x0000003f3f3ff290 */ /* 0x000fe4000fffe03f */
[----:B--2---:R-:W-:Y:S01]  /*55f40*/  MOV R43, R72 ;  /* 0x00000048002b7202 */ /* 0x004fe20000000f00 */
[----:B------:R-:W-:Y:S01]  /*55f50*/  IMAD.MOV.U32 R42, RZ, RZ, R73 ;  /* 0x000000ffff2a7224 */ /* 0x000fe200078e0049 */
[----:B------:R-:W-:Y:S01]  /*55f60*/  MOV R30, R75 ;  /* 0x0000004b001e7202 */ /* 0x000fe20000000f00 */
[----:B------:R-:W-:Y:S02]  /*55f70*/  IMAD.MOV.U32 R47, RZ, RZ, R74 ;  /* 0x000000ffff2f7224 */ /* 0x000fe400078e004a */
[----:B------:R-:W-:Y:S01]  /*55f80*/  HMMA.1688.F32.TF32 R72, R212, R36, R244 ;  /* 0x00000024d448723c */ /* 0x000fe200000810f4 */
[----:B------:R-:W-:Y:S04]  /*55f90*/  STL [R1+0x6484], R46 ;  /* 0x0064842e01007387 */ /* 0x000fe80000100800 */
[----:B------:R1:W-:Y:S04]  /*55fa0*/  STL [R1+0x6480], R31 ;  /* 0x0064801f01007387 */ /* 0x0003e80000100800 */
[----:B------:R2:W-:Y:S04]  /*55fb0*/  STL [R1+0x647c], R26 ;  /* 0x00647c1a01007387 */ /* 0x0005e80000100800 */
[----:B------:R3:W-:Y:S04]  /*55fc0*/  STL [R1+0x6478], R27 ;  /* 0x0064781b01007387 */ /* 0x0007e80000100800 */
[----:B------:R4:W-:Y:S07]  /*55fd0*/  STL [R1+0x6490], R19 ;  /* 0x0064901301007387 */ /* 0x0009ee0000100800 */
[----:B------:R-:W-:Y:S01]  /*55fe0*/  IMAD.MOV.U32 R15, RZ, RZ, R72 ;  /* 0x000000ffff0f7224 */ /* 0x000fe200078e0048 */
[----:B------:R-:W-:Y:S01]  /*55ff0*/  MOV R11, R74 ;  /* 0x0000004a000b7202 */ /* 0x000fe20000000f00 */
[----:B------:R-:W-:-:S02]  /*56000*/  IMAD.MOV.U32 R10, RZ, RZ, R73 ;  /* 0x000000ffff0a7224 */ /* 0x000fc400078e0049 */
[----:B------:R-:W-:Y:S02]  /*56010*/  IMAD.MOV.U32 R5, RZ, RZ, R75 ;  /* 0x000000ffff057224 */ /* 0x000fe400078e004b */
[----:B------:R-:W-:Y:S01]  /*56020*/  HMMA.1688.F32.TF32 R72, R212, R40, R248 ;  /* 0x00000028d448723c */ /* 0x000fe200000810f8 */
[----:B------:R1:W-:Y:S04]  /*56030*/  STL [R1+0x648c], R18 ;  /* 0x00648c1201007387 */ /* 0x0003e80000100800 */
        /* <DEDUP_REMOVED lines=17> */
[----:B-1----:R-:W-:-:S03]  /*56150*/  IMAD.MOV.U32 R31, RZ, RZ, R72 ;  /* 0x000000ffff1f7224 */ /* 0x002fc600078e0048 */
[----:B------:R-:W4:Y:S01]  /*56160*/  LDL.LU R220, [R1+0x1450] ;  /* 0x0014500001dc7983 */ /* 0x000f220000300800 */
[----:B--2---:R-:W-:-:S03]  /*56170*/  MOV R26, R73 ;  /* 0x00000049001a7202 */ /* 0x004fc60000000f00 */
[----:B------:R-:W2:Y:S01]  /*56180*/  LDL.LU R221, [R1+0x1454] ;  /* 0x0014540001dd7983 */ /* 0x000ea20000300800 */
[----:B---3--:R-:W-:-:S03]  /*56190*/  IMAD.MOV.U32 R27, RZ, RZ, R74 ;  /* 0x000000ffff1b7224 */ /* 0x008fc600078e004a */
[----:B------:R-:W2:Y:S01]  /*561a0*/  LDL.LU R222, [R1+0x1458] ;  /* 0x0014580001de7983 */ /* 0x000ea20000300800 */
[----:B------:R-:W-:-:S03]  /*561b0*/  IMAD.MOV.U32 R38, RZ, RZ, R75 ;  /* 0x000000ffff267224 */ /* 0x000fc600078e004b */
        /* <DEDUP_REMOVED lines=65> */
[C---:B--2---:R-:W-:Y:S11]  /*565d0*/  HMMA.1688.F32.TF32 R124, R212.reuse, R44, R124 ;  /* 0x0000002cd47c723c */ /* 0x044ff6000008107c */
[----:B------:R-:W-:Y:S11]  /*565e0*/  @!UPT UIADD3 URZ, URZ, URZ, URZ ;  /* 0x0000003f3f3ff290 */ /* 0x000ff6000fffe03f */
[----:B------:R-:W-:Y:S02]  /*565f0*/  @!UPT UIADD3 URZ, URZ, URZ, URZ ;  /* 0x0000003f3f3ff290 */ /* 0x000fe4000fffe03f */
[----:B----4-:R-:W-:Y:S01]  /*56600*/  MOV R19, R124 ;  /* 0x0000007c00137202 */ /* 0x010fe20000000f00 */
[----:B------:R-:W-:Y:S01]  /*56610*/  IMAD.MOV.U32 R18, RZ, RZ, R125 ;  /* 0x000000ffff127224 */ /* 0x000fe200078e007d */
[----:B------:R-:W-:Y:S01]  /*56620*/  MOV R46, R127 ;  /* 0x0000007f002e7202 */ /* 0x000fe20000000f00 */
[----:B------:R-:W-:Y:S02]  /*56630*/  IMAD.MOV.U32 R23, RZ, RZ, R126 ;  /* 0x000000ffff177224 */ /* 0x000fe400078e007e */
[C---:B---3--:R-:W-:Y:S08]  /*56640*/  HMMA.1688.F32.TF32 R124, R212.reuse, R48, R120 ;  /* 0x00000030d47c723c */ /* 0x048ff00000081078 */
[C---:B------:R-:W-:Y:S08]  /*56650*/  HMMA.1688.F32.TF32 R120, R212.reuse, R52, R116 ;  /* 0x00000034d478723c */ /* 0x040ff00000081074 */
        /* <DEDUP_REMOVED lines=56> */
[----:B------:R2:W-:Y:S04]  /*569e0*/  STL.64 [R1+0xa00], R80 ;  /* 0x000a005001007387 */ /* 0x0005e80000100a00 */
[----:B------:R3:W-:Y:S04]  /*569f0*/  STL.64 [R1+0xa08], R82 ;  /* 0x000a085201007387 */ /* 0x0007e80000100a00 */
[----:B------:R-:W4:Y:S04]  /*56a00*/  LDL.LU R244, [R1+0x350] ;  /* 0x0003500001f47983 */ /* 0x000f280000300800 */
[----:B------:R1:W-:Y:S04]  /*56a10*/  STL.64 [R1+0x9f0], R76 ;  /* 0x0009f04c01007387 */ /* 0x0003e80000100a00 */
[----:B------:R1:W-:Y:S04]  /*56a20*/  STL.64 [R1+0x9f8], R78 ;  /* 0x0009f84e01007387 */ /* 0x0003e80000100a00 */
[----:B------:R1:W-:Y:S04]  /*56a30*/  STL.64 [R1+0x9e0], R72 ;  /* 0x0009e04801007387 */ /* 0x0003e80000100a00 */
[----:B------:R1:W-:Y:S04]  /*56a40*/  STL.64 [R1+0x9e8], R74 ;  /* 0x0009e84a01007387 */ /* 0x0003e80000100a00 */
        /* <DEDUP_REMOVED lines=15> */
[----:B--2---:R-:W2:Y:S04]  /*56b40*/  LDL.LU R80, [R1+0xec0] ;  /* 0x000ec00001507983 */ /* 0x004ea80000300800 */
[----:B------:R-:W2:Y:S04]  /*56b50*/  LDL.LU R81, [R1+0xec4] ;  /* 0x000ec40001517983 */ /* 0x000ea80000300800 */
[----:B---3--:R-:W2:Y:S04]  /*56b60*/  LDL.LU R82, [R1+0xec8] ;  /* 0x000ec80001527983 */ /* 0x008ea80000300800 */
[----:B------:R-:W2:Y:S04]  /*56b70*/  LDL.LU R83, [R1+0xecc] ;  /* 0x000ecc0001537983 */ /* 0x000ea80000300800 */
[----:B-1----:R-:W3:Y:S04]  /*56b80*/  LDL.LU R76, [R1+0xeb0] ;  /* 0x000eb000014c7983 */ /* 0x002ee80000300800 */
        /* <DEDUP_REMOVED lines=23> */
[----:B----4-:R-:W-:Y:S11]  /*56d00*/  HMMA.1688.F32.TF32 R84, R236, R64, R84 ;  /* 0x00000040ec54723c */ /* 0x010ff60000081054 */
[----:B------:R-:W-:Y:S11]  /*56d10*/  @!UPT UIADD3 URZ, URZ, URZ, URZ ;  /* 0x0000003f3f3ff290 */ /* 0x000ff6000fffe03f */
[----:B------:R-:W-:Y:S02]  /*56d20*/  @!UPT UIADD3 URZ, URZ, URZ, URZ ;  /* 0x0000003f3f3ff290 */ /* 0x000fe4000fffe03f */
[----:B------:R-:W-:Y:S01]  /*56d30*/  IMAD.MOV.U32 R54, RZ, RZ, R87 ;  /* 0x000000ffff367224 */ /* 0x000fe200078e0057 */
[----:B------:R-:W-:Y:S01]  /*56d40*/  MOV R58, R86 ;  /* 0x00000056003a7202 */ /* 0x000fe20000000f00 */
[----:B------:R-:W-:Y:S02]  /*56d50*/  IMAD.MOV.U32 R62, RZ, RZ, R85 ;  /* 0x000000ffff3e7224 */ /* 0x000fe400078e0055 */
[----:B------:R-:W-:Y:S01]  /*56d60*/  IMAD.MOV.U32 R70, RZ, RZ, R84 ;  /* 0x000000ffff467224 */ /* 0x000fe200078e0054 */
[----:B---3--:R-:W-:Y:S01]  /*56d70*/  HMMA.1688.F32.TF32 R76, R232, R8, R76 ;  /* 0x00000008e84c723c */ /* 0x008fe2000008104c */
[----:B------:R1:W-:Y:S04]  /*56d80*/  STL [R1+0x63f4], R54 ;  /* 0x0063f43601007387 */ /* 0x0003e80000100800 */
[----:B------:R3:W-:Y:S04]  /*56d90*/  STL [R1+0x63f0], R58 ;  /* 0x0063f03a01007387 */ /* 0x0007e80000100800 */
[----:B------:R4:W-:Y:S04]  /*56da0*/  STL [R1+0x63ec], R62 ;  /* 0x0063ec3e01007387 */ /* 0x0009e80000100800 */
[----:B------:R1:W-:Y:S11]  /*56db0*/  STL [R1+0x63e8], R70 ;  /* 0x0063e84601007387 */ /* 0x0003f60000100800 */
[----:B-1----:R-:W-:Y:S01]  /*56dc0*/  IMAD.MOV.U32 R54, RZ, RZ, R76 ;  /* 0x000000ffff367224 */ /* 0x002fe200078e004c */
[----:B---3--:R-:W-:Y:S01]  /*56dd0*/  MOV R58, R77 ;  /* 0x0000004d003a7202 */ /* 0x008fe20000000f00 */
[----:B----4-:R-:W-:-:S02]  /*56de0*/  IMAD.MOV.U32 R62, RZ, RZ, R78 ;  /* 0x000000ffff3e7224 */ /* 0x010fc400078e004e */
[----:B------:R-:W-:Y:S02]  /*56df0*/  IMAD.MOV.U32 R70, RZ, RZ, R79 ;  /* 0x000000ffff467224 */ /* 0x000fe400078e004f */
[C---:B--2---:R-:W-:Y:S08]  /*56e00*/  HMMA.1688.F32.TF32 R76, R232.reuse, R12, R72 ;  /* 0x0000000ce84c723c */ /* 0x044ff00000081048 */
[----:B------:R-:W-:Y:S08]  /*56e10*/  HMMA.1688.F32.TF32 R72, R232, R16, R216 ;  /* 0x00000010e848723c */ /* 0x000ff000000810d8 */
[----:B------:R-:W-:Y:S01]  /*56e20*/  HMMA.1688.F32.TF32 R80, R236, R68, R80 ;  /* 0x00000044ec50723c */ /* 0x000fe20000081050 */
[----:B------:R-:W-:Y:S04]  /*56e30*/  LDS R236, [R3+0x8200] ;  /* 0x0082000003ec7984 */ /* 0x000fe80000000800 */
[----:B------:R-:W-:Y:S04]  /*56e40*/  LDS R238, [R3+0xa200] ;  /* 0x00a2000003ee7984 */ /* 0x000fe80000000800 */
[----:B------:R-:W-:Y:S04]  /*56e50*/  LDS R237, [R4+0x8200] ;  /* 0x0082000004ed7984 */ /* 0x000fe80000000800 */
[----:B------:R-:W1:Y:S03]  /*56e60*/  LDS R239, [R4+0xa200] ;  /* 0x00a2000004ef7984 */ /* 0x000e660000000800 */
[----:B------:R-:W-:Y:S01]  /*56e70*/  MOV R55, R72 ;  /* 0x0000004800377202 */ /* 0x000fe20000000f00 */
[----:B------:R-:W-:Y:S01]  /*56e80*/  IMAD.MOV.U32 R50, RZ, RZ, R73 ;  /* 0x000000ffff327224 */ /* 0x000fe200078e0049 */
[----:B------:R-:W-:Y:S01]  /*56e90*/  MOV R59, R75 ;  /* 0x0000004b003b7202 */ /* 0x000fe20000000f00 */
[----:B------:R-:W-:-:S02]  /*56ea0*/  IMAD.MOV.U32 R51, RZ, RZ, R74 ;  /* 0x000000ffff337224 */ /* 0x000fc400078e004a */
[C---:B------:R-:W-:Y:S02]  /*56eb0*/  HMMA.1688.F32.TF32 R72, R232.reuse, R20, R220 ;  /* 0x00000014e848723c */ /* 0x040fe400000810dc */
[----:B------:R-:W-:Y:S04]  /*56ec0*/  STL.64 [R1+0x880], R80 ;  /* 0x0008805001007387 */ /* 0x000fe80000100a00 */
[----:B------:R-:W-:Y:S04]  /*56ed0*/  STL.64 [R1+0x888], R82 ;  /* 0x0008885201007387 */ /* 0x000fe80000100a00 */
[----:B------:R-:W-:Y:S04]  /*56ee0*/  STL.64 [R1+0x9b0], R76 ;  /* 0x0009b04c01007387 */ /* 0x000fe80000100a00 */
[----:B------:R2:W-:Y:S10]  /*56ef0*/  STL.64 [R1+0x9b8], R78 ;  /* 0x0009b84e01007387 */ /* 0x0005f40000100a00 */
[----:B------:R-:W-:Y:S01]  /*56f00*/  IMAD.MOV.U32 R63, RZ, RZ, R72 ;  /* 0x000000ffff3f7224 */ /* 0x000fe200078e0048 */
[----:B------:R-:W-:Y:S01]  /*56f10*/  MOV R67, R74 ;  /* 0x0000004a00437202 */ /* 0x000fe20000000f00 */
[----:B--2---:R-:W-:Y:S01]  /*56f20*/  HMMA.1688.F32.TF32 R76, R232, R24, R224 ;  /* 0x00000018e84c723c */ /* 0x004fe200000810e0 */
[----:B------:R-:W-:-:S02]  /*56f30*/  IMAD.MOV.U32 R66, RZ, RZ, R73 ;  /* 0x000000ffff427224 */ /* 0x000fc400078e0049 */
[----:B------:R-:W-:-:S05]  /*56f40*/  IMAD.MOV.U32 R71, RZ, RZ, R75 ;  /* 0x000000ffff477224 */ /* 0x000fca00078e004b */
[C---:B------:R-:W-:Y:S08]  /*56f50*/  HMMA.1688.F32.TF32 R72, R232.reuse, R28, R228 ;  /* 0x0000001ce848723c */ /* 0x040ff000000810e4 */
[C---:B------:R-:W-:Y:S07]  /*56f60*/  HMMA.1688.F32.TF32 R80, R232.reuse, R32, R240 ;  /* 0x00000020e850723c */ /* 0x040fee00000810f0 */
[----:B------:R-:W-:Y:S04]  /*56f70*/  STL.64 [R1+0xa80], R76 ;  /* 0x000a804c01007387 */ /* 0x000fe80000100a00 */
[----:B------:R2:W-:Y:S04]  /*56f80*/  STL.64 [R1+0xa88], R78 ;  /* 0x000a884e01007387 */ /* 0x0005e80000100a00 */
[----:B------:R-:W-:Y:S04]  /*56f90*/  STL.64 [R1+0xa70], R72 ;  /* 0x000a704801007387 */ /* 0x000fe80000100a00 */
[----:B------:R3:W-:Y:S01]  /*56fa0*/  STL.64 [R1+0xa78], R74 ;  /* 0x000a784a01007387 */ /* 0x0007e20000100a00 */
[C---:B--2---:R-:W-:Y:S08]  /*56fb0*/  HMMA.1688.F32.TF32 R76, R232.reuse, R36, R244 ;  /* 0x00000024e84c723c */ /* 0x044ff000000810f4 */
[----:B---3--:R-:W-:Y:S01]  /*56fc0*/  HMMA.1688.F32.TF32 R72, R232, R40, R248 ;  /* 0x00000028e848723c */ /* 0x008fe200000810f8 */
[----:B------:R-:W-:Y:S04]  /*56fd0*/  STL.64 [R1+0xa60], R80 ;  /* 0x000a605001007387 */ /* 0x000fe80000100a00 */
[----:B------:R-:W-:Y:S04]  /*56fe0*/  STL.64 [R1+0xa68], R82 ;  /* 0x000a685201007387 */ /* 0x000fe80000100a00 */
[----:B------:R-:W2:Y:S06]  /*56ff0*/  LDL.LU R244, [R1+0x13a0] ;  /* 0x0013a00001f47983 */ /* 0x000eac0000300800 */
[----:B------:R-:W-:Y:S04]  /*57000*/  STL.64 [R1+0xa50], R76 ;  /* 0x000a504c01007387 */ /* 0x000fe80000100a00 */
[----:B------:R-:W-:Y:S04]  /*57010*/  STL.64 [R1+0xa58], R78 ;  /* 0x000a584e01007387 */ /* 0x000fe80000100a00 */
        /* <DEDUP_REMOVED lines=17> */
[----:B---3--:R-:W3:Y:S04]  /*57130*/  LDL.LU R72, [R1+0x140] ;  /* 0x0001400001487983 */ /* 0x008ee80000300800 */
[----:B------:R-:W3:Y:S04]  /*57140*/  LDL.LU R73, [R1+0x144] ;  /* 0x0001440001497983 */ /* 0x000ee80000300800 */
[----:B----4-:R-:W3:Y:S04]  /*57150*/  LDL.LU R74, [R1+0x148] ;  /* 0x00014800014a7983 */ /* 0x010ee80000300800 */
        /* <DEDUP_REMOVED lines=68> */
[----:B------:R-:W-:Y:S01]  /*575a0*/  IMAD.MOV.U32 R251, RZ, RZ, R7 ;  /* 0x000000fffffb7224 */ /* 0x000fe200078e0007 */
[C---:B--2---:R-:W-:Y:S08]  /*575b0*/  HMMA.1688.F32.TF32 R92, R212.reuse, R16, R92 ;  /* 0x00000010d45c723c */ /* 0x044ff0000008105c */
[----:B---3--:R-:W-:Y:S08]  /*575c0*/  HMMA.1688.F32.TF32 R96, R212, R12, R96 ;  /* 0x0000000cd460723c */ /* 0x008ff00000081060 */
[C---:B----4-:R-:W-:Y:S08]  /*575d0*/  HMMA.1688.F32.TF32 R132, R232.reuse, R44, R128 ;  /* 0x0000002ce884723c */ /* 0x050ff00000081080 */
        /* <DEDUP_REMOVED lines=9> */
[----:B------:R-:W-:Y:S07]  /*57670*/  STL.64 [R1+0xb68], R134 ;  /* 0x000b688601007387 */ /* 0x000fee0000100a00 */
        /* <DEDUP_REMOVED lines=20> */
[----:B------:R-:W-:-:S03]  /*577c0*/  MOV R7, R87 ;  /* 0x0000005700077202 */ /* 0x000fc60000000f00 */
[----:B------:R-:W-:Y:S04]  /*577d0*/  STL.64 [R1+0xbe0], R88 ;  /* 0x000be05801007387 */ /* 0x000fe80000100a00 */
[----:B------:R-:W-:Y:S04]  /*577e0*/  STL.64 [R1+0xbe8], R90 ;  /* 0x000be85a01007387 */ /* 0x000fe80000100a00 */
[----:B------:R-:W-:Y:S04]  /*577f0*/  STL.64 [R1+0xc00], R84 ;  /* 0x000c005401007387 */ /* 0x000fe80000100a00 */
[----:B------:R2:W-:Y:S04]  /*57800*/  STL [R1+0xc08], R86 ;  /* 0x000c085601007387 */ /* 0x0005e80000100800 */
[----:B------:R-:W-:Y:S04]  /*57810*/  LDS R234, [R3+0xa280] ;  /* 0x00a2800003ea7984 */ /* 0x000fe80000000800 */
[----:B------:R-:W-:Y:S01]  /*57820*/  LDS R233, [R4+0x8280] ;  /* 0x0082800004e97984 */ /* 0x000fe20000000800 */
[C---:B--2---:R-:W-:Y:S03]  /*57830*/  HMMA.1688.F32.TF32 R84, R212.reuse, R28, R80 ;  /* 0x0000001cd454723c */ /* 0x044fe60000081050 */
[----:B------:R-:W2:Y:S05]  /*57840*/  LDS R235, [R4+0xa280] ;  /* 0x00a2800004eb7984 */ /* 0x000eaa0000000800 */
        /* <DEDUP_REMOVED lines=10> */
[----:B------:R3:W-:Y:S02]  /*578f0*/  STL.64 [R1+0xc88], R74 ;  /* 0x000c884a01007387 */ /* 0x0007e40000100a00 */
[C---:B---3--:R-:W-:Y:S08]  /*57900*/  HMMA.1688.F32.TF32 R72, R212.reuse, R44, R220 ;  /* 0x0000002cd448723c */ /* 0x048ff000000810dc */
        /* <DEDUP_REMOVED lines=8> */
[C---:B---3--:R-:W-:Y:S07]  /*57990*/  HMMA.1688.F32.TF32 R76, R212.reuse, R60, R244 ;  /* 0x0000003cd44c723c */ /* 0x048fee00000810f4 */
[----:B------:R-:W-:Y:S04]  /*579a0*/  STL.64 [R1+0xce0], R72 ;  /* 0x000ce04801007387 */ /* 0x000fe80000100a00 */
[----:B------:R3:W-:Y:S02]  /*579b0*/  STL.64 [R1+0xce8], R74 ;  /* 0x000ce84a01007387 */ /* 0x0007e40000100a00 */
[-C--:B---3--:R-:W-:Y:S02]  /*579c0*/  HMMA.1688.F32.TF32 R72, R212, R64.reuse, R248 ;  /* 0x00000040d448723c */ /* 0x088fe400000810f8 */
[----:B------:R-:W-:Y:S04]  /*579d0*/  STL.64 [R1+0xd00], R80 ;  /* 0x000d005001007387 */ /* 0x000fe80000100a00 */
[----:B------:R-:W-:Y:S04]  /*579e0*/  STL.64 [R1+0xd08], R82 ;  /* 0x000d085201007387 */ /* 0x000fe80000100a00 */
[----:B------:R-:W3:Y:S04]  /*579f0*/  LDL.LU R112, [R1+0x10] ;  /* 0x0000100001707983 */ /* 0x000ee80000300800 */
[----:B------:R4:W-:Y:S04]  /*57a00*/  STL.64 [R1+0xd20], R76 ;  /* 0x000d204c01007387 */ /* 0x0009e80000100a00 */
[----:B------:R1:W-:Y:S05]  /*57a10*/  STL.64 [R1+0xd28], R78 ;  /* 0x000d284e01007387 */ /* 0x0003ea0000100a00 */
        /* <DEDUP_REMOVED lines=101> */
[----:B------:R-:W3:Y:S04]  /*58070*/  LDL.LU R108, [R1] ;  /* 0x00000000016c7983 */ /* 0x000ee80000300800 */
[----:B------:R-:W3:Y:S04]  /*58080*/  LDL.LU R109, [R1+0x4] ;  /* 0x00000400016d7983 */ /* 0x000ee80000300800 */
[----:B------:R-:W3:Y:S04]  /*58090*/  LDL.LU R110, [R1+0x8] ;  /* 0x00000800016e7983 */ /* 0x000ee80000300800 */
[----:B------:R-:W3:Y:S01]  /*580a0*/  LDL.LU R111, [R1+0xc] ;  /* 0x00000c00016f7983 */ /* 0x000ee20000300800 */
[C---:B--2---:R-:W-:Y:S08]  /*580b0*/  HMMA.1688.F32.TF32 R216, R236.reuse, R64, R216 ;  /* 0x00000040ecd8723c */ /* 0x044ff000000810d8 */
[C---:B----4-:R-:W-:Y:S08]  /*580c0*/  HMMA.1688.F32.TF32 R76, R236.reuse, R56, R76 ;  /* 0x00000038ec4c723c */ /* 0x050ff0000008104c */
[C---:B---3--:R-:W-:Y:S08]  /*580d0*/  HMMA.1688.F32.TF32 R80, R236.reuse, R52, R80 ;  /* 0x00000034ec50723c */ /* 0x048ff00000081050 */
[C---:B------:R-:W-:Y:S08]  /*580e0*/  HMMA.1688.F32.TF32 R84, R236.reuse, R48, R84 ;  /* 0x00000030ec54723c */ /* 0x040ff00000081054 */
[C---:B------:R-:W-:Y:S08]  /*580f0*/  HMMA.1688.F32.TF32 R92, R236.reuse, R40, R92 ;  /* 0x00000028ec5c723c */ /* 0x040ff0000008105c */
[C---:B------:R-:W-:Y:S08]  /*58100*/  HMMA.1688.F32.TF32 R96, R236.reuse, R36, R96 ;  /* 0x00000024ec60723c */ /* 0x040ff00000081060 */
[C---:B------:R-:W-:Y:S08]  /*58110*/  HMMA.1688.F32.TF32 R100, R236.reuse, R32, R100 ;  /* 0x00000020ec64723c */ /* 0x040ff00000081064 */
[C---:B------:R-:W-:Y:S08]  /*58120*/  HMMA.1688.F32.TF32 R124, R236.reuse, R24, R124 ;  /* 0x00000018ec7c723c */ /* 0x040ff0000008107c */
[C---:B------:R-:W-:Y:S08]  /*58130*/  HMMA.1688.F32.TF32 R128, R236.reuse, R20, R128 ;  /* 0x00000014ec80723c */ /* 0x040ff00000081080 */
[----:B------:R-:W-:Y:S08]  /*58140*/  HMMA.1688.F32.TF32 R132, R236, R16, R132 ;  /* 0x00000010ec84723c */ /* 0x000ff00000081084 */
[----:B------:R-:W-:Y:S01]  /*58150*/  HMMA.1688.F32.TF32 R212, R212, R68, R144 ;  /* 0x00000044d4d4723c */ /* 0x000fe20000081090 */
[----:B------:R-:W2:Y:S04]  /*58160*/  LDL.LU.64 R146, [R1+0x6720] ;  /* 0x0067200001927983 */ /* 0x000ea80000300a00 */
[----:B------:R-:W2:Y:S03]  /*58170*/  LDL.LU.64 R144, [R1+0x6718] ;  /* 0x0067180001907983 */ /* 0x000ea60000300a00 */
[C---:B------:R-:W-:Y:S08]  /*58180*/  HMMA.1688.F32.TF32 R140, R236.reuse, R8, R140 ;  /* 0x00000008ec8c723c */ /* 0x040ff0000008108c */
[C---:B------:R-:W-:Y:S07]  /*58190*/  HMMA.1688.F32.TF32 R136, R236.reuse, R12, R136 ;  /* 0x0000000cec88723c */ /* 0x040fee0000081088 */
[----:B------:R-:W-:Y:S04]  /*581a0*/  STL.64 [R1+0xd50], R212 ;  /* 0x000d50d401007387 */ /* 0x000fe80000100a00 */
[----:B------:R-:W-:Y:S04]  /*581b0*/  STL.64 [R1+0xd58], R214 ;  /* 0x000d58d601007387 */ /* 0x000fe80000100a00 */
[----:B------:R-:W-:Y:S01]  /*581c0*/  STL.64 [R1+0xd80], R140 ;  /* 0x000d808c01007387 */ /* 0x000fe20000100a00 */
[----:B------:R-:W-:Y:S03]  /*581d0*/  HMMA.1688.F32.TF32 R104, R236, R28, R104 ;  /* 0x0000001cec68723c */ /* 0x000fe60000081068 */
[----:B------:R1:W-:Y:S04]  /*581e0*/  STL.64 [R1+0xd88], R142 ;  /* 0x000d888e01007387 */ /* 0x0003e80000100a00 */
[----:B------:R-:W-:Y:S01]  /*581f0*/  LDS R212, [R3+0x8300] ;  /* 0x0083000003d47984 */ /* 0x000fe20000000800 */
[----:B------:R-:W-:Y:S03]  /*58200*/  HMMA.1688.F32.TF32 R240, R232, R16, R240 ;  /* 0x00000010e8f0723c */ /* 0x000fe600000810f0 */
[----:B------:R-:W-:Y:S04]  /*58210*/  LDS R214, [R3+0xa300] ;  /* 0x00a3000003d67984 */ /* 0x000fe80000000800 */
[----:B-1----:R-:W3:Y:S04]  /*58220*/  LDL.LU.64 R142, [R1+0x6710] ;  /* 0x00671000018e7983 */ /* 0x002ee80000300a00 */
[----:B------:R-:W3:Y:S04]  /*58230*/  LDL.LU.64 R140, [R1+0x6708] ;  /* 0x00670800018c7983 */ /* 0x000ee80000300a00 */
[----:B------:R-:W-:Y:S04]  /*58240*/  STL.64 [R1+0xda0], R136 ;  /* 0x000da08801007387 */ /* 0x000fe80000100a00 */
[----:B------:R1:W-:Y:S01]  /*58250*/  STL.64 [R1+0xda8], R138 ;  /* 0x000da88a01007387 */ /* 0x0003e20000100a00 */
[C---:B------:R-:W-:Y:S03]  /*58260*/  HMMA.1688.F32.TF32 R88, R236.reuse, R44, R88 ;  /* 0x0000002cec58723c */ /* 0x040fe60000081058 */
[----:B------:R-:W-:Y:S04]  /*58270*/  LDS R213, [R4+0x8300] ;  /* 0x0083000004d57984 */ /* 0x000fe80000000800 */
[----:B------:R-:W4:Y:S04]  /*58280*/  LDS R215, [R4+0xa300] ;  /* 0x00a3000004d77984 */ /* 0x000f280000000800 */
[----:B-1----:R-:W2:Y:S04]  /*58290*/  LDL.LU.64 R138, [R1+0x6700] ;  /* 0x00670000018a7983 */ /* 0x002ea80000300a00 */
[----:B------:R-:W2:Y:S04]  /*582a0*/  LDL.LU.64 R136, [R1+0x66f8] ;  /* 0x0066f80001887983 */ /* 0x000ea80000300a00 */
[----:B------:R-:W-:Y:S04]  /*582b0*/  STL.64 [R1+0xdc0], R132 ;  /* 0x000dc08401007387 */ /* 0x000fe80000100a00 */
[----:B------:R1:W-:Y:S04]  /*582c0*/  STL.64 [R1+0xdc8], R134 ;  /* 0x000dc88601007387 */ /* 0x0003e80000100a00 */
[----:B-1----:R-:W2:Y:S04]  /*582d0*/  LDL.LU.64 R134, [R1+0x66f0] ;  /* 0x0066f00001867983 */ /* 0x002ea80000300a00 */
[----:B------:R-:W2:Y:S04]  /*582e0*/  LDL.LU.64 R132, [R1+0x66e8] ;  /* 0x0066e80001847983 */ /* 0x000ea80000300a00 */
[----:B------:R-:W-:Y:S04]  /*582f0*/  STL.64 [R1+0xde0], R128 ;  /* 0x000de08001007387 */ /* 0x000fe80000100a00 */
[----:B------:R1:W-:Y:S04]  /*58300*/  STL.64 [R1+0xde8], R130 ;  /* 0x000de88201007387 */ /* 0x0003e80000100a00 */
[----:B-1----:R-:W2:Y:S04]  /*58310*/  LDL.LU.64 R130, [R1+0x66e0] ;  /* 0x0066e00001827983 */ /* 0x002ea80000300a00 */
[----:B------:R-:W2:Y:S04]  /*58320*/  LDL.LU.64 R128, [R1+0x66d8] ;  /* 0x0066d80001807983 */ /* 0x000ea80000300a00 */
[----:B------:R-:W-:Y:S04]  /*58330*/  STL.64 [R1+0xe10], R124 ;  /* 0x000e107c01007387 */ /* 0x000fe80000100a00 */
[----:B------:R1:W-:Y:S01]  /*58340*/  STL.64 [R1+0xe18], R126 ;  /* 0x000e187e01007387 */ /* 0x0003e20000100a00 */
[C---:B------:R-:W-:Y:S03]  /*58350*/  HMMA.1688.F32.TF32 R72, R236.reuse, R60, R72 ;  /* 0x0000003cec48723c */ /* 0x040fe60000081048 */
        /* <DEDUP_REMOVED lines=12> */
[----:B------:R-:W-:Y:S03]  /*58420*/  HMMA.1688.F32.TF32 R236, R236, R68, R220 ;  /* 0x00000044ecec723c */ /* 0x000fe600000810dc */
        /* <DEDUP_REMOVED lines=17> */
[----:B-1----:R-:W4:Y:S04]  /*58540*/  LDL.LU.64 R82, [R1+0x6660] ;  /* 0x0066600001527983 */ /* 0x002f280000300a00 */
[----:B------:R-:W4:Y:S04]  /*58550*/  LDL.LU.64 R80, [R1+0x6658] ;  /* 0x0066580001507983 */ /* 0x000f280000300a00 */
        /* <DEDUP_REMOVED lines=14> */
[----:B------:R-:W2:Y:S04]  /*58640*/  LDL.LU.64 R222, [R1+0x6620] ;  /* 0x0066200001de7983 */ /* 0x000ea80000300a00 */
[----:B------:R-:W2:Y:S04]  /*58650*/  LDL.LU.64 R220, [R1+0x6618] ;  /* 0x0066180001dc7983 */ /* 0x000ea80000300a00 */
[----:B------:R1:W-:Y:S04]  /*58660*/  STL.64 [R1+0xe60], R236 ;  /* 0x000e60ec01007387 */ /* 0x0003e80000100a00 */
[----:B------:R3:W-:Y:S04]  /*58670*/  STL.64 [R1+0xe68], R238 ;  /* 0x000e68ee01007387 */ /* 0x0007e80000100a00 */
[----:B-1----:R-:W2:Y:S04]  /*58680*/  LDL.LU R236, [R1+0x40] ;  /* 0x0000400001ec7983 */ /* 0x002ea80000300800 */
[----:B------:R-:W2:Y:S04]  /*58690*/  LDL.LU R237, [R1+0x44] ;  /* 0x0000440001ed7983 */ /* 0x000ea80000300800 */
[----:B---3--:R-:W2:Y:S04]  /*586a0*/  LDL.LU R238, [R1+0x48] ;  /* 0x0000480001ee7983 */ /* 0x008ea80000300800 */
[----:B------:R-:W2:Y:S01]  /*586b0*/  LDL.LU R239, [R1+0x4c] ;  /* 0x00004c0001ef7983 */ /* 0x000ea20000300800 */
[C---:B------:R-:W-:Y:S03]  /*586c0*/  HMMA.1688.F32.TF32 R248, R232.reuse, R24, R248 ;  /* 0x00000018e8f8723c */ /* 0x040fe600000810f8 */
        /* <DEDUP_REMOVED lines=20> */
[----:B------:R-:W-:Y:S08]  /*58810*/  HMMA.1688.F32.TF32 R120, R232, R32, R120 ;  /* 0x00000020e878723c */ /* 0x000ff00000081078 */
[----:B----4-:R-:W-:Y:S08]  /*58820*/  HMMA.1688.F32.TF32 R80, R212, R20, R80 ;  /* 0x00000014d450723c */ /* 0x010ff00000081050 */
[C---:B--2---:R-:W-:Y:S11]  /*58830*/  HMMA.1688.F32.TF32 R236, R232.reuse, R28, R236 ;  /* 0x0000001ce8ec723c */ /* 0x044ff600000810ec */
[----:B------:R-:W-:Y:S11]  /*58840*/  @!UPT UIADD3 URZ, URZ, URZ, URZ ;  /* 0x0000003f3f3ff290 */ /* 0x000ff6000fffe03f */
[----:B------:R-:W-:Y:S01]  /*58850*/  @!UPT UIADD3 URZ, URZ, URZ, URZ ;  /* 0x0000003f3f3ff290 */ /* 0x000fe2000fffe03f */
[----:B------:R-:W-:Y:S04]  /*58860*/  STL.64 [R1+0xdb0], R236 ;  /* 0x000db0ec01007387 */ /* 0x000fe80000100a00 */
[----:B------:R1:W-:Y:S04]  /*58870*/  STL.64 [R1+0xdb8], R238 ;  /* 0x000db8ee01007387 */ /* 0x0003e80000100a00 */
[----:B------:R-:W-:Y:S04]  /*58880*/  STL.64 [R1+0xd90], R120 ;  /* 0x000d907801007387 */ /* 0x000fe80000100a00 */
[----:B------:R2:W-:Y:S01]  /*58890*/  STL.64 [R1+0xd98], R122 ;  /* 0x000d987a01007387 */ /* 0x0005e20000100a00 */
[C---:B-1----:R-:W-:Y:S08]  /*588a0*/  HMMA.1688.F32.TF32 R236, R232.reuse, R36, R116 ;  /* 0x00000024e8ec723c */ /* 0x042ff00000081074 */
[C---:B--2---:R-:W-:Y:S08]  /*588b0*/  HMMA.1688.F32.TF32 R120, R232.reuse, R40, R112 ;  /* 0x00000028e878723c */ /* 0x044ff00000081070 */
[C---:B------:R-:W-:Y:S07]  /*588c0*/  HMMA.1688.F32.TF32 R116, R232.reuse, R44, R108 ;  /* 0x0000002ce874723c */ /* 0x040fee000008106c */
[----:B------:R-:W-:Y:S04]  /*588d0*/  STL.64 [R1+0xd70], R236 ;  /* 0x000d70ec01007387 */ /* 0x000fe80000100a00 */
[----:B------:R-:W-:Y:S04]  /*588e0*/  STL.64 [R1+0xd78], R238 ;  /* 0x000d78ee01007387 */ /* 0x000fe80000100a00 */
[----:B------:R-:W-:Y:S04]  /*588f0*/  STL.64 [R1+0xd40], R120 ;  /* 0x000d407801007387 */ /* 0x000fe80000100a00 */
[----:B------:R-:W-:Y:S01]  /*58900*/  STL.64 [R1+0xd48], R122 ;  /* 0x000d487a01007387 */ /* 0x000fe20000100a00 */
[C---:B---3--:R-:W-:Y:S03]  /*58910*/  HMMA.1688.F32.TF32 R108, R232.reuse, R52, R244 ;  /* 0x00000034e86c723c */ /* 0x048fe600000810f4 */
[----:B------:R-:W-:Y:S05]  /*58920*/  STL.64 [R1+0xd30], R116 ;  /* 0x000d307401007387 */ /* 0x000fea0000100a00 */
[C---:B------:R-:W-:Y:S01]  /*58930*/  HMMA.1688.F32.TF32 R112, R232.reuse, R48, R248 ;  /* 0x00000030e870723c */ /* 0x040fe200000810f8 */
[----:B------:R1:W-:Y:S07]  /*58940*/  STL.64 [R1+0xd38], R118 ;  /* 0x000d387601007387 */ /* 0x0003ee0000100a00 */
[C---:B-1----:R-:W-:Y:S11]  /*58950*/  HMMA.1688.F32.TF32 R116, R232.reuse, R56, R240 ;  /* 0x00000038e874723c */ /* 0x042ff600000810f0 */
[----:B------:R-:W-:Y:S04]  /*58960*/  @!UPT UIADD3 URZ, URZ, URZ, URZ ;  /* 0x0000003f3f3ff290 */ /* 0x000fe8000fffe03f */
[----:B------:R-:W-:Y:S04]  /*58970*/  STL.64 [R1+0xd10], R112 ;  /* 0x000d107001007387 */ /* 0x000fe80000100a00 */
[----:B------:R1:W-:Y:S04]  /*58980*/  STL.64 [R1+0xd18], R114 ;  /* 0x000d187201007387 */ /* 0x0003e80000100a00 */
[----:B------:R-:W-:Y:S04]  /*58990*/  STL.64 [R1+0xcf0], R108 ;  /* 0x000cf06c01007387 */ /* 0x000fe80000100a00 */
[----:B------:R2:W-:Y:S01]  /*589a0*/  STL.64 [R1+0xcf8], R110 ;  /* 0x000cf86e01007387 */ /* 0x0005e20000100a00 */
[C---:B-1----:R-:W-:Y:S08]  /*589b0*/  HMMA.1688.F32.TF32 R112, R232.reuse, R60, R228 ;  /* 0x0000003ce870723c */ /* 0x042ff000000810e4 */
[----:B--2---:R-:W-:Y:S01]  /*589c0*/  HMMA.1688.F32.TF32 R108, R232, R64, R224 ;  /* 0x00000040e86c723c */ /* 0x004fe200000810e0 */
[----:B------:R-:W-:Y:S04]  /*589d0*/  STL.64 [R1+0xcd0], R116 ;  /* 0x000cd07401007387 */ /* 0x000fe80000100a00 */
[----:B------:R1:W-:Y:S03]  /*589e0*/  STL.64 [R1+0xcd8], R118 ;  /* 0x000cd87601007387 */ /* 0x0003e60000100a00 */
[----:B------:R-:W-:Y:S07]  /*589f0*/  HMMA.1688.F32.TF32 R76, R212, R16, R76 ;  /* 0x00000010d44c723c */ /* 0x000fee000008104c */
[----:B------:R-:W-:Y:S01]  /*58a00*/  STL.64 [R1+0xcb0], R112 ;  /* 0x000cb07001007387 */ /* 0x000fe20000100a00 */
[----:B-1----:R-:W-:Y:S03]  /*58a10*/  HMMA.1688.F32.TF32 R116, R232, R68, R220 ;  /* 0x00000044e874723c */ /* 0x002fe600000810dc */
[----:B------:R1:W-:Y:S04]  /*58a20*/  STL.64 [R1+0xcb8], R114 ;  /* 0x000cb87201007387 */ /* 0x0003e80000100a00 */
[----:B------:R-:W-:Y:S04]  /*58a30*/  STL.64 [R1+0xc90], R108 ;  /* 0x000c906c01007387 */ /* 0x000fe80000100a00 */
[----:B------:R2:W-:Y:S01]  /*58a40*/  STL.64 [R1+0xc98], R110 ;  /* 0x000c986e01007387 */ /* 0x0005e20000100a00 */
[C---:B-1----:R-:W-:Y:S08]  /*58a50*/  HMMA.1688.F32.TF32 R112, R212.reuse, R8, R216 ;  /* 0x00000008d470723c */ /* 0x042ff000000810d8 */
[----:B--2---:R-:W-:Y:S03]  /*58a60*/  HMMA.1688.F32.TF32 R108, R212, R12, R72 ;  /* 0x0000000cd46c723c */ /* 0x004fe60000081048 */
[----:B------:R-:W-:Y:S04]  /*58a70*/  STL.64 [R1+0xc60], R116 ;  /* 0x000c607401007387 */ /* 0x000fe80000100a00 */
[----:B------:R-:W-:Y:S01]  /*58a80*/  STL.64 [R1+0xc68], R118 ;  /* 0x000c687601007387 */ /* 0x000fe20000100a00 */
[----:B------:R-:W-:Y:S01]  /*58a90*/  IMAD.MOV.U32 R248, RZ, RZ, R100 ;  /* 0x000000fffff87224 */ /* 0x000fe200078e0064 */
[----:B------:R-:W-:Y:S01]  /*58aa0*/  MOV R250, R107 ;  /* 0x0000006b00fa7202 */ /* 0x000fe20000000f00 */
[----:B------:R-:W-:Y:S01]  /*58ab0*/  IMAD.MOV.U32 R249, RZ, RZ, R104 ;  /* 0x000000fffff97224 */ /* 0x000fe200078e0068 */
[----:B------:R-:W-:Y:S01]  /*58ac0*/  MOV R245, R102 ;  /* 0x0000006600f57202 */ /* 0x000fe20000000f00 */
[----:B------:R-:W-:Y:S01]  /*58ad0*/  IMAD.MOV.U32 R251, RZ, RZ, R106 ;  /* 0x000000fffffb7224 */ /* 0x000fe200078e006a */
[----:B------:R-:W-:Y:S04]  /*58ae0*/  LDS R72, [R3+0x8380] ;  /* 0x0083800003487984 */ /* 0x000fe80000000800 */
[----:B------:R-:W-:Y:S04]  /*58af0*/  STL.64 [R1+0xc50], R112 ;  /* 0x000c507001007387 */ /* 0x000fe80000100a00 */
[----:B------:R-:W-:Y:S04]  /*58b00*/  STL.64 [R1+0xc58], R114 ;  /* 0x000c587201007387 */ /* 0x000fe80000100a00 */
[----:B------:R-:W-:Y:S04]  /*58b10*/  STL.64 [R1+0xc30], R108 ;  /* 0x000c306c01007387 */ /* 0x000fe80000100a00 */
[----:B------:R-:W-:Y:S04]  /*58b20*/  STL.64 [R1+0xc38], R110 ;  /* 0x000c386e01007387 */ /* 0x000fe80000100a00 */
[----:B------:R-:W-:Y:S04]  /*58b30*/  STL.64 [R1+0xc10], R76 ;  /* 0x000c104c01007387 */ /* 0x000fe80000100a00 */
[----:B------:R1:W-:Y:S01]  /*58b40*/  STL.64 [R1+0xc18], R78 ;  /* 0x000c184e01007387 */ /* 0x0003e20000100a00 */
[----:B------:R-:W-:-:S02]  /*58b50*/  IMAD.MOV.U32 R244, RZ, RZ, R103 ;  /* 0x000000fffff47224 */ /* 0x000fc400078e0067 */
[----:B------:R-:W-:Y:S01]  /*58b60*/  IMAD.MOV.U32 R246, RZ, RZ, R101 ;  /* 0x000000fffff67224 */ /* 0x000fe200078e0065 */
[----:B------:R-:W-:Y:S01]  /*58b70*/  LDS R74, [R3+0xa380] ;  /* 0x00a38000034a7984 */ /* 0x000fe20000000800 */
[----:B------:R-:W-:-:S03]  /*58b80*/  IMAD.MOV.U32 R247, RZ, RZ, R105 ;  /* 0x000000fffff77224 */ /* 0x000fc600078e0069 */
[----:B------:R-:W-:Y:S01]  /*58b90*/  LDS R73, [R4+0x8380] ;  /* 0x0083800004497984 */ /* 0x000fe20000000800 */
[C---:B-1----:R-:W-:Y:S03]  /*58ba0*/  HMMA.1688.F32.TF32 R76, R212.reuse, R24, R84 ;  /* 0x00000018d44c723c */ /* 0x042fe60000081054 */
[----:B------:R-:W-:Y:S04]  /*58bb0*/  STL.64 [R1+0xbf0], R80 ;  /* 0x000bf05001007387 */ /* 0x000fe80000100a00 */
[----:B------:R1:W-:Y:S01]  /*58bc0*/  STL.64 [R1+0xbf8], R82 ;  /* 0x000bf85201007387 */ /* 0x0003e20000100a00 */
[C---:B------:R-:W-:Y:S03]  /*58bd0*/  HMMA.1688.F32.TF32 R84, R212.reuse, R28, R88 ;  /* 0x0000001cd454723c */ /* 0x040fe60000081058 */
[----:B------:R-:W2:Y:S05]  /*58be0*/  LDS R75, [R4+0xa380] ;  /* 0x00a38000044b7984 */ /* 0x000eaa0000000800 */
[C---:B-1----:R-:W-:Y:S07]  /*58bf0*/  HMMA.1688.F32.TF32 R80, R212.reuse, R32, R92 ;  /* 0x00000020d450723c */ /* 0x042fee000008105c */
[----:B------:R-:W-:Y:S04]  /*58c00*/  STL.64 [R1+0xbd0], R76 ;  /* 0x000bd04c01007387 */ /* 0x000fe80000100a00 */
[----:B------:R1:W-:Y:S02]  /*58c10*/  STL.64 [R1+0xbd8], R78 ;  /* 0x000bd84e01007387 */ /* 0x0003e40000100a00 */
[----:B-1----:R-:W-:Y:S02]  /*58c20*/  HMMA.1688.F32.TF32 R76, R212, R36, R96 ;  /* 0x00000024d44c723c */ /* 0x002fe40000081060 */
[----:B------:R1:W-:Y:S04]  /*58c30*/  STL.64 [R1+0xbb0], R84 ;  /* 0x000bb05401007387 */ /* 0x0003e80000100a00 */
[----:B------:R3:W-:Y:S04]  /*58c40*/  STL.64 [R1+0xbb8], R86 ;  /* 0x000bb85601007387 */ /* 0x0007e80000100a00 */
[----:B------:R-:W-:Y:S04]  /*58c50*/  STL.64 [R1+0xb90], R80 ;  /* 0x000b905001007387 */ /* 0x000fe80000100a00 */
[----:B------:R-:W-:Y:S04]  /*58c60*/  STL.64 [R1+0xb98], R82 ;  /* 0x000b985201007387 */ /* 0x000fe80000100a00 */
[----:B------:R-:W4:Y:S05]  /*58c70*/  LDL.LU R100, [R1+0x65c0] ;  /* 0x0065c00001647983 */ /* 0x000f2a0000300800 */
[----:B------:R1:W-:Y:S04]  /*58c80*/  STL.64 [R1+0xb70], R76 ;  /* 0x000b704c01007387 */ /* 0x0003e80000100a00 */
[----:B------:R1:W-:Y:S04]  /*58c90*/  STL.64 [R1+0xb78], R78 ;  /* 0x000b784e01007387 */ /* 0x0003e80000100a00 */
[----:B------:R-:W2:Y:S04]  /*58ca0*/  LDL.LU R104, [R1+0x65bc] ;  /* 0x0065bc0001687983 */ /* 0x000ea80000300800 */
[----:B------:R-:W2:Y:S04]  /*58cb0*/  LDL.LU R107, [R1+0x65b8] ;  /* 0x0065b800016b7983 */ /* 0x000ea80000300800 */
[----:B------:R-:W3:Y:S04]  /*58cc0*/  LDL.LU R106, [R1+0x65b4] ;  /* 0x0065b400016a7983 */ /* 0x000ee80000300800 */
[----:B------:R-:W4:Y:S04]  /*58cd0*/  LDL.LU R103, [R1+0x65b0] ;  /* 0x0065b00001677983 */ /* 0x000f280000300800 */
[----:B------:R-:W4:Y:S04]  /*58ce0*/  LDL.LU R102, [R1+0x65ac] ;  /* 0x0065ac0001667983 */ /* 0x000f280000300800 */
[----:B------:R-:W4:Y:S04]  /*58cf0*/  LDL.LU R101, [R1+0x65a8] ;  /* 0x0065a80001657983 */ /* 0x000f280000300800 */
[----:B------:R-:W4:Y:S01]  /*58d00*/  LDL.LU R105, [R1+0x65a4] ;  /* 0x0065a40001697983 */ /* 0x000f220000300800 */
[----:B--2---:R-:W-:-:S03]  /*58d10*/  MOV R240, R107 ;  /* 0x0000006b00f07202 */ /* 0x004fc60000000f00 */
[----:B------:R-:W2:Y:S01]  /*58d20*/  LDL.LU R107, [R1+0x65a0] ;  /* 0x0065a000016b7983 */ /* 0x000ea20000300800 */
[----:B------:R-:W-:Y:S02]  /*58d30*/  IMAD.MOV.U32 R242, RZ, RZ, R104 ;  /* 0x000000fffff27224 */ /* 0x000fe400078e0068 */
[----:B---3--:R-:W-:Y:S01]  /*58d40*/  IMAD.MOV.U32 R241, RZ, RZ, R106 ;  /* 0x000000fffff17224 */ /* 0x008fe200078e006a */
[----:B----4-:R-:W-:Y:S01]  /*58d50*/  MOV R243, R100 ;  /* 0x0000006400f37202 */ /* 0x010fe20000000f00 */
[----:B------:R-:W3:Y:S04]  /*58d60*/  LDL.LU R106, [R1+0x659c] ;  /* 0x00659c00016a7983 */ /* 0x000ee80000300800 */
[----:B------:R-:W4:Y:S04]  /*58d70*/  LDL.LU R104, [R1+0x6598] ;  /* 0x0065980001687983 */ /* 0x000f280000300800 */
[----:B------:R-:W4:Y:S04]  /*58d80*/  LDL.LU R100, [R1+0x6594] ;  /* 0x0065940001647983 */ /* 0x000f280000300800 */
[----:B------:R-:W4:Y:S01]  /*58d90*/  LDL.LU R224, [R1+0x510] ;  /* 0x0005100001e07983 */ /* 0x000f220000300800 */
[----:B------:R-:W-:-:S03]  /*58da0*/  IMAD.MOV.U32 R227, RZ, RZ, R105 ;  /* 0x000000ffffe37224 */ /* 0x000fc600078e0069 */
[----:B------:R-:W4:Y:S01]  /*58db0*/  LDL.LU R225, [R1+0x514] ;  /* 0x0005140001e17983 */ /* 0x000f220000300800 */
[----:B--2---:R-:W-:-:S03]  /*58dc0*/  IMAD.MOV.U32 R226, RZ, RZ, R107 ;  /* 0x000000ffffe27224 */ /* 0x004fc600078e006b */
[----:B------:R-:W2:Y:S04]  /*58dd0*/  LDL.LU R107, [R1+0x6590] ;  /* 0x00659000016b7983 */ /* 0x000ea80000300800 */
[----:B------:R-:W2:Y:S01]  /*58de0*/  LDL.LU R105, [R1+0x658c] ;  /* 0x00658c0001697983 */ /* 0x000ea20000300800 */
[----:B---3--:R-:W-:Y:S02]  /*58df0*/  IMAD.MOV.U32 R223, RZ, RZ, R106 ;  /* 0x000000ffffdf7224 */ /* 0x008fe400078e006a */
[----:B----4-:R-:W-:Y:S01]  /*58e00*/  IMAD.MOV.U32 R222, RZ, RZ, R104 ;  /* 0x000000ffffde7224 */ /* 0x010fe200078e0068 */
[----:B------:R-:W3:Y:S01]  /*58e10*/  LDL.LU R220, [R1+0x520] ;  /* 0x0005200001dc7983 */ /* 0x000ee20000300800 */
[----:B------:R-:W-:-:S03]  /*58e20*/  MOV R221, R100 ;  /* 0x0000006400dd7202 */ /* 0x000fc60000000f00 */
[----:B------:R-:W4:Y:S04]  /*58e30*/  LDL.LU R100, [R1+0x6588] ;  /* 0x0065880001647983 */ /* 0x000f280000300800 */
[----:B------:R-:W1:Y:S04]  /*58e40*/  LDL.LU R104, [R1+0x6584] ;  /* 0x0065840001687983 */ /* 0x000e680000300800 */
[----:B------:R-:W3:Y:S01]  /*58e50*/  LDL.LU R106, [R1+0x6580] ;  /* 0x00658000016a7983 */ /* 0x000ee20000300800 */
[----:B--2---:R-:W-:-:S03]  /*58e60*/  MOV R232, R107 ;  /* 0x0000006b00e87202 */ /* 0x004fc60000000f00 */
[----:B------:R-:W2:Y:S01]  /*58e70*/  LDL.LU R107, [R1+0x657c] ;  /* 0x00657c00016b7983 */ /* 0x000ea20000300800 */
[----:B------:R-:W-:-:S03]  /*58e80*/  IMAD.MOV.U32 R233, RZ, RZ, R105 ;  /* 0x000000ffffe97224 */ /* 0x000fc600078e0069 */
[----:B------:R-:W4:Y:S04]  /*58e90*/  LDL.LU R105, [R1+0x6578] ;  /* 0x0065780001697983 */ /* 0x000f280000300800 */
[----:B------:R-:W4:Y:S04]  /*58ea0*/  LDL.LU R234, [R1+0x538] ;  /* 0x0005380001ea7983 */ /* 0x000f280000300800 */
[----:B------:R-:W4:Y:S01]  /*58eb0*/  LDL.LU R235, [R1+0x53c] ;  /* 0x00053c0001eb7983 */ /* 0x000f220000300800 */
[----:B-1----:R-:W-:-:S03]  /*58ec0*/  IMAD.MOV.U32 R84, RZ, RZ, R104 ;  /* 0x000000ffff547224 */ /* 0x002fc600078e0068 */
[----:B------:R-:W4:Y:S01]  /*58ed0*/  LDL.LU R104, [R1+0x6574] ;  /* 0x0065740001687983 */ /* 0x000f220000300800 */
[----:B---3--:R-:W-:-:S03]  /*58ee0*/  MOV R85, R106 ;  /* 0x0000006a00557202 */ /* 0x008fc60000000f00 */
[----:B------:R-:W3:Y:S01]  /*58ef0*/  LDL.LU R106, [R1+0x6570] ;  /* 0x00657000016a7983 */ /* 0x000ee20000300800 */
[----:B--2---:R-:W-:-:S03]  /*58f00*/  IMAD.MOV.U32 R86, RZ, RZ, R107 ;  /* 0x000000ffff567224 */ /* 0x004fc600078e006b */
[----:B------:R-:W2:Y:S01]  /*58f10*/  LDL.LU R107, [R1+0x656c] ;  /* 0x00656c00016b7983 */ /* 0x000ea20000300800 */
[----:B----4-:R-:W-:-:S03]  /*58f20*/  IMAD.MOV.U32 R87, RZ, RZ, R105 ;  /* 0x000000ffff577224 */ /* 0x010fc600078e0069 */
[----:B------:R-:W4:Y:S04]  /*58f30*/  LDL.LU R105, [R1+0x6568] ;  /* 0x0065680001697983 */ /* 0x000f280000300800 */
[----:B------:R-:W4:Y:S04]  /*58f40*/  LDL.LU R88, [R1+0x11f0] ;  /* 0x0011f00001587983 */ /* 0x000f280000300800 */
[----:B------:R-:W4:Y:S01]  /*58f50*/  LDL.LU R89, [R1+0x11f4] ;  /* 0x0011f40001597983 */ /* 0x000f220000300800 */
[----:B------:R-:W-:-:S03]  /*58f60*/  MOV R95, R104 ;  /* 0x00000068005f7202 */ /* 0x000fc60000000f00 */
[----:B------:R-:W4:Y:S04]  /*58f70*/  LDL.LU R90, [R1+0x11f8] ;  /* 0x0011f800015a7983 */ /* 0x000f280000300800 */
[----:B------:R-:W4:Y:S01]  /*58f80*/  LDL.LU R91, [R1+0x11fc] ;  /* 0x0011fc00015b7983 */ /* 0x000f220000300800 */
[----:B---3--:R-:W-:-:S03]  /*58f90*/  IMAD.MOV.U32 R93, RZ, RZ, R106 ;  /* 0x000000ffff5d7224 */ /* 0x008fc600078e006a */
[----:B------:R-:W3:Y:S01]  /*58fa0*/  LDL.LU R104, [R1+0x1250] ;  /* 0x0012500001687983 */ /* 0x000ee20000300800 */
[----:B------:R-:W-:Y:S01]  /*58fb0*/  IMAD.MOV.U32 R219, RZ, RZ, R100 ;  /* 0x000000ffffdb7224 */ /* 0x000fe200078e0064 */
[----:B------:R-:W-:Y:S01]  /*58fc0*/  MOV R229, R102 ;  /* 0x0000006600e57202 */ /* 0x000fe20000000f00 */
[----:B------:R-:W-:Y:S02]  /*58fd0*/  IMAD.MOV.U32 R228, RZ, RZ, R101 ;  /* 0x000000ffffe47224 */ /* 0x000fe400078e0065 */
[----:B------:R-:W-:Y:S01]  /*58fe0*/  IMAD.MOV.U32 R230, RZ, RZ, R103 ;  /* 0x000000ffffe67224 */ /* 0x000fe200078e0067 */
[----:B--2---:R-:W-:Y:S01]  /*58ff0*/  MOV R92, R107 ;  /* 0x0000006b005c7202 */ /* 0x004fe20000000f00 */
[----:B----4-:R-:W-:Y:S02]  /*59000*/  IMAD.MOV.U32 R94, RZ, RZ, R105 ;  /* 0x000000ffff5e7224 */ /* 0x010fe400078e0069 */
[----:B------:R-:W3:Y:S04]  /*59010*/  LDL.LU R105, [R1+0x1254] ;  /* 0x0012540001697983 */ /* 0x000ee80000300800 */
[----:B------:R-:W3:Y:S04]  /*59020*/  LDL.LU R106, [R1+0x1258] ;  /* 0x00125800016a7983 */ /* 0x000ee80000300800 */
[----:B------:R-:W3:Y:S04]  /*59030*/  LDL.LU R107, [R1+0x125c] ;  /* 0x00125c00016b7983 */ /* 0x000ee80000300800 */
[----:B------:R-:W2:Y:S04]  /*59040*/  LDL.LU R108, [R1+0x1260] ;  /* 0x00126000016c7983 */ /* 0x000ea80000300800 */
[----:B------:R-:W2:Y:S04]  /*59050*/  LDL.LU R109, [R1+0x1264] ;  /* 0x00126400016d7983 */ /* 0x000ea80000300800 */
[----:B------:R-:W2:Y:S04]  /*59060*/  LDL.LU R110, [R1+0x1268] ;  /* 0x00126800016e7983 */ /* 0x000ea80000300800 */
[----:B------:R-:W2:Y:S04]  /*59070*/  LDL.LU R111, [R1+0x126c] ;  /* 0x00126c00016f7983 */ /* 0x000ea80000300800 */
        /* <DEDUP_REMOVED lines=32> */
[C---:B---3--:R-:W-:Y:S08]  /*59280*/  HMMA.1688.F32.TF32 R104, R212.reuse, R60, R104 ;  /* 0x0000003cd468723c */ /* 0x048ff00000081068 */
[C---:B--2---:R-:W-:Y:S08]  /*59290*/  HMMA.1688.F32.TF32 R108, R212.reuse, R56, R108 ;  /* 0x00000038d46c723c */ /* 0x044ff0000008106c */
[C---:B----4-:R-:W-:Y:S08]  /*592a0*/  HMMA.1688.F32.TF32 R112, R212.reuse, R52, R112 ;  /* 0x00000034d470723c */ /* 0x050ff00000081070 */
[C---:B------:R-:W-:Y:S08]  /*592b0*/  HMMA.1688.F32.TF32 R120, R212.reuse, R44, R120 ;  /* 0x0000002cd478723c */ /* 0x040ff00000081078 */
[C---:B------:R-:W-:Y:S08]  /*592c0*/  HMMA.1688.F32.TF32 R116, R212.reuse, R48, R116 ;  /* 0x00000030d474723c */ /* 0x040ff00000081074 */
[C---:B------:R-:W-:Y:S01]  /*592d0*/  HMMA.1688.F32.TF32 R80, R212.reuse, R40, R100 ;  /* 0x00000028d450723c */ /* 0x040fe20000081064 */
[----:B------:R-:W2:Y:S11]  /*592e0*/  LDL.LU R100, [R1+0x1220] ;  /* 0x0012200001647983 */ /* 0x000eb60000300800 */
[----:B------:R-:W-:Y:S11]  /*592f0*/  @!UPT UIADD3 URZ, URZ, URZ, URZ ;  /* 0x0000003f3f3ff290 */ /* 0x000ff6000fffe03f */
[----:B------:R-:W-:Y:S04]  /*59300*/  STL.64 [R1+0xb00], R80 ;  /* 0x000b005001007387 */ /* 0x000fe80000100a00 */
[----:B------:R-:W-:Y:S04]  /*59310*/  STL.64 [R1+0xb08], R82 ;  /* 0x000b085201007387 */ /* 0x000fe80000100a00 */
[----:B------:R-:W2:Y:S04]  /*59320*/  LDL.LU R101, [R1+0x1224] ;  /* 0x0012240001657983 */ /* 0x000ea80000300800 */
[----:B------:R-:W2:Y:S04]  /*59330*/  LDL.LU R102, [R1+0x1228] ;  /* 0x0012280001667983 */ /* 0x000ea80000300800 */
[----:B------:R-:W2:Y:S04]  /*59340*/  LDL.LU R103, [R1+0x122c] ;  /* 0x00122c0001677983 */ /* 0x000ea80000300800 */
[----:B------:R-:W-:Y:S04]  /*59350*/  STL.64 [R1+0xaf0], R120 ;  /* 0x000af07801007387 */ /* 0x000fe80000100a00 */
[----:B------:R1:W-:Y:S01]  /*59360*/  STL.64 [R1+0xaf8], R122 ;  /* 0x000af87a01007387 */ /* 0x0003e20000100a00 */
[C---:B------:R-:W-:Y:S03]  /*59370*/  HMMA.1688.F32.TF32 R76, R212.reuse, R64, R76 ;  /* 0x00000040d44c723c */ /* 0x040fe6000008104c */
[----:B------:R-:W-:Y:S04]  /*59380*/  LDS R80, [R3+0x8400] ;  /* 0x0084000003507984 */ /* 0x000fe80000000800 */
[----:B------:R-:W-:Y:S04]  /*59390*/  LDS R82, [R3+0xa400] ;  /* 0x00a4000003527984 */ /* 0x000fe80000000800 */
[----:B-1----:R-:W3:Y:S04]  /*593a0*/  LDL.LU.64 R122, [R1+0x6550] ;  /* 0x00655000017a7983 */ /* 0x002ee80000300a00 */
[----:B------:R-:W3:Y:S04]  /*593b0*/  LDL.LU.64 R120, [R1+0x6548] ;  /* 0x0065480001787983 */ /* 0x000ee80000300a00 */
[----:B------:R-:W-:Y:S04]  /*593c0*/  STL.64 [R1+0xae0], R116 ;  /* 0x000ae07401007387 */ /* 0x000fe80000100a00 */
[----:B------:R1:W-:Y:S04]  /*593d0*/  STL.64 [R1+0xae8], R118 ;  /* 0x000ae87601007387 */ /* 0x0003e80000100a00 */
[----:B------:R-:W-:Y:S04]  /*593e0*/  LDS R81, [R4+0x8400] ;  /* 0x0084000004517984 */ /* 0x000fe80000000800 */
[----:B------:R-:W4:Y:S04]  /*593f0*/  LDS R83, [R4+0xa400] ;  /* 0x00a4000004537984 */ /* 0x000f280000000800 */
[----:B-1----:R-:W2:Y:S04]  /*59400*/  LDL.LU.64 R118, [R1+0x6540] ;  /* 0x0065400001767983 */ /* 0x002ea80000300a00 */
[----:B------:R-:W2:Y:S04]  /*59410*/  LDL.LU.64 R116, [R1+0x6538] ;  /* 0x0065380001747983 */ /* 0x000ea80000300a00 */
[----:B------:R-:W-:Y:S04]  /*59420*/  STL.64 [R1+0xad0], R112 ;  /* 0x000ad07001007387 */ /* 0x000fe80000100a00 */
[----:B------:R1:W-:Y:S04]  /*59430*/  STL.64 [R1+0xad8], R114 ;  /* 0x000ad87201007387 */ /* 0x0003e80000100a00 */
[----:B-1----:R-:W4:Y:S04]  /*59440*/  LDL.LU.64 R114, [R1+0x6530] ;  /* 0x0065300001727983 */ /* 0x002f280000300a00 */
[----:B------:R-:W4:Y:S04]  /*59450*/  LDL.LU.64 R112, [R1+0x6528] ;  /* 0x0065280001707983 */ /* 0x000f280000300a00 */
        /* <DEDUP_REMOVED lines=9> */
[----:B------:R2:W-:Y:S02]  /*594f0*/  STL.64 [R1+0xaa8], R78 ;  /* 0x000aa84e01007387 */ /* 0x0005e40000100a00 */
[----:B--2---:R-:W-:Y:S02]  /*59500*/  HMMA.1688.F32.TF32 R76, R212, R68, R104 ;  /* 0x00000044d44c723c */ /* 0x004fe40000081068 */
[----:B------:R-:W2:Y:S11]  /*59510*/  LDL.LU R104, [R1+0x1230] ;  /* 0x0012300001687983 */ /* 0x000eb60000300800 */
[----:B------:R-:W-:Y:S10]  /*59520*/  @!UPT UIADD3 URZ, URZ, URZ, URZ ;  /* 0x0000003f3f3ff290 */ /* 0x000ff4000fffe03f */
[----:B------:R-:W-:Y:S04]  /*59530*/  STL.64 [R1+0x990], R76 ;  /* 0x0009904c01007387 */ /* 0x000fe80000100a00 */
[----:B------:R-:W-:Y:S04]  /*59540*/  STL.64 [R1+0x998], R78 ;  /* 0x0009984e01007387 */ /* 0x000fe80000100a00 */
[----:B------:R-:W2:Y:S04]  /*59550*/  LDL.LU R105, [R1+0x1234] ;  /* 0x0012340001697983 */ /* 0x000ea80000300800 */
[----:B------:R-:W2:Y:S04]  /*59560*/  LDL.LU R106, [R1+0x1238] ;  /* 0x00123800016a7983 */ /* 0x000ea80000300800 */
[----:B------:R-:W2:Y:S04]  /*59570*/  LDL.LU R107, [R1+0x123c] ;  /* 0x00123c00016b7983 */ /* 0x000ea80000300800 */
[----:B------:R-:W-:Y:S04]  /*59580*/  LDS R76, [R3+0x8480] ;  /* 0x00848000034c7984 */ /* 0x000fe80000000800 */
[----:B------:R-:W-:Y:S04]  /*59590*/  LDS R78, [R3+0xa480] ;  /* 0x00a48000034e7984 */ /* 0x000fe80000000800 */
[----:B------:R-:W-:Y:S04]  /*595a0*/  LDS R77, [R4+0x8480] ;  /* 0x00848000044d7984 */ /* 0x000fe80000000800 */
[----:B------:R-:W1:Y:S01]  /*595b0*/  LDS R79, [R4+0xa480] ;  /* 0x00a48000044f7984 */ /* 0x000e620000000800 */
[C---:B--2---:R-:W-:Y:S08]  /*595c0*/  HMMA.1688.F32.TF32 R212, R72.reuse, R8, R104 ;  /* 0x0000000848d4723c */ /* 0x044ff00000081068 */
        /* <DEDUP_REMOVED lines=21> */
[C---:B-1----:R-:W-:Y:S03]  /*59720*/  HMMA.1688.F32.TF32 R88, R72.reuse, R40, R220 ;  /* 0x000000284858723c */ /* 0x042fe600000810dc */
[----:B------:R-:W-:Y:S04]  /*59730*/  LDS R104, [R3+0x8600] ;  /* 0x0086000003687984 */ /* 0x000fe80000000800 */
[----:B------:R-:W-:Y:S01]  /*59740*/  LDS R106, [R3+0xa600] ;  /* 0x00a60000036a7984 */ /* 0x000fe20000000800 */
[C---:B--2---:R-:W-:Y:S03]  /*59750*/  HMMA.1688.F32.TF32 R84, R72.reuse, R44, R224 ;  /* 0x0000002c4854723c */ /* 0x044fe600000810e0 */
        /* <DEDUP_REMOVED lines=19> */
[----:B-1----:R-:W-:Y:S08]  /*59890*/  HMMA.1688.F32.TF32 R84, R72, R68, R108 ;  /* 0x000000444854723c */ /* 0x002ff0000008106c */
[C---:B----4-:R-:W-:Y:S01]  /*598a0*/  HMMA.1688.F32.TF32 R72, R80.reuse, R8, R112 ;  /* 0x000000085048723c */ /* 0x050fe20000081070 */
        /* <DEDUP_REMOVED lines=9> */
[C---:B---3--:R-:W-:Y:S08]  /*59940*/  HMMA.1688.F32.TF32 R84, R80.reuse, R16, R120 ;  /* 0x000000105054723c */ /* 0x048ff00000081078 */
        /* <DEDUP_REMOVED lines=27> */
[----:B-1----:R-:W-:Y:S01]  /*59b00*/  HMMA.1688.F32.TF32 R72, R80, R56, R160 ;  /* 0x000000385048723c */ /* 0x002fe200000810a0 */
[----:B------:R-:W-:-:S06]  /*59b10*/  IMAD.MOV.U32 R244, RZ, RZ, R188 ;  /* 0x000000fffff47224 */ /* 0x000fcc00078e00bc */
[----:B------:R-:W-:Y:S04]  /*59b20*/  STL.64 [R1+0x4f0], R88 ;  /* 0x0004f05801007387 */ /* 0x000fe80000100a00 */
[----:B------:R-:W-:Y:S04]  /*59b30*/  STL.64 [R1+0x4f8], R90 ;  /* 0x0004f85a01007387 */ /* 0x000fe80000100a00 */
[----:B------:R-:W-:Y:S01]  /*59b40*/  STL.64 [R1+0x4e0], R84 ;  /* 0x0004e05401007387 */ /* 0x000fe20000100a00 */
[----:B------:R-:W-:-:S03]  /*59b50*/  MOV R245, R189 ;  /* 0x000000bd00f57202 */ /* 0x000fc60000000f00 */
[----:B------:R-:W-:Y:S01]  /*59b60*/  STL.64 [R1+0x4e8], R86 ;  /* 0x0004e85601007387 */ /* 0x000fe20000100a00 */
[----:B------:R-:W-:-:S03]  /*59b70*/  IMAD.MOV.U32 R246, RZ, RZ, R190 ;  /* 0x000000fffff67224 */ /* 0x000fc600078e00be */
[----:B------:R-:W2:Y:S01]  /*59b80*/  LDL.LU R188, [R1+0x6500] ;  /* 0x0065000001bc7983 */ /* 0x000ea20000300800 */
[----:B------:R-:W-:-:S03]  /*59b90*/  IMAD.MOV.U32 R247, RZ, RZ, R184 ;  /* 0x000000fffff77224 */ /* 0x000fc600078e00b8 */
[----:B------:R-:W-:Y:S01]  /*59ba0*/  STL.64 [R1+0x4c0], R72 ;  /* 0x0004c04801007387 */ /* 0x000fe20000100a00 */
[----:B------:R-:W-:-:S03]  /*59bb0*/  MOV R240, R185 ;  /* 0x000000b900f07202 */ /* 0x000fc60000000f00 */
[----:B------:R1:W-:Y:S01]  /*59bc0*/  STL.64 [R1+0x4c8], R74 ;  /* 0x0004c84a01007387 */ /* 0x0003e20000100a00 */
[----:B------:R-:W-:-:S03]  /*59bd0*/  IMAD.MOV.U32 R241, RZ, RZ, R180 ;  /* 0x000000fffff17224 */ /* 0x000fc600078e00b4 */
[----:B------:R-:W2:Y:S01]  /*59be0*/  LDL.LU R189, [R1+0x64fc] ;  /* 0x0064fc0001bd7983 */ /* 0x000ea20000300800 */
[----:B------:R-:W-:-:S03]  /*59bf0*/  IMAD.MOV.U32 R242, RZ, RZ, R181 ;  /* 0x000000fffff27224 */ /* 0x000fc600078e00b5 */
[----:B------:R-:W2:Y:S01]  /*59c00*/  LDL.LU R190, [R1+0x64f8] ;  /* 0x0064f80001be7983 */ /* 0x000ea20000300800 */
[----:B------:R-:W-:-:S03]  /*59c10*/  MOV R243, R182 ;  /* 0x000000b600f37202 */ /* 0x000fc60000000f00 */
[----:B------:R-:W3:Y:S01]  /*59c20*/  LDL.LU R184, [R1+0x64f4] ;  /* 0x0064f40001b87983 */ /* 0x000ee20000300800 */
[----:B------:R-:W-:-:S03]  /*59c30*/  IMAD.MOV.U32 R228, RZ, RZ, R176 ;  /* 0x000000ffffe47224 */ /* 0x000fc600078e00b0 */
[----:B------:R-:W3:Y:S01]  /*59c40*/  LDL.LU R185, [R1+0x64f0] ;  /* 0x0064f00001b97983 */ /* 0x000ee20000300800 */
[----:B------:R-:W-:-:S03]  /*59c50*/  IMAD.MOV.U32 R229, RZ, RZ, R177 ;  /* 0x000000ffffe57224 */ /* 0x000fc600078e00b1 */
[----:B------:R-:W4:Y:S01]  /*59c60*/  LDL.LU R180, [R1+0x64ec] ;  /* 0x0064ec0001b47983 */ /* 0x000f220000300800 */
[----:B------:R-:W-:-:S03]  /*59c70*/  MOV R230, R178 ;  /* 0x000000b200e67202 */ /* 0x000fc60000000f00 */
[----:B------:R-:W4:Y:S01]  /*59c80*/  LDL.LU R181, [R1+0x64e8] ;  /* 0x0064e80001b57983 */ /* 0x000f220000300800 */
[----:B------:R-:W-:-:S03]  /*59c90*/  IMAD.MOV.U32 R231, RZ, RZ, R179 ;  /* 0x000000ffffe77224 */ /* 0x000fc600078e00b3 */
[----:B------:R-:W4:Y:S01]  /*59ca0*/  LDL.LU R182, [R1+0x64e4] ;  /* 0x0064e40001b67983 */ /* 0x000f220000300800 */
[----:B------:R-:W-:-:S03]  /*59cb0*/  IMAD.MOV.U32 R220, RZ, RZ, R172 ;  /* 0x000000ffffdc7224 */ /* 0x000fc600078e00ac */
[----:B------:R-:W2:Y:S01]  /*59cc0*/  LDL.LU R176, [R1+0x64e0] ;  /* 0x0064e00001b07983 */ /* 0x000ea20000300800 */
[----:B------:R-:W-:-:S03]  /*59cd0*/  MOV R221, R173 ;  /* 0x000000ad00dd7202 */ /* 0x000fc60000000f00 */
[----:B------:R-:W2:Y:S01]  /*59ce0*/  LDL.LU R177, [R1+0x64dc] ;  /* 0x0064dc0001b17983 */ /* 0x000ea20000300800 */
[----:B------:R-:W-:-:S03]  /*59cf0*/  IMAD.MOV.U32 R222, RZ, RZ, R174 ;  /* 0x000000ffffde7224 */ /* 0x000fc600078e00ae */
[----:B------:R-:W2:Y:S01]  /*59d00*/  LDL.LU R178, [R1+0x64d8] ;  /* 0x0064d80001b27983 */ /* 0x000ea20000300800 */
[----:B------:R-:W-:-:S03]  /*59d10*/  IMAD.MOV.U32 R223, RZ, RZ, R164 ;  /* 0x000000ffffdf7224 */ /* 0x000fc600078e00a4 */
[----:B------:R-:W2:Y:S04]  /*59d20*/  LDL.LU R179, [R1+0x64d4] ;  /* 0x0064d40001b37983 */ /* 0x000ea80000300800 */
[----:B------:R-:W2:Y:S04]  /*59d30*/  LDL.LU R172, [R1+0x64d0] ;  /* 0x0064d00001ac7983 */ /* 0x000ea80000300800 */
[----:B------:R-:W2:Y:S04]  /*59d40*/  LDL.LU R173, [R1+0x64cc] ;  /* 0x0064cc0001ad7983 */ /* 0x000ea80000300800 */
[----:B------:R-:W2:Y:S04]  /*59d50*/  LDL.LU R174, [R1+0x64c8] ;  /* 0x0064c80001ae7983 */ /* 0x000ea80000300800 */
[----:B------:R-:W1:Y:S01]  /*59d60*/  LDL.LU R164, [R1+0x64c4] ;  /* 0x0064c40001a47983 */ /* 0x000e620000300800 */
[----:B------:R-:W-:-:S03]  /*59d70*/  MOV R224, R165 ;  /* 0x000000a500e07202 */ /* 0x000fc60000000f00 */
[----:B------:R-:W2:Y:S01]  /*59d80*/  LDL.LU R232, [R1+0x11d0] ;  /* 0x0011d00001e87983 */ /* 0x000ea20000300800 */
[----:B------:R-:W-:-:S03]  /*59d90*/  IMAD.MOV.U32 R225, RZ, RZ, R166 ;  /* 0x000000ffffe17224 */ /* 0x000fc600078e00a6 */
[----:B------:R-:W2:Y:S01]  /*59da0*/  LDL.LU R233, [R1+0x11d4] ;  /* 0x0011d40001e97983 */ /* 0x000ea20000300800 */
[----:B------:R-:W-:-:S03]  /*59db0*/  IMAD.MOV.U32 R226, RZ, RZ, R167 ;  /* 0x000000ffffe27224 */ /* 0x000fc600078e00a7 */
[----:B------:R-:W2:Y:S04]  /*59dc0*/  LDL.LU R234, [R1+0x11d8] ;  /* 0x0011d80001ea7983 */ /* 0x000ea80000300800 */
[----:B------:R-:W2:Y:S04]  /*59dd0*/  LDL.LU R235, [R1+0x11dc] ;  /* 0x0011dc0001eb7983 */ /* 0x000ea80000300800 */
[----:B------:R-:W1:Y:S04]  /*59de0*/  LDL.LU R165, [R1+0x64c0] ;  /* 0x0064c00001a57983 */ /* 0x000e680000300800 */
[----:B------:R-:W1:Y:S04]  /*59df0*/  LDL.LU R166, [R1+0x64bc] ;  /* 0x0064bc0001a67983 */ /* 0x000e680000300800 */
[----:B------:R-:W1:Y:S01]  /*59e00*/  LDL.LU R167, [R1+0x64b8] ;  /* 0x0064b80001a77983 */ /* 0x000e620000300800 */
[----:B------:R-:W-:Y:S01]  /*59e10*/  MOV R227, R175 ;  /* 0x000000af00e37202 */ /* 0x000fe20000000f00 */
[----:B------:R-:W-:-:S02]  /*59e20*/  IMAD.MOV.U32 R248, RZ, RZ, R168 ;  /* 0x000000fffff87224 */ /* 0x000fc400078e00a8 */
[----:B------:R-:W2:Y:S01]  /*59e30*/  LDL.LU R175, [R1+0x64b4] ;  /* 0x0064b40001af7983 */ /* 0x000ea20000300800 */
[----:B------:R-:W-:Y:S01]  /*59e40*/  IMAD.MOV.U32 R249, RZ, RZ, R169 ;  /* 0x000000fffff97224 */ /* 0x000fe200078e00a9 */
[----:B------:R-:W-:Y:S02]  /*59e50*/  MOV R250, R170 ;  /* 0x000000aa00fa7202 */ /* 0x000fe40000000f00 */
[----:B------:R-:W2:Y:S01]  /*59e60*/  LDL.LU R168, [R1+0x64b0] ;  /* 0x0064b00001a87983 */ /* 0x000ea20000300800 */
[----:B------:R-:W-:-:S03]  /*59e70*/  IMAD.MOV.U32 R251, RZ, RZ, R171 ;  /* 0x000000fffffb7224 */ /* 0x000fc600078e00ab */
[----:B------:R-:W2:Y:S04]  /*59e80*/  LDL.LU R169, [R1+0x64ac] ;  /* 0x0064ac0001a97983 */ /* 0x000ea80000300800 */
[----:B------:R-:W2:Y:S04]  /*59e90*/  LDL.LU R170, [R1+0x64a8] ;  /* 0x0064a80001aa7983 */ /* 0x000ea80000300800 */
[----:B------:R-:W2:Y:S01]  /*59ea0*/  LDL.LU R171, [R1+0x64a4] ;  /* 0x0064a40001ab7983 */ /* 0x000ea20000300800 */
[----:B------:R-:W-:Y:S01]  /*59eb0*/  IMAD.MOV.U32 R236, RZ, RZ, R183 ;  /* 0x000000ffffec7224 */ /* 0x000fe200078e00b7 */
[----:B------:R-:W-:-:S02]  /*59ec0*/  MOV R237, R186 ;  /* 0x000000ba00ed7202 */ /* 0x000fc40000000f00 */
[----:B------:R-:W4:Y:S01]  /*59ed0*/  LDL.LU R183, [R1+0x64a0] ;  /* 0x0064a00001b77983 */ /* 0x000f220000300800 */
[----:B------:R-:W-:Y:S02]  /*59ee0*/  IMAD.MOV.U32 R238, RZ, RZ, R187 ;  /* 0x000000ffffee7224 */ /* 0x000fe400078e00bb */
[----:B------:R-:W-:Y:S01]  /*59ef0*/  IMAD.MOV.U32 R239, RZ, RZ, R191 ;  /* 0x000000ffffef7224 */ /* 0x000fe200078e00bf */
[C---:B-1----:R-:W-:Y:S11]  /*59f00*/  HMMA.1688.F32.TF32 R72, R80.reuse, R60, R164 ;  /* 0x0000003c5048723c */ /* 0x042ff600000810a4 */
[----:B------:R-:W-:Y:S11]  /*59f10*/  @!UPT UIADD3 URZ, URZ, URZ, URZ ;  /* 0x0000003f3f3ff290 */ /* 0x000ff6000fffe03f */
[----:B------:R-:W-:Y:S01]  /*59f20*/  @!UPT UIADD3 URZ, URZ, URZ, URZ ;  /* 0x0000003f3f3ff290 */ /* 0x000fe2000fffe03f */
[----:B------:R-:W-:Y:S04]  /*59f30*/  STL.64 [R1+0x4a0], R72 ;  /* 0x0004a04801007387 */ /* 0x000fe80000100a00 */
[----:B------:R1:W-:Y:S04]  /*59f40*/  STL.64 [R1+0x4a8], R74 ;  /* 0x0004a84a01007387 */ /* 0x0003e80000100a00 */
[----:B------:R-:W3:Y:S04]  /*59f50*/  LDL.LU R186, [R1+0x649c] ;  /* 0x00649c0001ba7983 */ /* 0x000ee80000300800 */
[----:B------:R-:W3:Y:S04]  /*59f60*/  LDL.LU R187, [R1+0x6498] ;  /* 0x0064980001bb7983 */ /* 0x000ee80000300800 */
[----:B------:R-:W3:Y:S01]  /*59f70*/  LDL.LU R191, [R1+0x6494] ;  /* 0x0064940001bf7983 */ /* 0x000ee20000300800 */
[C---:B--2---:R-:W-:Y:S08]  /*59f80*/  HMMA.1688.F32.TF32 R84, R80.reuse, R64, R168 ;  /* 0x000000405054723c */ /* 0x044ff000000810a8 */
[----:B-1----:R-:W-:Y:S08]  /*59f90*/  HMMA.1688.F32.TF32 R72, R80, R68, R172 ;  /* 0x000000445048723c */ /* 0x002ff000000810ac */
[C---:B------:R-:W-:Y:S07]  /*59fa0*/  HMMA.1688.F32.TF32 R80, R76.reuse, R8, R176 ;  /* 0x000000084c50723c */ /* 0x040fee00000810b0 */
[----:B------:R-:W-:Y:S04]  /*59fb0*/  STL.64 [R1+0x370], R84 ;  /* 0x0003705401007387 */ /* 0x000fe80000100a00 */
[----:B------:R4:W-:Y:S04]  /*59fc0*/  STL.64 [R1+0x378], R86 ;  /* 0x0003785601007387 */ /* 0x0009e80000100a00 */
[----:B------:R-:W-:Y:S04]  /*59fd0*/  STL.64 [R1+0x360], R72 ;  /* 0x0003604801007387 */ /* 0x000fe80000100a00 */
[----:B------:R-:W-:Y:S01]  /*59fe0*/  STL.64 [R1+0x368], R74 ;  /* 0x0003684a01007387 */ /* 0x000fe20000100a00 */
[C---:B----4-:R-:W-:Y:S03]  /*59ff0*/  HMMA.1688.F32.TF32 R84, R76.reuse, R12, R180 ;  /* 0x0000000c4c54723c */ /* 0x050fe600000810b4 */
[----:B------:R-:W-:Y:S04]  /*5a000*/  STL.64 [R1+0x350], R80 ;  /* 0x0003505001007387 */ /* 0x000fe80000100a00 */
[----:B------:R-:W-:Y:S01]  /*5a010*/  STL.64 [R1+0x358], R82 ;  /* 0x0003585201007387 */ /* 0x000fe20000100a00 */
[C---:B------:R-:W-:Y:S03]  /*5a020*/  HMMA.1688.F32.TF32 R88, R76.reuse, R24, R192 ;  /* 0x000000184c58723c */ /* 0x040fe600000810c0 */
[----:B------:R-:W-:Y:S04]  /*5a030*/  LDS R80, [R3+0x8500] ;  /* 0x0085000003507984 */ /* 0x000fe80000000800 */
[----:B------:R-:W-:Y:S04]  /*5a040*/  LDS R82, [R3+0xa500] ;  /* 0x00a5000003527984 */ /* 0x000fe80000000800 */
[----:B------:R-:W-:Y:S04]  /*5a050*/  LDS R81, [R4+0x8500] ;  /* 0x0085000004517984 */ /* 0x000fe80000000800 */
[----:B------:R-:W1:Y:S04]  /*5a060*/  LDS R83, [R4+0xa500] ;  /* 0x00a5000004537984 */ /* 0x000e680000000800 */
[----:B------:R-:W-:Y:S04]  /*5a070*/  STL.64 [R1+0x340], R84 ;  /* 0x0003405401007387 */ /* 0x000fe80000100a00 */
[----:B------:R2:W-:Y:S01]  /*5a080*/  STL.64 [R1+0x348], R86 ;  /* 0x0003485601007387 */ /* 0x0005e20000100a00 */
[C---:B------:R-:W-:Y:S03]  /*5a090*/  HMMA.1688.F32.TF32 R92, R76.reuse, R56, R228 ;  /* 0x000000384c5c723c */ /* 0x040fe600000810e4 */
[----:B------:R-:W-:Y:S04]  /*5a0a0*/  LDS R192, [R3+0x8700] ;  /* 0x0087000003c07984 */ /* 0x000fe80000000800 */
[----:B------:R-:W-:Y:S01]  /*5a0b0*/  LDS R194, [R3+0xa700] ;  /* 0x00a7000003c27984 */ /* 0x000fe20000000800 */
[C---:B--2---:R-:W-:Y:S03]  /*5a0c0*/  HMMA.1688.F32.TF32 R84, R76.reuse, R28, R196 ;  /* 0x0000001c4c54723c */ /* 0x044fe600000810c4 */
[----:B------:R-:W-:Y:S04]  /*5a0d0*/  LDS R193, [R4+0x8700] ;  /* 0x0087000004c17984 */ /* 0x000fe80000000800 */
[----:B------:R-:W-:Y:S01]  /*5a0e0*/  LDS R195, [R4+0xa700] ;  /* 0x00a7000004c37984 */ /* 0x000fe20000000800 */
[C---:B---3--:R-:W-:Y:S11]  /*5a0f0*/  HMMA.1688.F32.TF32 R72, R76.reuse, R16, R184 ;  /* 0x000000104c48723c */ /* 0x048ff600000810b8 */
[----:B------:R-:W-:Y:S11]  /*5a100*/  @!UPT UIADD3 URZ, URZ, URZ, URZ ;  /* 0x0000003f3f3ff290 */ /* 0x000ff6000fffe03f */
[----:B------:R-:W-:Y:S01]  /*5a110*/  @!UPT UIADD3 URZ, URZ, URZ, URZ ;  /* 0x0000003f3f3ff290 */ /* 0x000fe2000fffe03f */
[----:B------:R-:W-:Y:S04]  /*5a120*/  STL.64 [R1+0x330], R72 ;  /* 0x0003304801007387 */ /* 0x000fe80000100a00 */
[----:B------:R2:W-:Y:S02]  /*5a130*/  STL.64 [R1+0x338], R74 ;  /* 0x0003384a01007387 */ /* 0x0005e40000100a00 */
        /* <DEDUP_REMOVED lines=10> */
[C---:B---3--:R-:W-:Y:S03]  /*5a1e0*/  HMMA.1688.F32.TF32 R88, R76.reuse, R36, R204 ;  /* 0x000000244c58723c */ /* 0x048fe600000810cc */
[----:B------:R-:W-:Y:S04]  /*5a1f0*/  LDS R204, [R3+0x8680] ;  /* 0x0086800003cc7984 */ /* 0x000fe80000000800 */
[----:B------:R-:W-:Y:S01]  /*5a200*/  LDS R206, [R3+0xa680] ;  /* 0x00a6800003ce7984 */ /* 0x000fe20000000800 */
[C---:B--2---:R-:W-:Y:S03]  /*5a210*/  HMMA.1688.F32.TF32 R84, R76.reuse, R40, R208 ;  /* 0x000000284c54723c */ /* 0x044fe600000810d0 */
[----:B------:R-:W-:Y:S04]  /*5a220*/  LDS R205, [R4+0x8680] ;  /* 0x0086800004cd7984 */ /* 0x000fe80000000800 */
[----:B------:R-:W-:Y:S04]  /*5a230*/  LDS R207, [R4+0xa680] ;  /* 0x00a6800004cf7984 */ /* 0x000fe80000000800 */
        /* <DEDUP_REMOVED lines=8> */
[C---:B--2---:R-:W-:Y:S03]  /*5a2c0*/  HMMA.1688.F32.TF32 R84, R76.reuse, R44, R232 ;  /* 0x0000002c4c54723c */ /* 0x044fe600000810e8 */
[----:B------:R-:W-:Y:S04]  /*5a2d0*/  LDS R73, [R4+0x8580] ;  /* 0x0085800004497984 */ /* 0x000fe80000000800 */
[----:B------:R-:W2:Y:S01]  /*5a2e0*/  LDS R75, [R4+0xa580] ;  /* 0x00a58000044b7984 */ /* 0x000ea20000000800 */
[C---:B------:R-:W-:Y:S11]  /*5a2f0*/  HMMA.1688.F32.TF32 R88, R76.reuse, R48, R220 ;  /* 0x000000304c58723c */ /* 0x040ff600000810dc */
[----:B------:R-:W-:Y:S04]  /*5a300*/  @!UPT UIADD3 URZ, URZ, URZ, URZ ;  /* 0x0000003f3f3ff290 */ /* 0x000fe8000fffe03f */
[----:B------:R-:W-:Y:S04]  /*5a310*/  STL.64 [R1+0x170], R84 ;  /* 0x0001705401007387 */ /* 0x000fe80000100a00 */
[----:B------:R3:W-:Y:S02]  /*5a320*/  STL.64 [R1+0x178], R86 ;  /* 0x0001785601007387 */ /* 0x0007e40000100a00 */
[C---:B---3--:R-:W-:Y:S02]  /*5a330*/  HMMA.1688.F32.TF32 R84, R76.reuse, R52, R224 ;  /* 0x000000344c54723c */ /* 0x048fe400000810e0 */
[----:B------:R-:W-:Y:S04]  /*5a340*/  STL.64 [R1+0x160], R88 ;  /* 0x0001605801007387 */ /* 0x000fe80000100a00 */
[----:B------:R3:W-:Y:S02]  /*5a350*/  STL.64 [R1+0x168], R90 ;  /* 0x0001685a01007387 */ /* 0x0007e40000100a00 */
[C---:B---3--:R-:W-:Y:S11]  /*5a360*/  HMMA.1688.F32.TF32 R88, R76.reuse, R60, R240 ;  /* 0x0000003c4c58723c */ /* 0x048ff600000810f0 */
[----:B------:R-:W-:Y:S04]  /*5a370*/  @!UPT UIADD3 URZ, URZ, URZ, URZ ;  /* 0x0000003f3f3ff290 */ /* 0x000fe8000fffe03f */
[----:B------:R-:W-:Y:S04]  /*5a380*/  STL.64 [R1+0x150], R84 ;  /* 0x0001505401007387 */ /* 0x000fe80000100a00 */
[----:B------:R3:W-:Y:S02]  /*5a390*/  STL.64 [R1+0x158], R86 ;  /* 0x0001585601007387 */ /* 0x0007e40000100a00 */
[C---:B---3--:R-:W-:Y:S08]  /*5a3a0*/  HMMA.1688.F32.TF32 R84, R76.reuse, R64, R244 ;  /* 0x000000404c54723c */ /* 0x048ff000000810f4 */
        /* <DEDUP_REMOVED lines=9> */
[----:B------:R-:W3:Y:S01]  /*5a440*/  LDL.LU R240, [R1+0x210] ;  /* 0x0002100001f07983 */ /* 0x000ee20000300800 */
[----:B-1----:R-:W-:Y:S11]  /*5a450*/  HMMA.1688.F32.TF32 R76, R80, R8, R236 ;  /* 0x00000008504c723c */ /* 0x002ff600000810ec */
[----:B------:R-:W-:Y:S11]  /*5a460*/  @!UPT UIADD3 URZ, URZ, URZ, URZ ;  /* 0x0000003f3f3ff290 */ /* 0x000ff6000fffe03f */
[----:B------:R-:W-:Y:S01]  /*5a470*/  @!UPT UIADD3 URZ, URZ, URZ, URZ ;  /* 0x0000003f3f3ff290 */ /* 0x000fe2000fffe03f */
[----:B------:R-:W-:Y:S04]  /*5a480*/  STL.64 [R1+0x100], R76 ;  /* 0x0001004c01007387 */ /* 0x000fe80000100a00 */
[----:B------:R1:W-:Y:S04]  /*5a490*/  STL.64 [R1+0x108], R78 ;  /* 0x0001084e01007387 */ /* 0x0003e80000100a00 */
        /* <DEDUP_REMOVED lines=92> */
[----:B--2---:R-:W-:Y:S08]  /*5aa60*/  HMMA.1688.F32.TF32 R248, R72, R12, R248 ;  /* 0x0000000c48f8723c */ /* 0x004ff000000810f8 */
[C---:B---3--:R-:W-:Y:S08]  /*5aa70*/  HMMA.1688.F32.TF32 R88, R80.reuse, R64, R88 ;  /* 0x000000405058723c */ /* 0x048ff00000081058 */
[C---:B----4-:R-:W-:Y:S08]  /*5aa80*/  HMMA.1688.F32.TF32 R96, R80.reuse, R56, R96 ;  /* 0x000000385060723c */ /* 0x050ff00000081060 */
[C---:B------:R-:W-:Y:S08]  /*5aa90*/  HMMA.1688.F32.TF32 R108, R80.reuse, R44, R108 ;  /* 0x0000002c506c723c */ /* 0x040ff0000008106c */
[C---:B------:R-:W-:Y:S08]  /*5aaa0*/  HMMA.1688.F32.TF32 R120, R80.reuse, R32, R120 ;  /* 0x000000205078723c */ /* 0x040ff00000081078 */
[C---:B------:R-:W-:Y:S08]  /*5aab0*/  HMMA.1688.F32.TF32 R124, R80.reuse, R28, R124 ;  /* 0x0000001c507c723c */ /* 0x040ff0000008107c */
[C---:B-1----:R-:W-:Y:S08]  /*5aac0*/  HMMA.1688.F32.TF32 R76, R80.reuse, R12, R140 ;  /* 0x0000000c504c723c */ /* 0x042ff0000008108c */
[C---:B------:R-:W-:Y:S08]  /*5aad0*/  HMMA.1688.F32.TF32 R136, R80.reuse, R16, R136 ;  /* 0x000000105088723c */ /* 0x040ff00000081088 */
[C---:B------:R-:W-:Y:S07]  /*5aae0*/  HMMA.1688.F32.TF32 R132, R80.reuse, R20, R132 ;  /* 0x000000145084723c */ /* 0x040fee0000081084 */
[----:B------:R-:W-:Y:S04]  /*5aaf0*/  STL.64 [R1+0xf0], R76 ;  /* 0x0000f04c01007387 */ /* 0x000fe80000100a00 */
[----:B------:R1:W-:Y:S02]  /*5ab00*/  STL.64 [R1+0xf8], R78 ;  /* 0x0000f84e01007387 */ /* 0x0003e40000100a00 */
[C---:B-1----:R-:W-:Y:S02]  /*5ab10*/  HMMA.1688.F32.TF32 R76, R80.reuse, R24, R128 ;  /* 0x00000018504c723c */ /* 0x042fe40000081080 */
[----:B------:R-:W-:Y:S04]  /*5ab20*/  STL.64 [R1+0xe0], R136 ;  /* 0x0000e08801007387 */ /* 0x000fe80000100a00 */
[----:B------:R-:W-:Y:S04]  /*5ab30*/  STL.64 [R1+0xe8], R138 ;  /* 0x0000e88a01007387 */ /* 0x000fe80000100a00 */
[----:B------:R-:W-:Y:S04]  /*5ab40*/  STL.64 [R1+0xd0], R132 ;  /* 0x0000d08401007387 */ /* 0x000fe80000100a00 */
[----:B------:R-:W-:Y:S09]  /*5ab50*/  STL.64 [R1+0xd8], R134 ;  /* 0x0000d88601007387 */ /* 0x000ff20000100a00 */
[----:B------:R-:W-:Y:S04]  /*5ab60*/  STL.64 [R1+0xc0], R76 ;  /* 0x0000c04c01007387 */ /* 0x000fe80000100a00 */
[----:B------:R1:W-:Y:S02]  /*5ab70*/  STL.64 [R1+0xc8], R78 ;  /* 0x0000c84e01007387 */ /* 0x0003e40000100a00 */
[C---:B-1----:R-:W-:Y:S02]  /*5ab80*/  HMMA.1688.F32.TF32 R76, R80.reuse, R36, R116 ;  /* 0x00000024504c723c */ /* 0x042fe40000081074 */
[----:B------:R-:W-:Y:S04]  /*5ab90*/  STL.64 [R1+0xb0], R124 ;  /* 0x0000b07c01007387 */ /* 0x000fe80000100a00 */
[----:B------:R-:W-:Y:S02]  /*5aba0*/  STL.64 [R1+0xb8], R126 ;  /* 0x0000b87e01007387 */ /* 0x000fe40000100a00 */
[C---:B------:R-:W-:Y:S02]  /*5abb0*/  HMMA.1688.F32.TF32 R112, R80.reuse, R40, R112 ;  /* 0x000000285070723c */ /* 0x040fe40000081070 */
        /* <DEDUP_REMOVED lines=15> */
[----:B------:R-:W-:Y:S02]  /*5acb0*/  HMMA.1688.F32.TF32 R80, R80, R68, R84 ;  /* 0x000000445050723c */ /* 0x000fe40000081054 */
[----:B------:R-:W-:Y:S04]  /*5acc0*/  STL.64 [R1+0x40], R96 ;  /* 0x0000406001007387 */ /* 0x000fe80000100a00 */
[----:B------:R-:W-:Y:S09]  /*5acd0*/  STL.64 [R1+0x48], R98 ;  /* 0x0000486201007387 */ /* 0x000ff20000100a00 */
[----:B------:R-:W-:Y:S04]  /*5ace0*/  STL.64 [R1+0x30], R76 ;  /* 0x0000304c01007387 */ /* 0x000fe80000100a00 */
[----:B------:R1:W-:Y:S02]  /*5acf0*/  STL.64 [R1+0x38], R78 ;  /* 0x0000384e01007387 */ /* 0x0003e40000100a00 */
[C---:B-1----:R-:W-:Y:S02]  /*5ad00*/  HMMA.1688.F32.TF32 R76, R72.reuse, R8, R216 ;  /* 0x00000008484c723c */ /* 0x042fe400000810d8 */
[----:B------:R-:W-:Y:S04]  /*5ad10*/  STL.64 [R1+0x20], R88 ;  /* 0x0000205801007387 */ /* 0x000fe80000100a00 */
[----:B------:R-:W-:Y:S04]  /*5ad20*/  STL.64 [R1+0x28], R90 ;  /* 0x0000285a01007387 */ /* 0x000fe80000100a00 */
[----:B------:R-:W-:Y:S01]  /*5ad30*/  STL.64 [R1+0x10], R80 ;  /* 0x0000105001007387 */ /* 0x000fe20000100a00 */
[C---:B------:R-:W-:Y:S03]  /*5ad40*/  HMMA.1688.F32.TF32 R244, R72.reuse, R16, R244 ;  /* 0x0000001048f4723c */ /* 0x040fe600000810f4 */
[----:B------:R-:W-:Y:S04]  /*5ad50*/  STL.64 [R1+0x18], R82 ;  /* 0x0000185201007387 */ /* 0x000fe80000100a00 */
[----:B------:R-:W-:Y:S05]  /*5ad60*/  STL.64 [R1+0x62c0], R250 ;  /* 0x0062c0fa01007387 */ /* 0x000fea0000100a00 */
[----:B------:R-:W-:Y:S04]  /*5ad70*/  STL.64 [R1], R76 ;  /* 0x0000004c01007387 */ /* 0x000fe80000100a00 */
[----:B------:R1:W-:Y:S02]  /*5ad80*/  STL.64 [R1+0x8], R78 ;  /* 0x0000084e01007387 */ /* 0x0003e40000100a00 */
[----:B-1----:R-:W-:Y:S02]  /*5ad90*/  HMMA.1688.F32.TF32 R76, R72, R20, R232 ;  /* 0x00000014484c723c */ /* 0x002fe400000810e8 */
[----:B------:R-:W-:Y:S01]  /*5ada0*/  STL.64 [R1+0x62b8], R248 ;  /* 0x0062b8f801007387 */ /* 0x000fe20000100a00 */
[----:B------:R-:W-:Y:S01]  /*5adb0*/  MOV R237, R252 ;  /* 0x000000fc00ed7202 */ /* 0x000fe20000000f00 */
[----:B------:R-:W-:-:S02]  /*5adc0*/  IMAD.MOV.U32 R238, RZ, RZ, R2 ;  /* 0x000000ffffee7224 */ /* 0x000fc400078e0002 */
[----:B------:R-:W-:Y:S01]  /*5add0*/  STL.64 [R1+0x62d0], R246 ;  /* 0x0062d0f601007387 */ /* 0x000fe20000100a00 */
[----:B------:R-:W-:-:S03]  /*5ade0*/  IMAD.MOV.U32 R239, RZ, RZ, R0 ;  /* 0x000000ffffef7224 */ /* 0x000fc600078e0000 */
[----:B------:R-:W-:Y:S11]  /*5adf0*/  STL.64 [R1+0x62c8], R244 ;  /* 0x0062c8f401007387 */ /* 0x000ff60000100a00 */
[----:B------:R-:W-:Y:S02]  /*5ae00*/  @!UPT UIADD3 URZ, URZ, URZ, URZ ;  /* 0x0000003f3f3ff290 */ /* 0x000fe4000fffe03f */
[----:B------:R1:W-:Y:S01]  /*5ae10*/  STL [R1+0x1d0], R76 ;  /* 0x0001d04c01007387 */ /* 0x0003e20000100800 */
[----:B------:R-:W-:Y:S01]  /*5ae20*/  MOV R252, R77 ;  /* 0x0000004d00fc7202 */ /* 0x000fe20000000f00 */
[----:B------:R-:W-:Y:S02]  /*5ae30*/  IMAD.MOV.U32 R2, RZ, RZ, R78 ;  /* 0x000000ffff027224 */ /* 0x000fe400078e004e */
[----:B------:R-:W-:Y:S02]  /*5ae40*/  IMAD.MOV.U32 R0, RZ, RZ, R79 ;  /* 0x000000ffff007224 */ /* 0x000fe400078e004f */
[C---:B-1----:R-:W-:Y:S08]  /*5ae50*/  HMMA.1688.F32.TF32 R76, R72.reuse, R24, R220 ;  /* 0x00000018484c723c */ /* 0x042ff000000810dc */
[C---:B------:R-:W-:Y:S08]  /*5ae60*/  HMMA.1688.F32.TF32 R84, R72.reuse, R28, R224 ;  /* 0x0000001c4854723c */ /* 0x040ff000000810e0 */
[C---:B------:R-:W-:Y:S07]  /*5ae70*/  HMMA.1688.F32.TF32 R80, R72.reuse, R32, R228 ;  /* 0x000000204850723c */ /* 0x040fee00000810e4 */
[----:B------:R-:W-:Y:S04]  /*5ae80*/  STL.64 [R1+0x1c0], R76 ;  /* 0x0001c04c01007387 */ /* 0x000fe80000100a00 */
[----:B------:R1:W-:Y:S02]  /*5ae90*/  STL.64 [R1+0x1c8], R78 ;  /* 0x0001c84e01007387 */ /* 0x0003e40000100a00 */
[C---:B-1----:R-:W-:Y:S02]  /*5aea0*/  HMMA.1688.F32.TF32 R76, R72.reuse, R36, R240 ;  /* 0x00000024484c723c */ /* 0x042fe400000810f0 */
[----:B------:R1:W-:Y:S04]  /*5aeb0*/  STL.64 [R1+0x1b0], R84 ;  /* 0x0001b05401007387 */ /* 0x0003e80000100a00 */
[----:B------:R2:W-:Y:S02]  /*5aec0*/  STL.64 [R1+0x1b8], R86 ;  /* 0x0001b85601007387 */ /* 0x0005e40000100a00 */
[C---:B------:R-:W-:Y:S02]  /*5aed0*/  HMMA.1688.F32.TF32 R240, R72.reuse, R40, R236 ;  /* 0x0000002848f0723c */ /* 0x040fe400000810ec */
[----:B------:R-:W-:Y:S04]  /*5aee0*/  STL.64 [R1+0x1a0], R80 ;  /* 0x0001a05001007387 */ /* 0x000fe80000100a00 */
[----:B------:R-:W-:Y:S04]  /*5aef0*/  STL.64 [R1+0x1a8], R82 ;  /* 0x0001a85201007387 */ /* 0x000fe80000100a00 */
[----:B------:R-:W3:Y:S05]  /*5af00*/  LDL.LU R236, [R1+0x260] ;  /* 0x0002600001ec7983 */ /* 0x000eea0000300800 */
        /* <DEDUP_REMOVED lines=41> */
[----:B------:R-:W-:Y:S04]  /*5b1a0*/  STL.64 [R1+0x6258], R242 ;  /* 0x006258f201007387 */ /* 0x000fe80000100a00 */
[----:B------:R-:W-:Y:S01]  /*5b1b0*/  STL.64 [R1+0x6250], R240 ;  /* 0x006250f001007387 */ /* 0x000fe20000100a00 */
[C---:B---3--:R-:W-:Y:S08]  /*5b1c0*/  HMMA.1688.F32.TF32 R76, R72.reuse, R52, R236 ;  /* 0x00000034484c723c */ /* 0x048ff000000810ec */
[C---:B----4-:R-:W-:Y:S08]  /*5b1d0*/  HMMA.1688.F32.TF32 R80, R72.reuse, R48, R92 ;  /* 0x000000304850723c */ /* 0x050ff0000008105c */
[C---:B------:R-:W-:Y:S11]  /*5b1e0*/  HMMA.1688.F32.TF32 R96, R72.reuse, R44, R96 ;  /* 0x0000002c4860723c */ /* 0x040ff60000081060 */
[----:B------:R-:W-:Y:S11]  /*5b1f0*/  @!UPT UIADD3 URZ, URZ, URZ, URZ ;  /* 0x0000003f3f3ff290 */ /* 0x000ff6000fffe03f */
[----:B------:R-:W-:Y:S01]  /*5b200*/  @!UPT UIADD3 URZ, URZ, URZ, URZ ;  /* 0x0000003f3f3ff290 */ /* 0x000fe2000fffe03f */
[----:B------:R-:W-:Y:S04]  /*5b210*/  STL.64 [R1+0x240], R96 ;  /* 0x0002406001007387 */ /* 0x000fe80000100a00 */
[----:B------:R-:W-:Y:S04]  /*5b220*/  STL.64 [R1+0x248], R98 ;  /* 0x0002486201007387 */ /* 0x000fe80000100a00 */
[----:B------:R-:W3:Y:S04]  /*5b230*/  LDL.LU R236, [R1+0x390] ;  /* 0x0003900001ec7983 */ /* 0x000ee80000300800 */
[----:B------:R-:W-:Y:S04]  /*5b240*/  STL.64 [R1+0x230], R80 ;  /* 0x0002305001007387 */ /* 0x000fe80000100a00 */
[----:B------:R-:W-:Y:S04]  /*5b250*/  STL.64 [R1+0x238], R82 ;  /* 0x0002385201007387 */ /* 0x000fe80000100a00 */
[----:B------:R-:W-:Y:S04]  /*5b260*/  STL.64 [R1+0x220], R76 ;  /* 0x0002204c01007387 */ /* 0x000fe80000100a00 */
[----:B------:R1:W-:Y:S04]  /*5b270*/  STL.64 [R1+0x228], R78 ;  /* 0x0002284e01007387 */ /* 0x0003e80000100a00 */
[----:B------:R-:W3:Y:S04]  /*5b280*/  LDL.LU R237, [R1+0x394] ;  /* 0x0003940001ed7983 */ /* 0x000ee80000300800 */
[----:B------:R-:W3:Y:S04]  /*5b290*/  LDL.LU R238, [R1+0x398] ;  /* 0x0003980001ee7983 */ /* 0x000ee80000300800 */
[----:B------:R-:W3:Y:S01]  /*5b2a0*/  LDL.LU R239, [R1+0x39c] ;  /* 0x00039c0001ef7983 */ /* 0x000ee20000300800 */
[C---:B-1----:R-:W-:Y:S08]  /*5b2b0*/  HMMA.1688.F32.TF32 R76, R72.reuse, R56, R88 ;  /* 0x00000038484c723c */ /* 0x042ff00000081058 */
[C---:B--2---:R-:W-:Y:S08]  /*5b2c0*/  HMMA.1688.F32.TF32 R84, R72.reuse, R60, R84 ;  /* 0x0000003c4854723c */ /* 0x044ff00000081054 */
[----:B------:R-:W-:Y:S08]  /*5b2d0*/  HMMA.1688.F32.TF32 R80, R72, R64, R216 ;  /* 0x000000404850723c */ /* 0x000ff000000810d8 */
[----:B------:R-:W-:Y:S01]  /*5b2e0*/  MOV R243, R76 ;  /* 0x0000004c00f37202 */ /* 0x000fe20000000f00 */
[----:B------:R-:W-:Y:S01]  /*5b2f0*/  IMAD.MOV.U32 R242, RZ, RZ, R77 ;  /* 0x000000fffff27224 */ /* 0x000fe200078e004d */
[----:B------:R-:W-:Y:S01]  /*5b300*/  MOV R240, R79 ;  /* 0x0000004f00f07202 */ /* 0x000fe20000000f00 */
[----:B------:R-:W-:-:S02]  /*5b310*/  IMAD.MOV.U32 R241, RZ, RZ, R78 ;  /* 0x000000fffff17224 */ /* 0x000fc400078e004e */
[----:B------:R-:W-:Y:S02]  /*5b320*/  HMMA.1688.F32.TF32 R76, R72, R68, R232 ;  /* 0x00000044484c723c */ /* 0x000fe400000810e8 */
[----:B------:R1:W-:Y:S04]  /*5b330*/  STL [R1+0x628c], R240 ;  /* 0x00628cf001007387 */ /* 0x0003e80000100800 */
[----:B------:R-:W-:Y:S04]  /*5b340*/  STL [R1+0x6288], R242 ;  /* 0x006288f201007387 */ /* 0x000fe80000100800 */
[----:B------:R2:W-:Y:S04]  /*5b350*/  STL [R1+0x6284], R243 ;  /* 0x006284f301007387 */ /* 0x0005e80000100800 */
[----:B------:R4:W-:Y:S04]  /*5b360*/  STL [R1+0x6280], R241 ;  /* 0x006280f101007387 */ /* 0x0009e80000100800 */
[----:B------:R-:W-:Y:S04]  /*5b370*/  STL.64 [R1+0x200], R84 ;  /* 0x0002005401007387 */ /* 0x000fe80000100a00 */
[----:B------:R-:W-:Y:S04]  /*5b380*/  STL.64 [R1+0x208], R86 ;  /* 0x0002085601007387 */ /* 0x000fe80000100a00 */
[----:B------:R-:W-:Y:S01]  /*5b390*/  STL.64 [R1+0x1f0], R80 ;  /* 0x0001f05001007387 */ /* 0x000fe20000100a00 */
[----:B-1----:R-:W-:Y:S01]  /*5b3a0*/  IMAD.MOV.U32 R240, RZ, RZ, R76 ;  /* 0x000000fffff07224 */ /* 0x002fe200078e004c */
[----:B--2---:R-:W-:-:S02]  /*5b3b0*/  MOV R243, R78 ;  /* 0x0000004e00f37202 */ /* 0x004fc40000000f00 */
[----:B------:R1:W-:Y:S01]  /*5b3c0*/  STL.64 [R1+0x1f8], R82 ;  /* 0x0001f85201007387 */ /* 0x0003e20000100a00 */
[----:B------:R-:W-:Y:S02]  /*5b3d0*/  IMAD.MOV.U32 R242, RZ, RZ, R77 ;  /* 0x000000fffff27224 */ /* 0x000fe400078e004d */
[----:B----4-:R-:W-:Y:S01]  /*5b3e0*/  IMAD.MOV.U32 R241, RZ, RZ, R79 ;  /* 0x000000fffff17224 */ /* 0x010fe200078e004f */
[C---:B------:R-:W-:Y:S08]  /*5b3f0*/  HMMA.1688.F32.TF32 R72, R104.reuse, R16, R228 ;  /* 0x000000106848723c */ /* 0x040ff000000810e4 */
[C---:B-1----:R-:W-:Y:S08]  /*5b400*/  HMMA.1688.F32.TF32 R80, R104.reuse, R8, R220 ;  /* 0x000000086850723c */ /* 0x042ff000000810dc */
[----:B------:R-:W-:Y:S01]  /*5b410*/  HMMA.1688.F32.TF32 R76, R104, R12, R224 ;  /* 0x0000000c684c723c */ /* 0x000fe200000810e0 */
[----:B------:R-:W-:Y:S04]  /*5b420*/  STL [R1+0x629c], R240 ;  /* 0x00629cf001007387 */ /* 0x000fe80000100800 */
[----:B------:R-:W-:Y:S04]  /*5b430*/  STL [R1+0x6298], R242 ;  /* 0x006298f201007387 */ /* 0x000fe80000100800 */
[----:B------:R1:W-:Y:S04]  /*5b440*/  STL [R1+0x6294], R243 ;  /* 0x006294f301007387 */ /* 0x0003e80000100800 */
[----:B------:R2:W-:Y:S04]  /*5b450*/  STL [R1+0x6290], R241 ;  /* 0x006290f101007387 */ /* 0x0005e80000100800 */
[----:B------:R-:W-:Y:S04]  /*5b460*/  STL.64 [R1+0x2d0], R80 ;  /* 0x0002d05001007387 */ /* 0x000fe80000100a00 */
[----:B------:R-:W-:Y:S01]  /*5b470*/  STL.64 [R1+0x2d8], R82 ;  /* 0x0002d85201007387 */ /* 0x000fe20000100a00 */
[----:B-1----:R-:W-:Y:S01]  /*5b480*/  IMAD.MOV.U32 R243, RZ, RZ, R72 ;  /* 0x000000fffff37224 */ /* 0x002fe200078e0048 */
[----:B--2---:R-:W-:-:S02]  /*5b490*/  MOV R241, R73 ;  /* 0x0000004900f17202 */ /* 0x004fc40000000f00 */
[----:B------:R-:W-:Y:S04]  /*5b4a0*/  STL.64 [R1+0x2c0], R76 ;  /* 0x0002c04c01007387 */ /* 0x000fe80000100a00 */
[----:B------:R-:W-:Y:S04]  /*5b4b0*/  STL.64 [R1+0x2c8], R78 ;  /* 0x0002c84e01007387 */ /* 0x000fe80000100a00 */
[----:B------:R3:W-:Y:S04]  /*5b4c0*/  STL.64 [R1+0x2b8], R74 ;  /* 0x0002b84a01007387 */ /* 0x0007e80000100a00 */
[----:B------:R-:W-:Y:S04]  /*5b4d0*/  STL [R1+0x62a4], R243 ;  /* 0x0062a4f301007387 */ /* 0x000fe80000100800 */
[----:B------:R-:W-:Y:S01]  /*5b4e0*/  STL [R1+0x62a0], R241 ;  /* 0x0062a0f101007387 */ /* 0x000fe20000100800 */
[----:B---3--:R-:W-:Y:S11]  /*5b4f0*/  HMMA.1688.F32.TF32 R72, R104, R20, R236 ;  /* 0x000000146848723c */ /* 0x008ff600000810ec */
[----:B------:R-:W-:Y:S11]  /*5b500*/  @!UPT UIADD3 URZ, URZ, URZ, URZ ;  /* 0x0000003f3f3ff290 */ /* 0x000ff6000fffe03f */
[----:B------:R-:W-:Y:S01]  /*5b510*/  @!UPT UIADD3 URZ, URZ, URZ, URZ ;  /* 0x0000003f3f3ff290 */ /* 0x000fe2000fffe03f */
[----:B------:R1:W-:Y:S04]  /*5b520*/  STL.64 [R1+0x2a0], R72 ;  /* 0x0002a04801007387 */ /* 0x0003e80000100a00 */
        /* <DEDUP_REMOVED lines=36> */
[----:B------:R-:W-:-:S02]  /*5b770*/  IMAD.MOV.U32 R240, RZ, RZ, R74 ;  /* 0x000000fffff07224 */ /* 0x000fc400078e004a */
[----:B------:R-:W-:-:S05]  /*5b780*/  IMAD.MOV.U32 R242, RZ, RZ, R75 ;  /* 0x000000fffff27224 */ /* 0x000fca00078e004b */
[----:B------:R-:W-:Y:S04]  /*5b790*/  STL [R1+0x62ac], R242 ;  /* 0x0062acf201007387 */ /* 0x000fe80000100800 */
[----:B------:R-:W-:Y:S01]  /*5b7a0*/  STL [R1+0x62a8], R240 ;  /* 0x0062a8f001007387 */ /* 0x000fe20000100800 */
[C---:B-1----:R-:W-:Y:S11]  /*5b7b0*/  HMMA.1688.F32.TF32 R72, R104.reuse, R24, R92 ;  /* 0x000000186848723c */ /* 0x042ff6000008105c */
[----:B------:R-:W-:Y:S11]  /*5b7c0*/  @!UPT UIADD3 URZ, URZ, URZ, URZ ;  /* 0x0000003f3f3ff290 */ /* 0x000ff6000fffe03f */
[----:B------:R-:W-:Y:S01]  /*5b7d0*/  @!UPT UIADD3 URZ, URZ, URZ, URZ ;  /* 0x0000003f3f3ff290 */ /* 0x000fe2000fffe03f */
[----:B------:R4:W-:Y:S01]  /*5b7e0*/  STL.64 [R1+0x290], R72 ;  /* 0x0002904801007387 */ /* 0x0009e20000100a00 */
[----:B------:R-:W-:Y:S01]  /*5b7f0*/  MOV R243, R74 ;  /* 0x0000004a00f37202 */ /* 0x000fe20000000f00 */
[----:B------:R-:W-:Y:S02]  /*5b800*/  IMAD.MOV.U32 R241, RZ, RZ, R75 ;  /* 0x000000fffff17224 */ /* 0x000fe400078e004b */
[C---:B----4-:R-:W-:Y:S03]  /*5b810*/  HMMA.1688.F32.TF32 R72, R104.reuse, R36, R216 ;  /* 0x000000246848723c */ /* 0x050fe600000810d8 */
[----:B------:R1:W-:Y:S05]  /*5b820*/  STL [R1+0x62b4], R241 ;  /* 0x0062b4f101007387 */ /* 0x0003ea0000100800 */
[C---:B---3--:R-:W-:Y:S01]  /*5b830*/  HMMA.1688.F32.TF32 R80, R104.reuse, R28, R88 ;  /* 0x0000001c6850723c */ /* 0x048fe20000081058 */
[----:B------:R3:W-:Y:S07]  /*5b840*/  STL [R1+0x62b0], R243 ;  /* 0x0062b0f301007387 */ /* 0x0007ee0000100800 */
[----:B--2---:R-:W-:Y:S08]  /*5b850*/  HMMA.1688.F32.TF32 R76, R104, R32, R84 ;  /* 0x00000020684c723c */ /* 0x004ff00000081054 */
[----:B-1----:R-:W-:Y:S01]  /*5b860*/  IMAD.MOV.U32 R241, RZ, RZ, R72 ;  /* 0x000000fffff17224 */ /* 0x002fe200078e0048 */
[----:B---3--:R-:W-:Y:S01]  /*5b870*/  MOV R243, R73 ;  /* 0x0000004900f37202 */ /* 0x008fe20000000f00 */
[----:B------:R-:W-:-:S02]  /*5b880*/  IMAD.MOV.U32 R242, RZ, RZ, R74 ;  /* 0x000000fffff27224 */ /* 0x000fc400078e004a */
[----:B------:R-:W-:Y:S02]  /*5b890*/  IMAD.MOV.U32 R240, RZ, RZ, R75 ;  /* 0x000000fffff07224 */ /* 0x000fe400078e004b */
[C---:B------:R-:W-:Y:S08]  /*5b8a0*/  HMMA.1688.F32.TF32 R72, R104.reuse, R40, R232 ;  /* 0x000000286848723c */ /* 0x040ff000000810e8 */
[C---:B------:R-:W-:Y:S08]  /*5b8b0*/  HMMA.1688.F32.TF32 R88, R104.reuse, R44, R220 ;  /* 0x0000002c6858723c */ /* 0x040ff000000810dc */
[C---:B------:R-:W-:Y:S01]  /*5b8c0*/  HMMA.1688.F32.TF32 R92, R104.reuse, R48, R224 ;  /* 0x00000030685c723c */ /* 0x040fe200000810e0 */
[----:B------:R-:W-:Y:S07]  /*5b8d0*/  STL.64 [R1+0x280], R80 ;  /* 0x0002805001007387 */ /* 0x000fee0000100a00 */
[C---:B------:R-:W-:Y:S01]  /*5b8e0*/  HMMA.1688.F32.TF32 R96, R104.reuse, R52, R228 ;  /* 0x000000346860723c */ /* 0x040fe200000810e4 */
[----:B------:R1:W-:Y:S04]  /*5b8f0*/  STL.64 [R1+0x288], R82 ;  /* 0x0002885201007387 */ /* 0x0003e80000100a00 */
[----:B------:R-:W-:Y:S04]  /*5b900*/  STL.64 [R1+0x270], R76 ;  /* 0x0002704c01007387 */ /* 0x000fe80000100a00 */
[----:B------:R2:W-:Y:S04]  /*5b910*/  STL.64 [R1+0x278], R78 ;  /* 0x0002784e01007387 */ /* 0x0005e80000100a00 */
[----:B------:R-:W-:Y:S04]  /*5b920*/  STL.64 [R1+0x62e0], R242 ;  /* 0x0062e0f201007387 */ /* 0x000fe80000100a00 */
[----:B------:R-:W-:Y:S04]  /*5b930*/  STL.64 [R1+0x62d8], R240 ;  /* 0x0062d8f001007387 */ /* 0x000fe80000100a00 */
[----:B------:R-:W-:Y:S04]  /*5b940*/  STL.64 [R1+0x250], R72 ;  /* 0x0002504801007387 */ /* 0x000fe80000100a00 */
[----:B------:R3:W-:Y:S04]  /*5b950*/  STL.64 [R1+0x258], R74 ;  /* 0x0002584a01007387 */ /* 0x0007e80000100a00 */
[----:B------:R-:W-:Y:S04]  /*5b960*/  STL.64 [R1+0x6188], R90 ;  /* 0x0061885a01007387 */ /* 0x000fe80000100a00 */
[----:B------:R4:W-:Y:S04]  /*5b970*/  STL.64 [R1+0x6180], R88 ;  /* 0x0061805801007387 */ /* 0x0009e80000100a00 */
[----:B------:R-:W-:Y:S04]  /*5b980*/  STL.64 [R1+0x6198], R94 ;  /* 0x0061985e01007387 */ /* 0x000fe80000100a00 */
[----:B------:R1:W-:Y:S04]  /*5b990*/  STL.64 [R1+0x6190], R92 ;  /* 0x0061905c01007387 */ /* 0x0003e80000100a00 */
        /* <DEDUP_REMOVED lines=34> */
[C---:B-1----:R-:W-:Y:S03]  /*5bbc0*/  HMMA.1688.F32.TF32 R80, R104.reuse, R56, R236 ;  /* 0x000000386850723c */ /* 0x042fe600000810ec */
[----:B------:R-:W4:Y:S04]  /*5bbd0*/  LDL.LU R236, [R1+0xfd0] ;  /* 0x000fd00001ec7983 */ /* 0x000f280000300800 */
[----:B------:R-:W4:Y:S04]  /*5bbe0*/  LDL.LU R237, [R1+0xfd4] ;  /* 0x000fd40001ed7983 */ /* 0x000f280000300800 */
[----:B------:R-:W4:Y:S04]  /*5bbf0*/  LDL.LU R238, [R1+0xfd8] ;  /* 0x000fd80001ee7983 */ /* 0x000f280000300800 */
[----:B------:R-:W4:Y:S08]  /*5bc00*/  LDL.LU R239, [R1+0xfdc] ;  /* 0x000fdc0001ef7983 */ /* 0x000f300000300800 */
[----:B------:R-:W-:Y:S04]  /*5bc10*/  STL.64 [R1+0x61b8], R82 ;  /* 0x0061b85201007387 */ /* 0x000fe80000100a00 */
[----:B------:R-:W-:Y:S01]  /*5bc20*/  STL.64 [R1+0x61b0], R80 ;  /* 0x0061b05001007387 */ /* 0x000fe20000100a00 */
[C---:B--2---:R-:W-:Y:S08]  /*5bc30*/  HMMA.1688.F32.TF32 R100, R104.reuse, R64, R100 ;  /* 0x000000406864723c */ /* 0x044ff00000081064 */
[C---:B---3--:R-:W-:Y:S08]  /*5bc40*/  HMMA.1688.F32.TF32 R84, R104.reuse, R60, R84 ;  /* 0x0000003c6854723c */ /* 0x048ff00000081054 */
[----:B----4-:R-:W-:Y:S01]  /*5bc50*/  HMMA.1688.F32.TF32 R104, R104, R68, R228 ;  /* 0x000000446868723c */ /* 0x010fe200000810e4 */
[----:B------:R-:W-:Y:S04]  /*5bc60*/  LDS R228, [R3+0x8780] ;  /* 0x0087800003e47984 */ /* 0x000fe80000000800 */
[----:B------:R-:W-:Y:S03]  /*5bc70*/  LDS R230, [R3+0xa780] ;  /* 0x00a7800003e67984 */ /* 0x000fe60000000800 */
[C---:B------:R-:W-:Y:S08]  /*5bc80*/  HMMA.1688.F32.TF32 R208, R204.reuse, R16, R232 ;  /* 0x00000010ccd0723c */ /* 0x040ff000000810e8 */
[C---:B------:R-:W-:Y:S01]  /*5bc90*/  HMMA.1688.F32.TF32 R108, R204.reuse, R8, R212 ;  /* 0x00000008cc6c723c */ /* 0x040fe200000810d4 */
[----:B------:R-:W-:Y:S07]  /*5bca0*/  STL.64 [R1+0x61c8], R86 ;  /* 0x0061c85601007387 */ /* 0x000fee0000100a00 */
[C---:B------:R-:W-:Y:S01]  /*5bcb0*/  HMMA.1688.F32.TF32 R112, R204.reuse, R12, R216 ;  /* 0x0000000ccc70723c */ /* 0x040fe200000810d8 */
[----:B------:R-:W-:Y:S04]  /*5bcc0*/  STL.64 [R1+0x61c0], R84 ;  /* 0x0061c05401007387 */ /* 0x000fe80000100a00 */
[----:B------:R-:W-:Y:S04]  /*5bcd0*/  LDS R229, [R4+0x8780] ;  /* 0x0087800004e57984 */ /* 0x000fe80000000800 */
[----:B------:R-:W1:Y:S01]  /*5bce0*/  LDS R231, [R4+0xa780] ;  /* 0x00a7800004e77984 */ /* 0x000e620000000800 */
[C---:B------:R-:W-:Y:S03]  /*5bcf0*/  HMMA.1688.F32.TF32 R212, R204.reuse, R20, R220 ;  /* 0x00000014ccd4723c */ /* 0x040fe600000810dc */
[----:B------:R-:W-:Y:S05]  /*5bd00*/  STL.64 [R1+0x61d8], R102 ;  /* 0x0061d86601007387 */ /* 0x000fea0000100a00 */
        /* <DEDUP_REMOVED lines=58> */
[----:B------:R-:W2:Y:S08]  /*5c0b0*/  LDL.LU R239, [R1+0x42c] ;  /* 0x00042c0001ef7983 */ /* 0x000eb00000300800 */
[----:B------:R-:W-:Y:S04]  /*5c0c0*/  STL.64 [R1+0x6248], R130 ;  /* 0x0062488201007387 */ /* 0x000fe80000100a00 */
[----:B------:R-:W-:Y:S01]  /*5c0d0*/  STL.64 [R1+0x6240], R128 ;  /* 0x0062408001007387 */ /* 0x000fe20000100a00 */
[C---:B---3--:R-:W-:Y:S08]  /*5c0e0*/  HMMA.1688.F32.TF32 R196, R204.reuse, R52, R124 ;  /* 0x00000034ccc4723c */ /* 0x048ff0000008107c */
[C---:B----4-:R-:W-:Y:S08]  /*5c0f0*/  HMMA.1688.F32.TF32 R116, R204.reuse, R36, R116 ;  /* 0x00000024cc74723c */ /* 0x050ff00000081074 */
[C---:B--2---:R-:W-:Y:S08]  /*5c100*/  HMMA.1688.F32.TF32 R76, R204.reuse, R32, R144 ;  /* 0x00000020cc4c723c */ /* 0x044ff00000081090 */
[C---:B------:R-:W-:Y:S08]  /*5c110*/  HMMA.1688.F32.TF32 R152, R204.reuse, R40, R140 ;  /* 0x00000028cc98723c */ /* 0x040ff0000008108c */
[C---:B------:R-:W-:Y:S07]  /*5c120*/  HMMA.1688.F32.TF32 R148, R204.reuse, R44, R136 ;  /* 0x0000002ccc94723c */ /* 0x040fee0000081088 */
[----:B------:R-:W-:Y:S01]  /*5c130*/  STL.64 [R1+0x6268], R78 ;  /* 0x0062684e01007387 */ /* 0x000fe20000100a00 */
[C---:B------:R-:W-:Y:S03]  /*5c140*/  HMMA.1688.F32.TF32 R220, R204.reuse, R48, R220 ;  /* 0x00000030ccdc723c */ /* 0x040fe600000810dc */
[----:B------:R-:W-:Y:S05]  /*5c150*/  STL.64 [R1+0x6260], R76 ;  /* 0x0062604c01007387 */ /* 0x000fea0000100a00 */
[C---:B------:R-:W-:Y:S01]  /*5c160*/  HMMA.1688.F32.TF32 R120, R204.reuse, R56, R120 ;  /* 0x00000038cc78723c */ /* 0x040fe20000081078 */
[----:B------:R-:W-:Y:S07]  /*5c170*/  STL.64 [R1+0x6278], R118 ;  /* 0x0062787601007387 */ /* 0x000fee0000100a00 */
[C---:B------:R-:W-:Y:S01]  /*5c180*/  HMMA.1688.F32.TF32 R124, R204.reuse, R60, R216 ;  /* 0x0000003ccc7c723c */ /* 0x040fe200000810d8 */
[----:B------:R-:W-:Y:S04]  /*5c190*/  STL.64 [R1+0x6270], R116 ;  /* 0x0062707401007387 */ /* 0x000fe80000100a00 */
[----:B------:R-:W-:Y:S03]  /*5c1a0*/  STL.64 [R1+0x62f0], R154 ;  /* 0x0062f09a01007387 */ /* 0x000fe60000100a00 */
        /* <DEDUP_REMOVED lines=13> */
[-C--:B------:R-:W-:Y:S03]  /*5c280*/  HMMA.1688.F32.TF32 R72, R192, R8.reuse, R236 ;  /* 0x00000008c048723c */ /* 0x080fe600000810ec */
        /* <DEDUP_REMOVED lines=88> */
[----:B------:R1:W-:Y:S01]  /*5c810*/  STL.64 [R1+0x6368], R72 ;  /* 0x0063684801007387 */ /* 0x0003e20000100a00 */
[----:B------:R-:W-:Y:S01]  /*5c820*/  MOV R235, R6 ;  /* 0x0000000600eb7202 */ /* 0x000fe20000000f00 */
[C---:B-1----:R-:W-:Y:S11]  /*5c830*/  HMMA.1688.F32.TF32 R72, R228.reuse, R8, R88 ;  /* 0x00000008e448723c */ /* 0x042ff60000081058 */
[----:B------:R-:W-:Y:S11]  /*5c840*/  @!UPT UIADD3 URZ, URZ, URZ, URZ ;  /* 0x0000003f3f3ff290 */ /* 0x000ff6000fffe03f */
[----:B------:R-:W-:Y:S02]  /*5c850*/  @!UPT UIADD3 URZ, URZ, URZ, URZ ;  /* 0x0000003f3f3ff290 */ /* 0x000fe4000fffe03f */
[----:B------:R-:W-:Y:S01]  /*5c860*/  IMAD.MOV.U32 R6, RZ, RZ, R73 ;  /* 0x000000ffff067224 */ /* 0x000fe200078e0049 */
[----:B---3--:R-:W-:Y:S07]  /*5c870*/  HMMA.1688.F32.TF32 R80, R228, R20, R248 ;  /* 0x00000014e450723c */ /* 0x008fee00000810f8 */
[----:B------:R-:W-:Y:S01]  /*5c880*/  IMAD.MOV.U32 R248, RZ, RZ, R19 ;  /* 0x000000fffff87224 */ /* 0x000fe200078e0013 */
[----:B------:R-:W-:Y:S01]  /*5c890*/  MOV R249, R18 ;  /* 0x0000001200f97202 */ /* 0x000fe20000000f00 */
[----:B------:R-:W-:-:S02]  /*5c8a0*/  IMAD.MOV.U32 R250, RZ, RZ, R23 ;  /* 0x000000fffffa7224 */ /* 0x000fc400078e0017 */
[----:B------:R-:W-:Y:S01]  /*5c8b0*/  IMAD.MOV.U32 R251, RZ, RZ, R46 ;  /* 0x000000fffffb7224 */ /* 0x000fe200078e002e */
[C---:B--2---:R-:W-:Y:S08]  /*5c8c0*/  HMMA.1688.F32.TF32 R136, R192.reuse, R16, R136 ;  /* 0x00000010c088723c */ /* 0x044ff00000081088 */
[C---:B----4-:R-:W-:Y:S08]  /*5c8d0*/  HMMA.1688.F32.TF32 R216, R192.reuse, R12, R216 ;  /* 0x0000000cc0d8723c */ /* 0x050ff000000810d8 */
[C---:B------:R-:W-:Y:S08]  /*5c8e0*/  HMMA.1688.F32.TF32 R140, R192.reuse, R20, R140 ;  /* 0x00000014c08c723c */ /* 0x040ff0000008108c */
[----:B------:R-:W-:Y:S07]  /*5c8f0*/  HMMA.1688.F32.TF32 R144, R192, R24, R144 ;  /* 0x00000018c090723c */ /* 0x000fee0000081090 */
        /* <DEDUP_REMOVED lines=8> */
[----:B------:R-:W-:Y:S04]  /*5c980*/  STL [R1+0x1470], R72 ;  /* 0x0014704801007387 */ /* 0x000fe80000100800 */
[----:B------:R1:W-:Y:S02]  /*5c990*/  STL.64 [R1+0x1478], R74 ;  /* 0x0014784a01007387 */ /* 0x0003e40000100a00 */
[C---:B-1----:R-:W-:Y:S08]  /*5c9a0*/  HMMA.1688.F32.TF32 R72, R228.reuse, R16, R244 ;  /* 0x00000010e448723c */ /* 0x042ff000000810f4 */
[C---:B------:R-:W-:Y:S11]  /*5c9b0*/  HMMA.1688.F32.TF32 R76, R228.reuse, R12, R240 ;  /* 0x0000000ce44c723c */ /* 0x040ff600000810f0 */
[----:B------:R-:W-:Y:S11]  /*5c9c0*/  @!UPT UIADD3 URZ, URZ, URZ, URZ ;  /* 0x0000003f3f3ff290 */ /* 0x000ff6000fffe03f */
[----:B------:R-:W-:Y:S01]  /*5c9d0*/  @!UPT UIADD3 URZ, URZ, URZ, URZ ;  /* 0x0000003f3f3ff290 */ /* 0x000fe2000fffe03f */
[----:B------:R-:W-:Y:S04]  /*5c9e0*/  STL.64 [R1+0x1460], R76 ;  /* 0x0014604c01007387 */ /* 0x000fe80000100a00 */
[----:B------:R1:W-:Y:S04]  /*5c9f0*/  STL.64 [R1+0x1468], R78 ;  /* 0x0014684e01007387 */ /* 0x0003e80000100a00 */
[----:B------:R-:W-:Y:S04]  /*5ca00*/  STL.64 [R1+0x1450], R72 ;  /* 0x0014504801007387 */ /* 0x000fe80000100a00 */
[----:B------:R2:W-:Y:S01]  /*5ca10*/  STL.64 [R1+0x1458], R74 ;  /* 0x0014584a01007387 */ /* 0x0005e20000100a00 */
[C---:B-1----:R-:W-:Y:S08]  /*5ca20*/  HMMA.1688.F32.TF32 R76, R228.reuse, R24, R232 ;  /* 0x00000018e44c723c */ /* 0x042ff000000810e8 */
[----:B--2---:R-:W-:Y:S01]  /*5ca30*/  HMMA.1688.F32.TF32 R72, R228, R28, R236 ;  /* 0x0000001ce448723c */ /* 0x004fe200000810ec */
[----:B------:R-:W-:Y:S04]  /*5ca40*/  STL.64 [R1+0x1440], R80 ;  /* 0x0014405001007387 */ /* 0x000fe80000100a00 */
[----:B------:R1:W-:Y:S01]  /*5ca50*/  STL.64 [R1+0x1448], R82 ;  /* 0x0014485201007387 */ /* 0x0003e20000100a00 */
[----:B------:R-:W-:Y:S01]  /*5ca60*/  MOV R244, R31 ;  /* 0x0000001f00f47202 */ /* 0x000fe20000000f00 */
[----:B------:R-:W-:-:S02]  /*5ca70*/  IMAD.MOV.U32 R245, RZ, RZ, R26 ;  /* 0x000000fffff57224 */ /* 0x000fc400078e001a */
[----:B------:R-:W-:Y:S01]  /*5ca80*/  IMAD.MOV.U32 R246, RZ, RZ, R27 ;  /* 0x000000fffff67224 */ /* 0x000fe200078e001b */
[----:B------:R-:W-:Y:S01]  /*5ca90*/  MOV R247, R38 ;  /* 0x0000002600f77202 */ /* 0x000fe20000000f00 */
[----:B------:R-:W-:Y:S01]  /*5caa0*/  IMAD.MOV.U32 R88, RZ, RZ, R43 ;  /* 0x000000ffff587224 */ /* 0x000fe200078e002b */
[----:B------:R-:W-:Y:S01]  /*5cab0*/  MOV R90, R47 ;  /* 0x0000002f005a7202 */ /* 0x000fe20000000f00 */
[----:B------:R-:W-:Y:S01]  /*5cac0*/  IMAD.MOV.U32 R89, RZ, RZ, R42 ;  /* 0x000000ffff597224 */ /* 0x000fe200078e002a */
[C---:B------:R-:W-:Y:S01]  /*5cad0*/  HMMA.1688.F32.TF32 R224, R192.reuse, R28, R224 ;  /* 0x0000001cc0e0723c */ /* 0x040fe200000810e0 */
[----:B------:R2:W-:Y:S04]  /*5cae0*/  STL.64 [R1+0x1430], R76 ;  /* 0x0014304c01007387 */ /* 0x0005e80000100a00 */
[----:B------:R3:W-:Y:S04]  /*5caf0*/  STL.64 [R1+0x1438], R78 ;  /* 0x0014384e01007387 */ /* 0x0007e80000100a00 */
[----:B------:R-:W4:Y:S04]  /*5cb00*/  LDL.LU R19, [R1+0x6490] ;  /* 0x0064900001137983 */ /* 0x000f280000300800 */
[----:B------:R-:W-:Y:S04]  /*5cb10*/  STL.64 [R1+0x1420], R72 ;  /* 0x0014204801007387 */ /* 0x000fe80000100a00 */
[----:B------:R1:W-:Y:S04]  /*5cb20*/  STL.64 [R1+0x1428], R74 ;  /* 0x0014284a01007387 */ /* 0x0003e80000100a00 */
[----:B------:R-:W2:Y:S04]  /*5cb30*/  LDL.LU R18, [R1+0x648c] ;  /* 0x00648c0001127983 */ /* 0x000ea80000300800 */
[----:B------:R-:W2:Y:S04]  /*5cb40*/  LDL.LU R23, [R1+0x6488] ;  /* 0x0064880001177983 */ /* 0x000ea80000300800 */
[----:B------:R-:W2:Y:S04]  /*5cb50*/  LDL.LU R46, [R1+0x6484] ;  /* 0x00648400012e7983 */ /* 0x000ea80000300800 */
[----:B------:R-:W1:Y:S04]  /*5cb60*/  LDL.LU R31, [R1+0x6480] ;  /* 0x00648000011f7983 */ /* 0x000e680000300800 */
[----:B------:R-:W2:Y:S04]  /*5cb70*/  LDL.LU R26, [R1+0x647c] ;  /* 0x00647c00011a7983 */ /* 0x000ea80000300800 */
[----:B------:R-:W3:Y:S04]  /*5cb80*/  LDL.LU R27, [R1+0x6478] ;  /* 0x00647800011b7983 */ /* 0x000ee80000300800 */
[----:B------:R-:W4:Y:S04]  /*5cb90*/  LDL.LU R38, [R1+0x6474] ;  /* 0x0064740001267983 */ /* 0x000f280000300800 */
[----:B------:R-:W4:Y:S04]  /*5cba0*/  LDL.LU R43, [R1+0x6470] ;  /* 0x00647000012b7983 */ /* 0x000f280000300800 */
[----:B------:R-:W4:Y:S04]  /*5cbb0*/  LDL.LU R42, [R1+0x646c] ;  /* 0x00646c00012a7983 */ /* 0x000f280000300800 */
[----:B------:R-:W4:Y:S01]  /*5cbc0*/  LDL.LU R47, [R1+0x6468] ;  /* 0x00646800012f7983 */ /* 0x000f220000300800 */
[----:B------:R-:W-:Y:S01]  /*5cbd0*/  HMMA.1688.F32.TF32 R156, R192, R32, R156 ;  /* 0x00000020c09c723c */ /* 0x000fe2000008109c */
[----:B------:R-:W-:-:S02]  /*5cbe0*/  IMAD.MOV.U32 R91, RZ, RZ, R30 ;  /* 0x000000ffff5b7224 */ /* 0x000fc400078e001e */
[----:B------:R-:W4:Y:S05]  /*5cbf0*/  LDL.LU R30, [R1+0x6464] ;  /* 0x00646400011e7983 */ /* 0x000f2a0000300800 */
        /* <DEDUP_REMOVED lines=13> */
[----:B------:R-:W-:Y:S01]  /*5ccd0*/  IMAD.MOV.U32 R242, RZ, RZ, R11 ;  /* 0x000000fffff27224 */ /* 0x000fe200078e000b */
[----:B------:R-:W-:Y:S04]  /*5cce0*/  LDS R234, [R3+0xe000] ;  /* 0x00e0000003ea7984 */ /* 0x000fe80000000800 */
[----:B------:R-:W-:Y:S01]  /*5ccf0*/  LDS R233, [R4+0xc000] ;  /* 0x00c0000004e97984 */ /* 0x000fe20000000800 */
[----:B------:R-:W-:Y:S01]  /*5cd00*/  IMAD.MOV.U32 R92, RZ, RZ, R35 ;  /* 0x000000ffff5c7224 */ /* 0x000fe200078e0023 */
[----:B------:R-:W-:Y:S01]  /*5cd10*/  MOV R93, R34 ;  /* 0x00000022005d7202 */ /* 0x000fe20000000f00 */
[----:B------:R-:W-:Y:S01]  /*5cd20*/  IMAD.MOV.U32 R94, RZ, RZ, R39 ;  /* 0x000000ffff5e7224 */ /* 0x000fe200078e0027 */
[----:B------:R-:W4:Y:S01]  /*5cd30*/  LDL.LU R35, [R1+0x6460] ;  /* 0x0064600001237983 */ /* 0x000f220000300800 */
[----:B------:R-:W-:-:S03]  /*5cd40*/  IMAD.MOV.U32 R95, RZ, RZ, R22 ;  /* 0x000000ffff5f7224 */ /* 0x000fc600078e0016 */
[----:B------:R-:W4:Y:S04]  /*5cd50*/  LDL.LU R34, [R1+0x645c] ;  /* 0x00645c0001227983 */ /* 0x000f280000300800 */
[----:B------:R-:W4:Y:S04]  /*5cd60*/  LDL.LU R39, [R1+0x6458] ;  /* 0x0064580001277983 */ /* 0x000f280000300800 */
[----:B------:R-:W4:Y:S04]  /*5cd70*/  LDL.LU R22, [R1+0x6454] ;  /* 0x0064540001167983 */ /* 0x000f280000300800 */
[----:B------:R-:W1:Y:S02]  /*5cd80*/  LDS R235, [R4+0xe000] ;  /* 0x00e0000004eb7984 */ /* 0x000e640000000800 */
[----:B-1----:R-:W-:-:S02]  /*5cd90*/  IMAD.MOV.U32 R82, RZ, RZ, R31 ;  /* 0x000000ffff527224 */ /* 0x002fc400078e001f */
[----:B--2---:R-:W-:Y:S01]  /*5cda0*/  IMAD.MOV.U32 R81, RZ, RZ, R26 ;  /* 0x000000ffff517224 */ /* 0x004fe200078e001a */
[----:B---3--:R-:W-:Y:S02]  /*5cdb0*/  MOV R80, R27 ;  /* 0x0000001b00507202 */ /* 0x008fe40000000f00 */
[----:B------:R-:W2:Y:S04]  /*5cdc0*/  LDL.LU R27, [R1+0x6450] ;  /* 0x00645000011b7983 */ /* 0x000ea80000300800 */
[----:B------:R-:W3:Y:S04]  /*5cdd0*/  LDL.LU R26, [R1+0x644c] ;  /* 0x00644c00011a7983 */ /* 0x000ee80000300800 */
[----:B------:R-:W3:Y:S01]  /*5cde0*/  LDL.LU R31, [R1+0x6448] ;  /* 0x00644800011f7983 */ /* 0x000ee20000300800 */
[----:B------:R-:W-:Y:S01]  /*5cdf0*/  MOV R83, R46 ;  /* 0x0000002e00537202 */ /* 0x000fe20000000f00 */
[----:B----4-:R-:W-:-:S02]  /*5ce00*/  IMAD.MOV.U32 R85, RZ, RZ, R42 ;  /* 0x000000ffff557224 */ /* 0x010fc400078e002a */
[----:B------:R-:W4:Y:S01]  /*5ce10*/  LDL.LU R46, [R1+0x6444] ;  /* 0x00644400012e7983 */ /* 0x000f220000300800 */
[----:B------:R-:W-:Y:S01]  /*5ce20*/  IMAD.MOV.U32 R84, RZ, RZ, R47 ;  /* 0x000000ffff547224 */ /* 0x000fe200078e002f */
[----:B------:R-:W-:Y:S02]  /*5ce30*/  MOV R86, R43 ;  /* 0x0000002b00567202 */ /* 0x000fe40000000f00 */
[----:B------:R-:W4:Y:S01]  /*5ce40*/  LDL.LU R47, [R1+0x6440] ;  /* 0x00644000012f7983 */ /* 0x000f220000300800 */
[----:B------:R-:W-:-:S03]  /*5ce50*/  IMAD.MOV.U32 R87, RZ, RZ, R38 ;  /* 0x000000ffff577224 */ /* 0x000fc600078e0026 */
        /* <DEDUP_REMOVED lines=44> */
[----:B------:R-:W-:Y:S01]  /*5d120*/  MOV R101, R34 ;  /* 0x0000002200657202 */ /* 0x000fe20000000f00 */
[----:B------:R-:W-:Y:S01]  /*5d130*/  IMAD.MOV.U32 R102, RZ, RZ, R35 ;  /* 0x000000ffff667224 */ /* 0x000fe200078e0023 */
[----:B------:R-:W4:Y:S01]  /*5d140*/  LDL.LU R39, [R1+0x6430] ;  /* 0x0064300001277983 */ /* 0x000f220000300800 */
[----:B------:R-:W-:-:S03]  /*5d150*/  IMAD.MOV.U32 R103, RZ, RZ, R30 ;  /* 0x000000ffff677224 */ /* 0x000fc600078e001e */
[----:B------:R-:W4:Y:S04]  /*5d160*/  LDL.LU R34, [R1+0x642c] ;  /* 0x00642c0001227983 */ /* 0x000f280000300800 */
[----:B------:R-:W4:Y:S01]  /*5d170*/  LDL.LU R35, [R1+0x6428] ;  /* 0x0064280001237983 */ /* 0x000f220000300800 */
[----:B------:R-:W-:-:S03]  /*5d180*/  MOV R107, R22 ;  /* 0x00000016006b7202 */ /* 0x000fc60000000f00 */
[----:B------:R-:W4:Y:S01]  /*5d190*/  LDL.LU R30, [R1+0x6424] ;  /* 0x00642400011e7983 */ /* 0x000f220000300800 */
[----:B------:R-:W-:Y:S01]  /*5d1a0*/  IMAD.MOV.U32 R96, RZ, RZ, R23 ;  /* 0x000000ffff607224 */ /* 0x000fe200078e0017 */
[----:B------:R-:W-:Y:S01]  /*5d1b0*/  MOV R98, R19 ;  /* 0x0000001300627202 */ /* 0x000fe20000000f00 */
[----:B------:R-:W-:Y:S02]  /*5d1c0*/  IMAD.MOV.U32 R97, RZ, RZ, R18 ;  /* 0x000000ffff617224 */ /* 0x000fe400078e0012 */
[----:B--2---:R-:W-:Y:S02]  /*5d1d0*/  IMAD.MOV.U32 R106, RZ, RZ, R27 ;  /* 0x000000ffff6a7224 */ /* 0x004fe400078e001b */
[----:B---3--:R-:W-:Y:S01]  /*5d1e0*/  IMAD.MOV.U32 R105, RZ, RZ, R26 ;  /* 0x000000ffff697224 */ /* 0x008fe200078e001a */
[----:B------:R-:W-:Y:S02]  /*5d1f0*/  MOV R104, R31 ;  /* 0x0000001f00687202 */ /* 0x000fe40000000f00 */
[----:B------:R-:W2:Y:S04]  /*5d200*/  LDL.LU R31, [R1+0x6420] ;  /* 0x00642000011f7983 */ /* 0x000ea80000300800 */
        /* <DEDUP_REMOVED lines=8> */
[----:B------:R-:W3:Y:S04]  /*5d290*/  LDL.LU R10, [R1+0x63fc] ;  /* 0x0063fc00010a7983 */ /* 0x000ee80000300800 */
[----:B------:R-:W3:Y:S01]  /*5d2a0*/  LDL.LU R11, [R1+0x63f8] ;  /* 0x0063f800010b7983 */ /* 0x000ee20000300800 */
[C---:B----4-:R-:W-:Y:S08]  /*5d2b0*/  HMMA.1688.F32.TF32 R72, R228.reuse, R36, R116 ;  /* 0x00000024e448723c */ /* 0x050ff00000081074 */
[C---:B------:R-:W-:Y:S08]  /*5d2c0*/  HMMA.1688.F32.TF32 R120, R228.reuse, R32, R152 ;  /* 0x00000020e478723c */ /* 0x040ff00000081098 */
[C---:B------:R-:W-:Y:S11]  /*5d2d0*/  HMMA.1688.F32.TF32 R116, R228.reuse, R40, R76 ;  /* 0x00000028e474723c */ /* 0x040ff6000008104c */
[----:B------:R-:W-:Y:S04]  /*5d2e0*/  @!UPT UIADD3 URZ, URZ, URZ, URZ ;  /* 0x0000003f3f3ff290 */ /* 0x000fe8000fffe03f */
[----:B------:R-:W-:Y:S01]  /*5d2f0*/  STL.64 [R1+0x620], R120 ;  /* 0x0006207801007387 */ /* 0x000fe20000100a00 */
[C---:B------:R-:W-:Y:S03]  /*5d300*/  HMMA.1688.F32.TF32 R76, R228.reuse, R44, R128 ;  /* 0x0000002ce44c723c */ /* 0x040fe60000081080 */
[----:B------:R-:W-:Y:S04]  /*5d310*/  STL.64 [R1+0x628], R122 ;  /* 0x0006287a01007387 */ /* 0x000fe80000100a00 */
[----:B------:R-:W-:Y:S04]  /*5d320*/  STL.64 [R1+0x1410], R72 ;  /* 0x0014104801007387 */ /* 0x000fe80000100a00 */
[----:B------:R1:W-:Y:S02]  /*5d330*/  STL.64 [R1+0x1418], R74 ;  /* 0x0014184a01007387 */ /* 0x0003e40000100a00 */
[----:B-1----:R-:W-:Y:S02]  /*5d340*/  HMMA.1688.F32.TF32 R72, R228, R48, R236 ;  /* 0x00000030e448723c */ /* 0x002fe400000810ec */
[----:B------:R-:W-:Y:S04]  /*5d350*/  STL.64 [R1+0x1400], R116 ;  /* 0x0014007401007387 */ /* 0x000fe80000100a00 */
[----:B------:R-:W-:Y:S04]  /*5d360*/  STL.64 [R1+0x1408], R118 ;  /* 0x0014087601007387 */ /* 0x000fe80000100a00 */
[----:B------:R-:W-:Y:S04]  /*5d370*/  STL.64 [R1+0x13f0], R76 ;  /* 0x0013f04c01007387 */ /* 0x000fe80000100a00 */
[----:B------:R1:W-:Y:S01]  /*5d380*/  STL.64 [R1+0x13f8], R78 ;  /* 0x0013f84e01007387 */ /* 0x0003e20000100a00 */
[----:B------:R-:W-:-:S03]  /*5d390*/  IMAD.MOV.U32 R243, RZ, RZ, R5 ;  /* 0x000000fffff37224 */ /* 0x000fc600078e0005 */
[----:B------:R-:W-:Y:S04]  /*5d3a0*/  LDS R236, [R3+0xc080] ;  /* 0x00c0800003ec7984 */ /* 0x000fe80000000800 */
[----:B------:R-:W-:Y:S04]  /*5d3b0*/  LDS R238, [R3+0xe080] ;  /* 0x00e0800003ee7984 */ /* 0x000fe80000000800 */
[----:B------:R-:W-:Y:S01]  /*5d3c0*/  STL.64 [R1+0x13e0], R72 ;  /* 0x0013e04801007387 */ /* 0x000fe20000100a00 */
[C---:B-1----:R-:W-:Y:S03]  /*5d3d0*/  HMMA.1688.F32.TF32 R76, R228.reuse, R52, R132 ;  /* 0x00000034e44c723c */ /* 0x042fe60000081084 */
[----:B------:R1:W-:Y:S04]  /*5d3e0*/  STL.64 [R1+0x13e8], R74 ;  /* 0x0013e84a01007387 */ /* 0x0003e80000100a00 */
[----:B------:R-:W-:Y:S04]  /*5d3f0*/  LDS R237, [R4+0xc080] ;  /* 0x00c0800004ed7984 */ /* 0x000fe80000000800 */
[----:B------:R-:W4:Y:S01]  /*5d400*/  LDS R239, [R4+0xe080] ;  /* 0x00e0800004ef7984 */ /* 0x000f220000000800 */
[C---:B-1----:R-:W-:Y:S08]  /*5d410*/  HMMA.1688.F32.TF32 R72, R228.reuse, R56, R212 ;  /* 0x00000038e448723c */ /* 0x042ff000000810d4 */
[C---:B------:R-:W-:Y:S03]  /*5d420*/  HMMA.1688.F32.TF32 R116, R228.reuse, R60, R208 ;  /* 0x0000003ce474723c */ /* 0x040fe600000810d0 */
[----:B------:R-:W-:Y:S04]  /*5d430*/  STL.64 [R1+0x13d0], R76 ;  /* 0x0013d04c01007387 */ /* 0x000fe80000100a00 */
[----:B------:R1:W-:Y:S08]  /*5d440*/  STL.64 [R1+0x13d8], R78 ;  /* 0x0013d84e01007387 */ /* 0x0003f00000100a00 */
[----:B------:R-:W-:Y:S01]  /*5d450*/  STL.64 [R1+0x13c0], R72 ;  /* 0x0013c04801007387 */ /* 0x000fe20000100a00 */
[C---:B-1----:R-:W-:Y:S03]  /*5d460*/  HMMA.1688.F32.TF32 R76, R228.reuse, R64, R112 ;  /* 0x00000040e44c723c */ /* 0x042fe60000081070 */
[----:B------:R1:W-:Y:S05]  /*5d470*/  STL.64 [R1+0x13c8], R74 ;  /* 0x0013c84a01007387 */ /* 0x0003ea0000100a00 */
[----:B-1----:R-:W-:Y:S01]  /*5d480*/  HMMA.1688.F32.TF32 R72, R228, R68, R108 ;  /* 0x00000044e448723c */ /* 0x002fe2000008106c */
[----:B------:R-:W-:Y:S04]  /*5d490*/  STL.64 [R1+0x13b0], R116 ;  /* 0x0013b07401007387 */ /* 0x000fe80000100a00 */
[----:B------:R-:W-:Y:S10]  /*5d4a0*/  STL.64 [R1+0x13b8], R118 ;  /* 0x0013b87601007387 */ /* 0x000ff40000100a00 */
[----:B------:R-:W-:Y:S04]  /*5d4b0*/  STL.64 [R1+0x13a0], R76 ;  /* 0x0013a04c01007387 */ /* 0x000fe80000100a00 */
[----:B------:R-:W-:Y:S04]  /*5d4c0*/  STL.64 [R1+0x13a8], R78 ;  /* 0x0013a84e01007387 */ /* 0x000fe80000100a00 */
[----:B------:R-:W-:Y:S04]  /*5d4d0*/  LDS R228, [R3+0xc100] ;  /* 0x00c1000003e47984 */ /* 0x000fe80000000800 */
[----:B------:R-:W-:Y:S04]  /*5d4e0*/  LDS R230, [R3+0xe100] ;  /* 0x00e1000003e67984 */ /* 0x000fe80000000800 */
[----:B------:R-:W-:Y:S04]  /*5d4f0*/  STL.64 [R1+0x380], R72 ;  /* 0x0003804801007387 */ /* 0x000fe80000100a00 */
[----:B------:R2:W-:Y:S04]  /*5d500*/  STL.64 [R1+0x388], R74 ;  /* 0x0003884a01007387 */ /* 0x0005e80000100a00 */
[----:B------:R-:W-:Y:S04]  /*5d510*/  LDS R229, [R4+0xc100] ;  /* 0x00c1000004e57984 */ /* 0x000fe80000000800 */
[----:B------:R-:W1:Y:S01]  /*5d520*/  LDS R231, [R4+0xe100] ;  /* 0x00e1000004e77984 */ /* 0x000e620000000800 */
[C---:B--2---:R-:W-:Y:S08]  /*5d530*/  HMMA.1688.F32.TF32 R72, R232.reuse, R14, R100 ;  /* 0x0000000ee848723c */ /* 0x044ff00000081064 */
[C---:B---3--:R-:W-:Y:S08]  /*5d540*/  HMMA.1688.F32.TF32 R76, R232.reuse, R10, R104 ;  /* 0x0000000ae84c723c */ /* 0x048ff00000081068 */
[C---:B------:R-:W-:Y:S11]  /*5d550*/  HMMA.1688.F32.TF32 R84, R232.reuse, R18, R84 ;  /* 0x00000012e854723c */ /* 0x040ff60000081054 */
[----:B------:R-:W-:Y:S04]  /*5d560*/  @!UPT UIADD3 URZ, URZ, URZ, URZ ;  /* 0x0000003f3f3ff290 */ /* 0x000fe8000fffe03f */
[----:B------:R-:W-:Y:S04]  /*5d570*/  STL.64 [R1+0x390], R76 ;  /* 0x0003904c01007387 */ /* 0x000fe80000100a00 */
[----:B------:R2:W-:Y:S04]  /*5d580*/  STL.64 [R1+0x398], R78 ;  /* 0x0003984e01007387 */ /* 0x0005e80000100a00 */
[----:B------:R-:W-:Y:S04]  /*5d590*/  STL.64 [R1+0x3a0], R72 ;  /* 0x0003a04801007387 */ /* 0x000fe80000100a00 */
[----:B------:R3:W-:Y:S01]  /*5d5a0*/  STL.64 [R1+0x3a8], R74 ;  /* 0x0003a84a01007387 */ /* 0x0007e20000100a00 */
[C---:B--2---:R-:W-:Y:S08]  /*5d5b0*/  HMMA.1688.F32.TF32 R76, R232.reuse, R22, R80 ;  /* 0x00000016e84c723c */ /* 0x044ff00000081050 */
[----:B---3--:R-:W-:Y:S01]  /*5d5c0*/  HMMA.1688.F32.TF32 R72, R232, R26, R96 ;  /* 0x0000001ae848723c */ /* 0x008fe20000081060 */
[----:B------:R-:W-:Y:S04]  /*5d5d0*/  STL.64 [R1+0x3b0], R84 ;  /* 0x0003b05401007387 */ /* 0x000fe80000100a00 */
[----:B------:R-:W-:Y:S11]  /*5d5e0*/  STL.64 [R1+0x3b8], R86 ;  /* 0x0003b85601007387 */ /* 0x000ff60000100a00 */
[----:B------:R-:W-:Y:S07]  /*5d5f0*/  @!UPT UIADD3 URZ, URZ, URZ, URZ ;  /* 0x0000003f3f3ff290 */ /* 0x000fee000fffe03f */
[----:B------:R-:W-:Y:S01]  /*5d600*/  STL.64 [R1+0x3d0], R72 ;  /* 0x0003d04801007387 */ /* 0x000fe20000100a00 */
[----:B------:R-:W-:-:S03]  /*5d610*/  MOV R5, R75 ;  /* 0x0000004b00057202 */ /* 0x000fc60000000f00 */
[----:B------:R-:W-:Y:S04]  /*5d620*/  STL.64 [R1+0x3c0], R76 ;  /* 0x0003c04c01007387 */ /* 0x000fe80000100a00 */
[----:B------:R2:W-:Y:S04]  /*5d630*/  STL.64 [R1+0x3c8], R78 ;  /* 0x0003c84e01007387 */ /* 0x0005e80000100a00 */
[----:B------:R3:W-:Y:S01]  /*5d640*/  STL [R1+0x3d8], R74 ;  /* 0x0003d84a01007387 */ /* 0x0007e20000100800 */
[C---:B--2---:R-:W-:Y:S08]  /*5d650*/  HMMA.1688.F32.TF32 R76, R232.reuse, R30, R92 ;  /* 0x0000001ee84c723c */ /* 0x044ff0000008105c */
[C---:B---3--:R-:W-:Y:S08]  /*5d660*/  HMMA.1688.F32.TF32 R72, R232.reuse, R34, R88 ;  /* 0x00000022e848723c */ /* 0x048ff00000081058 */
[C---:B------:R-:W-:Y:S07]  /*5d670*/  HMMA.1688.F32.TF32 R80, R232.reuse, R38, R240 ;  /* 0x00000026e850723c */ /* 0x040fee00000810f0 */
[----:B------:R-:W-:Y:S04]  /*5d680*/  STL.64 [R1+0x3e0], R76 ;  /* 0x0003e04c01007387 */ /* 0x000fe80000100a00 */
[----:B------:R2:W-:Y:S04]  /*5d690*/  STL.64 [R1+0x3e8], R78 ;  /* 0x0003e84e01007387 */ /* 0x0005e80000100a00 */
[----:B------:R-:W-:Y:S04]  /*5d6a0*/  STL.64 [R1+0x3f0], R72 ;  /* 0x0003f04801007387 */ /* 0x000fe80000100a00 */
[----:B------:R3:W-:Y:S01]  /*5d6b0*/  STL.64 [R1+0x3f8], R74 ;  /* 0x0003f84a01007387 */ /* 0x0007e20000100a00 */
[C---:B--2---:R-:W-:Y:S08]  /*5d6c0*/  HMMA.1688.F32.TF32 R76, R232.reuse, R42, R244 ;  /* 0x0000002ae84c723c */ /* 0x044ff000000810f4 */
[----:B---3--:R-:W-:Y:S01]  /*5d6d0*/  HMMA.1688.F32.TF32 R72, R232, R46, R248 ;  /* 0x0000002ee848723c */ /* 0x008fe200000810f8 */
[----:B------:R2:W-:Y:S04]  /*5d6e0*/  STL.64 [R1+0x400], R80 ;  /* 0x0004005001007387 */ /* 0x0005e80000100a00 */
[----:B------:R3:W-:Y:S04]  /*5d6f0*/  STL.64 [R1+0x408], R82 ;  /* 0x0004085201007387 */ /* 0x0007e80000100a00 */
[----:B------:R-:W4:Y:S06]  /*5d700*/  LDL.LU R240, [R1+0x9b0] ;  /* 0x0009b00001f07983 */ /* 0x000f2c0000300800 */
[----:B------:R1:W-:Y:S04]  /*5d710*/  STL.64 [R1+0x410], R76 ;  /* 0x0004104c01007387 */ /* 0x0003e80000100a00 */
[----:B------:R1:W-:Y:S04]  /*5d720*/  STL.64 [R1+0x418], R78 ;  /* 0x0004184e01007387 */ /* 0x0003e80000100a00 */
[----:B------:R-:W-:Y:S01]  /*5d730*/  STL.64 [R1+0x420], R72 ;  /* 0x0004204801007387 */ /* 0x000fe20000100a00 */
[----:B------:R-:W-:-:S03]  /*5d740*/  IMAD.MOV.U32 R88, RZ, RZ, R54 ;  /* 0x000000ffff587224 */ /* 0x000fc600078e0036 */
[----:B------:R1:W-:Y:S01]  /*5d750*/  STL.64 [R1+0x428], R74 ;  /* 0x0004284a01007387 */ /* 0x0003e20000100a00 */
[----:B------:R-:W-:-:S03]  /*5d760*/  IMAD.MOV.U32 R89, RZ, RZ, R58 ;  /* 0x000000ffff597224 */ /* 0x000fc600078e003a */
[----:B------:R-:W4:Y:S01]  /*5d770*/  LDL.LU R241, [R1+0x9b4] ;  /* 0x0009b40001f17983 */ /* 0x000f220000300800 */
[----:B------:R-:W-:-:S03]  /*5d780*/  MOV R90, R62 ;  /* 0x0000003e005a7202 */ /* 0x000fc60000000f00 */
        /* <DEDUP_REMOVED lines=39> */
[----:B-1----:R-:W2:Y:S04]  /*5da00*/  LDL.LU R76, [R1+0x7e0] ;  /* 0x0007e000014c7983 */ /* 0x002ea80000300800 */
        /* <DEDUP_REMOVED lines=47> */
[----:B----4-:R-:W-:-:S03]  /*5dd00*/  IMAD.MOV.U32 R96, RZ, RZ, R70 ;  /* 0x000000ffff607224 */ /* 0x010fc600078e0046 */
[----:B------:R-:W4:Y:S01]  /*5dd10*/  LDL.LU R104, [R1+0xa10] ;  /* 0x000a100001687983 */ /* 0x000f220000300800 */
[----:B------:R-:W-:-:S03]  /*5dd20*/  MOV R97, R62 ;  /* 0x0000003e00617202 */ /* 0x000fc60000000f00 */
[----:B------:R-:W4:Y:S01]  /*5dd30*/  LDL.LU R105, [R1+0xa14] ;  /* 0x000a140001697983 */ /* 0x000f220000300800 */
[----:B------:R-:W-:-:S03]  /*5dd40*/  IMAD.MOV.U32 R98, RZ, RZ, R58 ;  /* 0x000000ffff627224 */ /* 0x000fc600078e003a */
[----:B------:R-:W4:Y:S01]  /*5dd50*/  LDL.LU R106, [R1+0xa18] ;  /* 0x000a1800016a7983 */ /* 0x000f220000300800 */
[----:B------:R-:W-:-:S03]  /*5dd60*/  IMAD.MOV.U32 R99, RZ, RZ, R54 ;  /* 0x000000ffff637224 */ /* 0x000fc600078e0036 */
[----:B------:R-:W4:Y:S01]  /*5dd70*/  LDL.LU R107, [R1+0xa1c] ;  /* 0x000a1c00016b7983 */ /* 0x000f220000300800 */
        /* <DEDUP_REMOVED lines=9> */
[----:B------:R-:W2:Y:S01]  /*5de10*/  LDL.LU R51, [R1+0x63cc] ;  /* 0x0063cc0001337983 */ /* 0x000ea20000300800 */
[----:B------:R-:W-:Y:S01]  /*5de20*/  MOV R247, R59 ;  /* 0x0000003b00f77202 */ /* 0x000fe20000000f00 */
[----:B------:R-:W-:-:S02]  /*5de30*/  IMAD.MOV.U32 R248, RZ, RZ, R63 ;  /* 0x000000fffff87224 */ /* 0x000fc400078e003f */
[----:B------:R-:W3:Y:S04]  /*5de40*/  LDL.LU R59, [R1+0x63c8] ;  /* 0x0063c800013b7983 */ /* 0x000ee80000300800 */
[----:B------:R-:W3:Y:S01]  /*5de50*/  LDL.LU R63, [R1+0x63c4] ;  /* 0x0063c400013f7983 */ /* 0x000ee20000300800 */
[----:B------:R-:W-:Y:S01]  /*5de60*/  IMAD.MOV.U32 R249, RZ, RZ, R66 ;  /* 0x000000fffff97224 */ /* 0x000fe200078e0042 */
[----:B------:R-:W-:Y:S02]  /*5de70*/  MOV R250, R67 ;  /* 0x0000004300fa7202 */ /* 0x000fe40000000f00 */
[----:B------:R-:W3:Y:S01]  /*5de80*/  LDL.LU R66, [R1+0x63c0] ;  /* 0x0063c00001427983 */ /* 0x000ee20000300800 */
[----:B------:R-:W-:-:S03]  /*5de90*/  IMAD.MOV.U32 R251, RZ, RZ, R71 ;  /* 0x000000fffffb7224 */ /* 0x000fc600078e0047 */
[----:B------:R-:W3:Y:S04]  /*5dea0*/  LDL.LU R67, [R1+0x63bc] ;  /* 0x0063bc0001437983 */ /* 0x000ee80000300800 */
[----:B------:R-:W4:Y:S01]  /*5deb0*/  LDL.LU R71, [R1+0x63b8] ;  /* 0x0063b80001477983 */ /* 0x000f220000300800 */
[C---:B--2---:R-:W-:Y:S08]  /*5dec0*/  HMMA.1688.F32.TF32 R72, R232.reuse, R50, R204 ;  /* 0x00000032e848723c */ /* 0x044ff000000810cc */
[C---:B------:R-:W-:Y:S08]  /*5ded0*/  HMMA.1688.F32.TF32 R140, R232.reuse, R54, R200 ;  /* 0x00000036e88c723c */ /* 0x040ff000000810c8 */
[C---:B---3--:R-:W-:Y:S07]  /*5dee0*/  HMMA.1688.F32.TF32 R136, R232.reuse, R58, R124 ;  /* 0x0000003ae888723c */ /* 0x048fee000008107c */
[----:B------:R-:W-:Y:S04]  /*5def0*/  STL.64 [R1+0x430], R72 ;  /* 0x0004304801007387 */ /* 0x000fe80000100a00 */
[----:B------:R1:W-:Y:S02]  /*5df00*/  STL.64 [R1+0x438], R74 ;  /* 0x0004384a01007387 */ /* 0x0003e40000100a00 */
[C---:B-1----:R-:W-:Y:S02]  /*5df10*/  HMMA.1688.F32.TF32 R72, R232.reuse, R62, R120 ;  /* 0x0000003ee848723c */ /* 0x042fe40000081078 */
[----:B------:R-:W-:Y:S04]  /*5df20*/  STL.64 [R1+0x440], R140 ;  /* 0x0004408c01007387 */ /* 0x000fe80000100a00 */
[----:B------:R-:W-:Y:S02]  /*5df30*/  STL.64 [R1+0x448], R142 ;  /* 0x0004488e01007387 */ /* 0x000fe40000100a00 */
[C---:B------:R-:W-:Y:S02]  /*5df40*/  HMMA.1688.F32.TF32 R124, R232.reuse, R66, R196 ;  /* 0x00000042e87c723c */ /* 0x040fe400000810c4 */
[----:B------:R-:W-:Y:S04]  /*5df50*/  STL.64 [R1+0x450], R136 ;  /* 0x0004508801007387 */ /* 0x000fe80000100a00 */
[----:B------:R-:W-:Y:S02]  /*5df60*/  STL.64 [R1+0x458], R138 ;  /* 0x0004588a01007387 */ /* 0x000fe40000100a00 */
[----:B----4-:R-:W-:Y:S02]  /*5df70*/  HMMA.1688.F32.TF32 R120, R232, R70, R220 ;  /* 0x00000046e878723c */ /* 0x010fe400000810dc */
[----:B------:R-:W-:Y:S04]  /*5df80*/  LDS R232, [R3+0xc180] ;  /* 0x00c1800003e87984 */ /* 0x000fe80000000800 */
[----:B------:R-:W-:Y:S04]  /*5df90*/  LDS R234, [R3+0xe180] ;  /* 0x00e1800003ea7984 */ /* 0x000fe80000000800 */
[----:B------:R-:W-:Y:S04]  /*5dfa0*/  STL.64 [R1+0x460], R72 ;  /* 0x0004604801007387 */ /* 0x000fe80000100a00 */
[----:B------:R1:W-:Y:S01]  /*5dfb0*/  STL.64 [R1+0x468], R74 ;  /* 0x0004684a01007387 */ /* 0x0003e20000100a00 */
[C---:B------:R-:W-:Y:S03]  /*5dfc0*/  HMMA.1688.F32.TF32 R104, R236.reuse, R50, R104 ;  /* 0x00000032ec68723c */ /* 0x040fe60000081068 */
[----:B------:R-:W-:Y:S04]  /*5dfd0*/  LDS R233, [R4+0xc180] ;  /* 0x00c1800004e97984 */ /* 0x000fe80000000800 */
[----:B------:R-:W2:Y:S01]  /*5dfe0*/  LDS R235, [R4+0xe180] ;  /* 0x00e1800004eb7984 */ /* 0x000ea20000000800 */
[C---:B-1----:R-:W-:Y:S03]  /*5dff0*/  HMMA.1688.F32.TF32 R72, R236.reuse, R10, R148 ;  /* 0x0000000aec48723c */ /* 0x042fe60000081094 */
[----:B------:R-:W-:Y:S04]  /*5e000*/  STL.64 [R1+0x480], R124 ;  /* 0x0004807c01007387 */ /* 0x000fe80000100a00 */
[----:B------:R1:W-:Y:S04]  /*5e010*/  STL.64 [R1+0x488], R126 ;  /* 0x0004887e01007387 */ /* 0x0003e80000100a00 */
[----:B------:R-:W-:Y:S04]  /*5e020*/  STL.64 [R1+0x470], R120 ;  /* 0x0004707801007387 */ /* 0x000fe80000100a00 */
[----:B------:R3:W-:Y:S01]  /*5e030*/  STL.64 [R1+0x478], R122 ;  /* 0x0004787a01007387 */ /* 0x0007e20000100a00 */
[C---:B-1----:R-:W-:Y:S07]  /*5e040*/  HMMA.1688.F32.TF32 R124, R236.reuse, R14, R152 ;  /* 0x0000000eec7c723c */ /* 0x042fee0000081098 */
[----:B------:R-:W-:Y:S01]  /*5e050*/  STL.64 [R1+0x490], R72 ;  /* 0x0004904801007387 */ /* 0x000fe20000100a00 */
[C---:B---3--:R-:W-:Y:S03]  /*5e060*/  HMMA.1688.F32.TF32 R120, R236.reuse, R18, R116 ;  /* 0x00000012ec78723c */ /* 0x048fe60000081074 */
[----:B------:R1:W-:Y:S05]  /*5e070*/  STL.64 [R1+0x498], R74 ;  /* 0x0004984a01007387 */ /* 0x0003ea0000100a00 */
[C---:B-1----:R-:W-:Y:S07]  /*5e080*/  HMMA.1688.F32.TF32 R72, R236.reuse, R22, R76 ;  /* 0x00000016ec48723c */ /* 0x042fee000008104c */
[----:B------:R-:W-:Y:S04]  /*5e090*/  STL.64 [R1+0x4b0], R124 ;  /* 0x0004b07c01007387 */ /* 0x000fe80000100a00 */
[----:B------:R-:W-:Y:S01]  /*5e0a0*/  STL.64 [R1+0x4b8], R126 ;  /* 0x0004b87e01007387 */ /* 0x000fe20000100a00 */
[C---:B------:R-:W-:Y:S03]  /*5e0b0*/  HMMA.1688.F32.TF32 R116, R236.reuse, R26, R128 ;  /* 0x0000001aec74723c */ /* 0x040fe60000081080 */
[----:B------:R-:W-:Y:S04]  /*5e0c0*/  STL.64 [R1+0x4d0], R120 ;  /* 0x0004d07801007387 */ /* 0x000fe80000100a00 */
[----:B------:R-:W-:Y:S01]  /*5e0d0*/  STL.64 [R1+0x4d8], R122 ;  /* 0x0004d87a01007387 */ /* 0x000fe20000100a00 */
[C---:B------:R-:W-:Y:S03]  /*5e0e0*/  HMMA.1688.F32.TF32 R76, R236.reuse, R30, R132 ;  /* 0x0000001eec4c723c */ /* 0x040fe60000081084 */
[----:B------:R-:W-:Y:S04]  /*5e0f0*/  STL.64 [R1+0x500], R72 ;  /* 0x0005004801007387 */ /* 0x000fe80000100a00 */
[----:B------:R1:W-:Y:S02]  /*5e100*/  STL.64 [R1+0x508], R74 ;  /* 0x0005084a01007387 */ /* 0x0003e40000100a00 */
[C---:B-1----:R-:W-:Y:S06]  /*5e110*/  HMMA.1688.F32.TF32 R72, R236.reuse, R34, R212 ;  /* 0x00000022ec48723c */ /* 0x042fec00000810d4 */
[----:B------:R-:W-:Y:S04]  /*5e120*/  STL.64 [R1+0x540], R116 ;  /* 0x0005407401007387 */ /* 0x000fe80000100a00 */
[----:B------:R1:W-:Y:S04]  /*5e130*/  STL.64 [R1+0x548], R118 ;  /* 0x0005487601007387 */ /* 0x0003e80000100a00 */
[----:B------:R-:W-:Y:S04]  /*5e140*/  STL.64 [R1+0x560], R76 ;  /* 0x0005604c01007387 */ /* 0x000fe80000100a00 */
[----:B------:R3:W-:Y:S01]  /*5e150*/  STL.64 [R1+0x568], R78 ;  /* 0x0005684e01007387 */ /* 0x0007e20000100a00 */
[C---:B-1----:R-:W-:Y:S04]  /*5e160*/  HMMA.1688.F32.TF32 R116, R236.reuse, R38, R208 ;  /* 0x00000026ec74723c */ /* 0x042fe800000810d0 */
[----:B------:R-:W-:Y:S04]  /*5e170*/  STL.64 [R1+0x580], R72 ;  /* 0x0005804801007387 */ /* 0x000fe80000100a00 */
[C---:B---3--:R-:W-:Y:S01]  /*5e180*/  HMMA.1688.F32.TF32 R76, R236.reuse, R42, R112 ;  /* 0x0000002aec4c723c */ /* 0x048fe20000081070 */
[----:B------:R1:W-:Y:S07]  /*5e190*/  STL.64 [R1+0x588], R74 ;  /* 0x0005884a01007387 */ /* 0x0003ee0000100a00 */
[C---:B-1----:R-:W-:Y:S07]  /*5e1a0*/  HMMA.1688.F32.TF32 R72, R236.reuse, R46, R108 ;  /* 0x0000002eec48723c */ /* 0x042fee000008106c */
[----:B------:R-:W-:Y:S04]  /*5e1b0*/  STL.64 [R1+0x590], R116 ;  /* 0x0005907401007387 */ /* 0x000fe80000100a00 */
[----:B------:R-:W-:Y:S04]  /*5e1c0*/  STL.64 [R1+0x598], R118 ;  /* 0x0005987601007387 */ /* 0x000fe80000100a00 */
[----:B------:R-:W-:Y:S04]  /*5e1d0*/  STL.64 [R1+0x5a0], R76 ;  /* 0x0005a04c01007387 */ /* 0x000fe80000100a00 */
[----:B------:R1:W-:Y:S04]  /*5e1e0*/  STL.64 [R1+0x5a8], R78 ;  /* 0x0005a84e01007387 */ /* 0x0003e80000100a00 */
[----:B------:R3:W-:Y:S01]  /*5e1f0*/  STL.64 [R1+0x1390], R72 ;  /* 0x0013904801007387 */ /* 0x0007e20000100a00 */
[----:B------:R-:W-:Y:S01]  /*5e200*/  IMAD.MOV.U32 R21, RZ, RZ, R74 ;  /* 0x000000ffff157224 */ /* 0x000fe200078e004a */
[----:B-1----:R-:W-:Y:S01]  /*5e210*/  HMMA.1688.F32.TF32 R76, R236, R54, R100 ;  /* 0x00000036ec4c723c */ /* 0x002fe20000081064 */
[----:B------:R-:W-:-:S07]  /*5e220*/  MOV R20, R75 ;  /* 0x0000004b00147202 */ /* 0x000fce0000000f00 */
[C---:B---3--:R-:W-:Y:S01]  /*5e230*/  HMMA.1688.F32.TF32 R72, R236.reuse, R58, R84 ;  /* 0x0000003aec48723c */ /* 0x048fe20000081054 */
[----:B------:R-:W-:Y:S04]  /*5e240*/  STL.64 [R1+0x1380], R104 ;  /* 0x0013806801007387 */ /* 0x000fe80000100a00 */
[----:B------:R-:W-:Y:S03]  /*5e250*/  STL.64 [R1+0x1388], R106 ;  /* 0x0013886a01007387 */ /* 0x000fe60000100a00 */
[C---:B------:R-:W-:Y:S07]  /*5e260*/  HMMA.1688.F32.TF32 R80, R236.reuse, R62, R80 ;  /* 0x0000003eec50723c */ /* 0x040fee0000081050 */
[----:B------:R-:W-:Y:S04]  /*5e270*/  STL.64 [R1+0x1370], R76 ;  /* 0x0013704c01007387 */ /* 0x000fe80000100a00 */
[----:B------:R1:W-:Y:S04]  /*5e280*/  STL.64 [R1+0x1378], R78 ;  /* 0x0013784e01007387 */ /* 0x0003e80000100a00 */
[----:B------:R-:W-:Y:S04]  /*5e290*/  STL.64 [R1+0x1360], R72 ;  /* 0x0013604801007387 */ /* 0x000fe80000100a00 */
[----:B------:R3:W-:Y:S01]  /*5e2a0*/  STL.64 [R1+0x1368], R74 ;  /* 0x0013684a01007387 */ /* 0x0007e20000100a00 */
[C---:B-1----:R-:W-:Y:S08]  /*5e2b0*/  HMMA.1688.F32.TF32 R76, R236.reuse, R66, R96 ;  /* 0x00000042ec4c723c */ /* 0x042ff00000081060 */
[----:B---3--:R-:W-:Y:S01]  /*5e2c0*/  HMMA.1688.F32.TF32 R72, R236, R70, R92 ;  /* 0x00000046ec48723c */ /* 0x008fe2000008105c */
[----:B------:R-:W-:Y:S04]  /*5e2d0*/  STL.64 [R1+0x1350], R80 ;  /* 0x0013505001007387 */ /* 0x000fe80000100a00 */
[----:B------:R1:W-:Y:S04]  /*5e2e0*/  STL.64 [R1+0x1358], R82 ;  /* 0x0013585201007387 */ /* 0x0003e80000100a00 */
[----:B------:R-:W-:Y:S06]  /*5e2f0*/  LDS R236, [R3+0xc200] ;  /* 0x00c2000003ec7984 */ /* 0x000fec0000000800 */
[----:B------:R-:W-:Y:S01]  /*5e300*/  STL.64 [R1+0x1340], R76 ;  /* 0x0013404c01007387 */ /* 0x000fe20000100a00 */
[C---:B-1----:R-:W-:Y:S03]  /*5e310*/  HMMA.1688.F32.TF32 R80, R228.reuse, R10, R88 ;  /* 0x0000000ae450723c */ /* 0x042fe60000081058 */
[----:B------:R1:W-:Y:S04]  /*5e320*/  STL.64 [R1+0x1348], R78 ;  /* 0x0013484e01007387 */ /* 0x0003e80000100a00 */
[----:B------:R-:W-:Y:S04]  /*5e330*/  LDS R238, [R3+0xe200] ;  /* 0x00e2000003ee7984 */ /* 0x000fe80000000800 */
[----:B------:R-:W-:Y:S01]  /*5e340*/  STL.64 [R1+0x5b0], R72 ;  /* 0x0005b04801007387 */ /* 0x000fe20000100a00 */
[C---:B-1----:R-:W-:Y:S03]  /*5e350*/  HMMA.1688.F32.TF32 R76, R228.reuse, R14, R240 ;  /* 0x0000000ee44c723c */ /* 0x042fe600000810f0 */
[----:B------:R1:W-:Y:S04]  /*5e360*/  STL.64 [R1+0x5b8], R74 ;  /* 0x0005b84a01007387 */ /* 0x0003e80000100a00 */
[----:B------:R-:W-:Y:S04]  /*5e370*/  LDS R237, [R4+0xc200] ;  /* 0x00c2000004ed7984 */ /* 0x000fe80000000800 */
[----:B------:R-:W3:Y:S01]  /*5e380*/  LDS R239, [R4+0xe200] ;  /* 0x00e2000004ef7984 */ /* 0x000ee20000000800 */
[C---:B-1----:R-:W-:Y:S03]  /*5e390*/  HMMA.1688.F32.TF32 R72, R228.reuse, R18, R244 ;  /* 0x00000012e448723c */ /* 0x042fe600000810f4 */
[----:B------:R-:W-:Y:S04]  /*5e3a0*/  STL.64 [R1+0x1330], R80 ;  /* 0x0013305001007387 */ /* 0x000fe80000100a00 */
[----:B------:R-:W-:Y:S04]  /*5e3b0*/  STL.64 [R1+0x1338], R82 ;  /* 0x0013385201007387 */ /* 0x000fe80000100a00 */
[----:B------:R-:W-:Y:S04]  /*5e3c0*/  STL.64 [R1+0x1320], R76 ;  /* 0x0013204c01007387 */ /* 0x000fe80000100a00 */
[----:B------:R-:W-:Y:S08]  /*5e3d0*/  STL.64 [R1+0x1328], R78 ;  /* 0x0013284e01007387 */ /* 0x000ff00000100a00 */
[----:B------:R-:W-:Y:S04]  /*5e3e0*/  STL.64 [R1+0x1310], R72 ;  /* 0x0013104801007387 */ /* 0x000fe80000100a00 */
[----:B------:R1:W-:Y:S04]  /*5e3f0*/  STL.64 [R1+0x1318], R74 ;  /* 0x0013184a01007387 */ /* 0x0003e80000100a00 */
[----:B------:R-:W4:Y:S01]  /*5e400*/  LDL.LU R244, [R1+0xbe0] ;  /* 0x000be00001f47983 */ /* 0x000f220000300800 */
[C---:B-1----:R-:W-:Y:S11]  /*5e410*/  HMMA.1688.F32.TF32 R72, R228.reuse, R22, R248 ;  /* 0x00000016e448723c */ /* 0x042ff600000810f8 */
[----:B------:R-:W-:Y:S11]  /*5e420*/  @!UPT UIADD3 URZ, URZ, URZ, URZ ;  /* 0x0000003f3f3ff290 */ /* 0x000ff6000fffe03f */
[----:B------:R-:W-:Y:S01]  /*5e430*/  @!UPT UIADD3 URZ, URZ, URZ, URZ ;  /* 0x0000003f3f3ff290 */ /* 0x000fe2000fffe03f */
[----:B------:R-:W-:Y:S04]  /*5e440*/  STL.64 [R1+0x1300], R72 ;  /* 0x0013004801007387 */ /* 0x000fe80000100a00 */
[----:B------:R1:W-:Y:S04]  /*5e450*/  STL.64 [R1+0x1308], R74 ;  /* 0x0013084a01007387 */ /* 0x0003e80000100a00 */
        /* <DEDUP_REMOVED lines=68> */
[C---:B-1----:R-:W-:Y:S11]  /*5e8a0*/  HMMA.1688.F32.TF32 R72, R228.reuse, R30, R128 ;  /* 0x0000001ee448723c */ /* 0x042ff60000081080 */
[----:B------:R-:W-:Y:S04]  /*5e8b0*/  @!UPT UIADD3 URZ, URZ, URZ, URZ ;  /* 0x0000003f3f3ff290 */ /* 0x000fe8000fffe03f */
[----:B------:R-:W-:Y:S01]  /*5e8c0*/  STL.64 [R1+0x12f0], R76 ;  /* 0x0012f04c01007387 */ /* 0x000fe20000100a00 */
[C---:B------:R-:W-:Y:S03]  /*5e8d0*/  HMMA.1688.F32.TF32 R116, R228.reuse, R34, R132 ;  /* 0x00000022e474723c */ /* 0x040fe60000081084 */
[----:B------:R1:W-:Y:S05]  /*5e8e0*/  STL.64 [R1+0x12f8], R78 ;  /* 0x0012f84e01007387 */ /* 0x0003ea0000100a00 */
[C---:B-1----:R-:W-:Y:S01]  /*5e8f0*/  HMMA.1688.F32.TF32 R76, R228.reuse, R38, R212 ;  /* 0x00000026e44c723c */ /* 0x042fe200000810d4 */
[----:B------:R-:W-:Y:S04]  /*5e900*/  STL.64 [R1+0x12e0], R72 ;  /* 0x0012e04801007387 */ /* 0x000fe80000100a00 */
[----:B------:R1:W-:Y:S03]  /*5e910*/  STL.64 [R1+0x12e8], R74 ;  /* 0x0012e84a01007387 */ /* 0x0003e60000100a00 */
[C---:B-1----:R-:W-:Y:S07]  /*5e920*/  HMMA.1688.F32.TF32 R72, R228.reuse, R42, R208 ;  /* 0x0000002ae448723c */ /* 0x042fee00000810d0 */
[----:B------:R-:W-:Y:S04]  /*5e930*/  STL.64 [R1+0x12d0], R116 ;  /* 0x0012d07401007387 */ /* 0x000fe80000100a00 */
[----:B------:R-:W-:Y:S04]  /*5e940*/  STL.64 [R1+0x12d8], R118 ;  /* 0x0012d87601007387 */ /* 0x000fe80000100a00 */
[----:B------:R-:W-:Y:S04]  /*5e950*/  STL.64 [R1+0x12c0], R76 ;  /* 0x0012c04c01007387 */ /* 0x000fe80000100a00 */
[----:B------:R3:W-:Y:S04]  /*5e960*/  STL.64 [R1+0x12c8], R78 ;  /* 0x0012c84e01007387 */ /* 0x0007e80000100a00 */
[----:B------:R-:W-:Y:S01]  /*5e970*/  STL.64 [R1+0x12b0], R72 ;  /* 0x0012b04801007387 */ /* 0x000fe20000100a00 */
[C---:B---3--:R-:W-:Y:S03]  /*5e980*/  HMMA.1688.F32.TF32 R76, R228.reuse, R46, R112 ;  /* 0x0000002ee44c723c */ /* 0x048fe60000081070 */
[----:B------:R1:W-:Y:S05]  /*5e990*/  STL.64 [R1+0x12b8], R74 ;  /* 0x0012b84a01007387 */ /* 0x0003ea0000100a00 */
[C---:B-1----:R-:W-:Y:S11]  /*5e9a0*/  HMMA.1688.F32.TF32 R72, R228.reuse, R50, R108 ;  /* 0x00000032e448723c */ /* 0x042ff6000008106c */
[----:B------:R-:W-:Y:S04]  /*5e9b0*/  @!UPT UIADD3 URZ, URZ, URZ, URZ ;  /* 0x0000003f3f3ff290 */ /* 0x000fe8000fffe03f */
[----:B------:R-:W-:Y:S01]  /*5e9c0*/  STL.64 [R1+0x12a0], R76 ;  /* 0x0012a04c01007387 */ /* 0x000fe20000100a00 */
[C---:B------:R-:W-:Y:S03]  /*5e9d0*/  HMMA.1688.F32.TF32 R104, R228.reuse, R54, R104 ;  /* 0x00000036e468723c */ /* 0x040fe60000081068 */
[----:B------:R1:W-:Y:S04]  /*5e9e0*/  STL.64 [R1+0x12a8], R78 ;  /* 0x0012a84e01007387 */ /* 0x0003e80000100a00 */
[----:B------:R-:W-:Y:S01]  /*5e9f0*/  STL.64 [R1+0x1290], R72 ;  /* 0x0012904801007387 */ /* 0x000fe20000100a00 */
[C---:B-1----:R-:W-:Y:S03]  /*5ea00*/  HMMA.1688.F32.TF32 R76, R228.reuse, R58, R100 ;  /* 0x0000003ae44c723c */ /* 0x042fe60000081064 */
[----:B------:R1:W-:Y:S05]  /*5ea10*/  STL.64 [R1+0x1298], R74 ;  /* 0x0012984a01007387 */ /* 0x0003ea0000100a00 */
[----:B-1----:R-:W-:Y:S07]  /*5ea20*/  HMMA.1688.F32.TF32 R72, R228, R62, R84 ;  /* 0x0000003ee448723c */ /* 0x002fee0000081054 */
[----:B------:R-:W-:Y:S04]  /*5ea30*/  STL.64 [R1+0x1280], R104 ;  /* 0x0012806801007387 */ /* 0x000fe80000100a00 */
[----:B------:R-:W-:Y:S11]  /*5ea40*/  STL.64 [R1+0x1288], R106 ;  /* 0x0012886a01007387 */ /* 0x000ff60000100a00 */
[----:B------:R-:W-:Y:S01]  /*5ea50*/  @!UPT UIADD3 URZ, URZ, URZ, URZ ;  /* 0x0000003f3f3ff290 */ /* 0x000fe2000fffe03f */
[----:B------:R-:W-:Y:S01]  /*5ea60*/  STL.64 [R1+0x1260], R72 ;  /* 0x0012604801007387 */ /* 0x000fe20000100a00 */
[----:B------:R-:W-:-:S03]  /*5ea70*/  IMAD.MOV.U32 R17, RZ, RZ, R75 ;  /* 0x000000ffff117224 */ /* 0x000fc600078e004b */
[----:B------:R-:W-:Y:S04]  /*5ea80*/  STL.64 [R1+0x1270], R76 ;  /* 0x0012704c01007387 */ /* 0x000fe80000100a00 */
[----:B------:R-:W-:Y:S04]  /*5ea90*/  STL.64 [R1+0x1278], R78 ;  /* 0x0012784e01007387 */ /* 0x000fe80000100a00 */
[----:B------:R1:W-:Y:S02]  /*5eaa0*/  STL [R1+0x1268], R74 ;  /* 0x0012684a01007387 */ /* 0x0003e40000100800 */
[C---:B-1----:R-:W-:Y:S11]  /*5eab0*/  HMMA.1688.F32.TF32 R72, R228.reuse, R66, R80 ;  /* 0x00000042e448723c */ /* 0x042ff60000081050 */
[----:B------:R-:W-:Y:S11]  /*5eac0*/  @!UPT UIADD3 URZ, URZ, URZ, URZ ;  /* 0x0000003f3f3ff290 */ /* 0x000ff6000fffe03f */
[----:B------:R-:W-:Y:S02]  /*5ead0*/  @!UPT UIADD3 URZ, URZ, URZ, URZ ;  /* 0x0000003f3f3ff290 */ /* 0x000fe4000fffe03f */
[----:B------:R-:W-:Y:S01]  /*5eae0*/  MOV R16, R72 ;  /* 0x0000004800107202 */ /* 0x000fe20000000f00 */
[----:B------:R-:W-:Y:S01]  /*5eaf0*/  IMAD.MOV.U32 R13, RZ, RZ, R73 ;  /* 0x000000ffff0d7224 */ /* 0x000fe200078e0049 */
[----:B------:R-:W-:Y:S01]  /*5eb00*/  MOV R7, R75 ;  /* 0x0000004b00077202 */ /* 0x000fe20000000f00 */
[----:B------:R-:W-:Y:S02]  /*5eb10*/  IMAD.MOV.U32 R12, RZ, RZ, R74 ;  /* 0x000000ffff0c7224 */ /* 0x000fe400078e004a */
[----:B------:R-:W-:Y:S01]  /*5eb20*/  HMMA.1688.F32.TF32 R72, R228, R70, R96 ;  /* 0x00000046e448723c */ /* 0x000fe20000081060 */
[----:B------:R-:W-:Y:S04]  /*5eb30*/  LDS R228, [R3+0xc280] ;  /* 0x00c2800003e47984 */ /* 0x000fe80000000800 */
[----:B------:R-:W-:Y:S03]  /*5eb40*/  LDS R230, [R3+0xe280] ;  /* 0x00e2800003e67984 */ /* 0x000fe60000000800 */
[C---:B----4-:R-:W-:Y:S01]  /*5eb50*/  HMMA.1688.F32.TF32 R76, R232.reuse, R10, R92 ;  /* 0x0000000ae84c723c */ /* 0x050fe2000008105c */
[----:B------:R-:W-:Y:S04]  /*5eb60*/  LDS R229, [R4+0xc280] ;  /* 0x00c2800004e57984 */ /* 0x000fe80000000800 */
[----:B------:R-:W1:Y:S10]  /*5eb70*/  LDS R231, [R4+0xe280] ;  /* 0x00e2800004e77984 */ /* 0x000e740000000800 */
        /* <DEDUP_REMOVED lines=9> */
[C---:B--2---:R-:W-:Y:S02]  /*5ec10*/  HMMA.1688.F32.TF32 R72, R232.reuse, R26, R248 ;  /* 0x0000001ae848723c */ /* 0x044fe400000810f8 */
[----:B------:R2:W-:Y:S04]  /*5ec20*/  STL.64 [R1+0x5f0], R80 ;  /* 0x0005f05001007387 */ /* 0x0005e80000100a00 */
[----:B------:R3:W-:Y:S04]  /*5ec30*/  STL.64 [R1+0x5f8], R82 ;  /* 0x0005f85201007387 */ /* 0x0007e80000100a00 */
[----:B------:R-:W4:Y:S04]  /*5ec40*/  LDL.LU R100, [R1+0xc20] ;  /* 0x000c200001647983 */ /* 0x000f280000300800 */
[----:B------:R-:W-:Y:S04]  /*5ec50*/  STL.64 [R1+0x610], R76 ;  /* 0x0006104c01007387 */ /* 0x000fe80000100a00 */
[----:B------:R-:W-:Y:S05]  /*5ec60*/  STL.64 [R1+0x618], R78 ;  /* 0x0006184e01007387 */ /* 0x000fea0000100a00 */
[----:B------:R-:W-:Y:S04]  /*5ec70*/  STL.64 [R1+0x630], R72 ;  /* 0x0006304801007387 */ /* 0x000fe80000100a00 */
        /* <DEDUP_REMOVED lines=36> */
[C---:B----4-:R-:W-:Y:S11]  /*5eec0*/  HMMA.1688.F32.TF32 R72, R232.reuse, R30, R100 ;  /* 0x0000001ee848723c */ /* 0x050ff60000081064 */
[----:B------:R-:W-:Y:S11]  /*5eed0*/  @!UPT UIADD3 URZ, URZ, URZ, URZ ;  /* 0x0000003f3f3ff290 */ /* 0x000ff6000fffe03f */
[----:B------:R-:W-:Y:S01]  /*5eee0*/  @!UPT UIADD3 URZ, URZ, URZ, URZ ;  /* 0x0000003f3f3ff290 */ /* 0x000fe2000fffe03f */
[----:B------:R4:W-:Y:S01]  /*5eef0*/  STL.64 [R1+0x640], R72 ;  /* 0x0006404801007387 */ /* 0x0009e20000100a00 */
[----:B------:R-:W-:Y:S02]  /*5ef00*/  IMAD.MOV.U32 R57, RZ, RZ, R74 ;  /* 0x000000ffff397224 */ /* 0x000fe400078e004a */
[----:B------:R-:W-:Y:S02]  /*5ef10*/  IMAD.MOV.U32 R56, RZ, RZ, R75 ;  /* 0x000000ffff387224 */ /* 0x000fe400078e004b */
[C---:B----4-:R-:W-:Y:S11]  /*5ef20*/  HMMA.1688.F32.TF32 R72, R232.reuse, R34, R84 ;  /* 0x00000022e848723c */ /* 0x050ff60000081054 */
[----:B------:R-:W-:Y:S11]  /*5ef30*/  @!UPT UIADD3 URZ, URZ, URZ, URZ ;  /* 0x0000003f3f3ff290 */ /* 0x000ff6000fffe03f */
[----:B------:R-:W-:Y:S02]  /*5ef40*/  @!UPT UIADD3 URZ, URZ, URZ, URZ ;  /* 0x0000003f3f3ff290 */ /* 0x000fe4000fffe03f */
[----:B------:R-:W-:Y:S01]  /*5ef50*/  MOV R53, R72 ;  /* 0x0000004800357202 */ /* 0x000fe20000000f00 */
[----:B------:R-:W-:Y:S01]  /*5ef60*/  IMAD.MOV.U32 R52, RZ, RZ, R73 ;  /* 0x000000ffff347224 */ /* 0x000fe200078e0049 */
[----:B------:R-:W-:Y:S01]  /*5ef70*/  MOV R48, R75 ;  /* 0x0000004b00307202 */ /* 0x000fe20000000f00 */
[----:B------:R-:W-:Y:S02]  /*5ef80*/  IMAD.MOV.U32 R49, RZ, RZ, R74 ;  /* 0x000000ffff317224 */ /* 0x000fe400078e004a */
[C---:B--2---:R-:W-:Y:S01]  /*5ef90*/  HMMA.1688.F32.TF32 R72, R232.reuse, R38, R80 ;  /* 0x00000026e848723c */ /* 0x044fe20000081050 */
[----:B------:R-:W-:Y:S11]  /*5efa0*/  STL [R1+0x616c], R56 ;  /* 0x00616c3801007387 */ /* 0x000ff60000100800 */
[----:B------:R-:W-:Y:S11]  /*5efb0*/  @!UPT UIADD3 URZ, URZ, URZ, URZ ;  /* 0x0000003f3f3ff290 */ /* 0x000ff6000fffe03f */
[----:B------:R-:W-:Y:S01]  /*5efc0*/  @!UPT UIADD3 URZ, URZ, URZ, URZ ;  /* 0x0000003f3f3ff290 */ /* 0x000fe2000fffe03f */
[----:B------:R-:W-:Y:S01]  /*5efd0*/  IMAD.MOV.U32 R45, RZ, RZ, R72 ;  /* 0x000000ffff2d7224 */ /* 0x000fe200078e0048 */
[----:B------:R-:W-:Y:S01]  /*5efe0*/  MOV R33, R74 ;  /* 0x0000004a00217202 */ /* 0x000fe20000000f00 */
[----:B------:R-:W-:Y:S02]  /*5eff0*/  IMAD.MOV.U32 R44, RZ, RZ, R73 ;  /* 0x000000ffff2c7224 */ /* 0x000fe400078e0049 */
[----:B------:R-:W-:Y:S02]  /*5f000*/  IMAD.MOV.U32 R32, RZ, RZ, R75 ;  /* 0x000000ffff207224 */ /* 0x000fe400078e004b */
[C---:B---3--:R-:W-:Y:S01]  /*5f010*/  HMMA.1688.F32.TF32 R72, R232.reuse, R42, R96 ;  /* 0x0000002ae848723c */ /* 0x048fe20000081060 */
[----:B------:R-:W-:Y:S04]  /*5f020*/  STL [R1+0x6168], R57 ;  /* 0x0061683901007387 */ /* 0x000fe80000100800 */
[----:B------:R2:W-:Y:S04]  /*5f030*/  STL [R1+0x6174], R52 ;  /* 0x0061743401007387 */ /* 0x0005e80000100800 */
[----:B------:R3:W-:Y:S11]  /*5f040*/  STL [R1+0x6170], R53 ;  /* 0x0061703501007387 */ /* 0x0007f60000100800 */
[----:B------:R-:W-:Y:S04]  /*5f050*/  @!UPT UIADD3 URZ, URZ, URZ, URZ ;  /* 0x0000003f3f3ff290 */ /* 0x000fe8000fffe03f */
[----:B--2---:R-:W-:Y:S01]  /*5f060*/  IMAD.MOV.U32 R52, RZ, RZ, R72 ;  /* 0x000000ffff347224 */ /* 0x004fe200078e0048 */
[----:B---3--:R-:W-:Y:S01]  /*5f070*/  MOV R53, R73 ;  /* 0x0000004900357202 */ /* 0x008fe20000000f00 */
        /* <DEDUP_REMOVED lines=9> */
[C---:B------:R-:W-:Y:S08]  /*5f110*/  HMMA.1688.F32.TF32 R72, R232.reuse, R50, R88 ;  /* 0x00000032e848723c */ /* 0x040ff00000081058 */
[C---:B------:R-:W-:Y:S08]  /*5f120*/  HMMA.1688.F32.TF32 R80, R232.reuse, R54, R240 ;  /* 0x00000036e850723c */ /* 0x040ff000000810f0 */
[C---:B------:R-:W-:Y:S07]  /*5f130*/  HMMA.1688.F32.TF32 R76, R232.reuse, R58, R244 ;  /* 0x0000003ae84c723c */ /* 0x040fee00000810f4 */
[----:B------:R-:W-:Y:S04]  /*5f140*/  STL.64 [R1+0x690], R72 ;  /* 0x0006904801007387 */ /* 0x000fe80000100a00 */
[----:B------:R2:W-:Y:S02]  /*5f150*/  STL.64 [R1+0x698], R74 ;  /* 0x0006984a01007387 */ /* 0x0005e40000100a00 */
[C---:B--2---:R-:W-:Y:S02]  /*5f160*/  HMMA.1688.F32.TF32 R72, R232.reuse, R62, R248 ;  /* 0x0000003ee848723c */ /* 0x044fe400000810f8 */
[----:B------:R2:W-:Y:S04]  /*5f170*/  STL.64 [R1+0x6a0], R80 ;  /* 0x0006a05001007387 */ /* 0x0005e80000100a00 */
[----:B------:R3:W-:Y:S04]  /*5f180*/  STL.64 [R1+0x6a8], R82 ;  /* 0x0006a85201007387 */ /* 0x0007e80000100a00 */
[----:B------:R-:W4:Y:S04]  /*5f190*/  LDL.LU R244, [R1+0xe60] ;  /* 0x000e600001f47983 */ /* 0x000f280000300800 */
[----:B------:R1:W-:Y:S04]  /*5f1a0*/  STL.64 [R1+0x6b0], R76 ;  /* 0x0006b04c01007387 */ /* 0x0003e80000100a00 */
[----:B------:R1:W-:Y:S05]  /*5f1b0*/  STL.64 [R1+0x6b8], R78 ;  /* 0x0006b84e01007387 */ /* 0x0003ea0000100a00 */
        /* <DEDUP_REMOVED lines=45> */
[----:B-1----:R-:W3:Y:S04]  /*5f490*/  LDL.LU R76, [R1+0xd80] ;  /* 0x000d8000014c7983 */ /* 0x002ee80000300800 */
        /* <DEDUP_REMOVED lines=32> */
[----:B------:R-:W-:Y:S01]  /*5f6a0*/  HMMA.1688.F32.TF32 R116, R232, R70, R116 ;  /* 0x00000046e874723c */ /* 0x000fe20000081074 */
[----:B------:R-:W-:Y:S04]  /*5f6b0*/  LDS R232, [R3+0xc380] ;  /* 0x00c3800003e87984 */ /* 0x000fe80000000800 */
[----:B------:R-:W-:Y:S03]  /*5f6c0*/  LDS R234, [R3+0xe380] ;  /* 0x00e3800003ea7984 */ /* 0x000fe60000000800 */
[C---:B---3--:R-:W-:Y:S01]  /*5f6d0*/  HMMA.1688.F32.TF32 R76, R236.reuse, R10, R76 ;  /* 0x0000000aec4c723c */ /* 0x048fe2000008104c */
[----:B------:R-:W-:Y:S04]  /*5f6e0*/  LDS R233, [R4+0xc380] ;  /* 0x00c3800004e97984 */ /* 0x000fe80000000800 */
[----:B------:R-:W-:Y:S04]  /*5f6f0*/  LDS R235, [R4+0xe380] ;  /* 0x00e3800004eb7984 */ /* 0x000fe80000000800 */
[----:B------:R-:W-:Y:S04]  /*5f700*/  STL.64 [R1+0x6e0], R72 ;  /* 0x0006e04801007387 */ /* 0x000fe80000100a00 */
[----:B------:R1:W-:Y:S02]  /*5f710*/  STL.64 [R1+0x6e8], R74 ;  /* 0x0006e84a01007387 */ /* 0x0003e40000100a00 */
[----:B-1----:R-:W-:Y:S02]  /*5f720*/  HMMA.1688.F32.TF32 R72, R236, R14, R128 ;  /* 0x0000000eec48723c */ /* 0x002fe40000081080 */
[----:B------:R-:W-:Y:S04]  /*5f730*/  STL.64 [R1+0x6d0], R116 ;  /* 0x0006d07401007387 */ /* 0x000fe80000100a00 */
[----:B------:R-:W-:Y:S04]  /*5f740*/  STL.64 [R1+0x6d8], R118 ;  /* 0x0006d87601007387 */ /* 0x000fe80000100a00 */
[----:B------:R-:W-:Y:S04]  /*5f750*/  STL.64 [R1+0x6f0], R76 ;  /* 0x0006f04c01007387 */ /* 0x000fe80000100a00 */
[----:B------:R-:W-:Y:S09]  /*5f760*/  STL.64 [R1+0x6f8], R78 ;  /* 0x0006f84e01007387 */ /* 0x000ff20000100a00 */
[----:B------:R4:W-:Y:S01]  /*5f770*/  STL.64 [R1+0x700], R72 ;  /* 0x0007004801007387 */ /* 0x0009e20000100a00 */
[----:B------:R-:W-:-:S02]  /*5f780*/  IMAD.MOV.U32 R37, RZ, RZ, R74 ;  /* 0x000000ffff257224 */ /* 0x000fc400078e004a */
        /* <DEDUP_REMOVED lines=8> */
[C---:B------:R-:W-:Y:S08]  /*5f810*/  HMMA.1688.F32.TF32 R72, R236.reuse, R22, R212 ;  /* 0x00000016ec48723c */ /* 0x040ff000000810d4 */
[C---:B------:R-:W-:Y:S11]  /*5f820*/  HMMA.1688.F32.TF32 R76, R236.reuse, R26, R208 ;  /* 0x0000001aec4c723c */ /* 0x040ff600000810d0 */
[----:B------:R-:W-:Y:S05]  /*5f830*/  @!UPT UIADD3 URZ, URZ, URZ, URZ ;  /* 0x0000003f3f3ff290 */ /* 0x000fea000fffe03f */
[----:B------:R-:W-:Y:S01]  /*5f840*/  IMAD.MOV.U32 R65, RZ, RZ, R72 ;  /* 0x000000ffff417224 */ /* 0x000fe200078e0048 */
[----:B------:R-:W-:Y:S01]  /*5f850*/  MOV R61, R74 ;  /* 0x0000004a003d7202 */ /* 0x000fe20000000f00 */
[----:B------:R-:W-:Y:S02]  /*5f860*/  IMAD.MOV.U32 R64, RZ, RZ, R73 ;  /* 0x000000ffff407224 */ /* 0x000fe400078e0049 */
[----:B------:R-:W-:Y:S02]  /*5f870*/  IMAD.MOV.U32 R60, RZ, RZ, R75 ;  /* 0x000000ffff3c7224 */ /* 0x000fe400078e004b */
[C---:B------:R-:W-:Y:S01]  /*5f880*/  HMMA.1688.F32.TF32 R72, R236.reuse, R30, R112 ;  /* 0x0000001eec48723c */ /* 0x040fe20000081070 */
[----:B------:R-:W-:Y:S04]  /*5f890*/  STL.64 [R1+0x730], R76 ;  /* 0x0007304c01007387 */ /* 0x000fe80000100a00 */
[----:B------:R1:W-:Y:S03]  /*5f8a0*/  STL.64 [R1+0x738], R78 ;  /* 0x0007384e01007387 */ /* 0x0003e60000100a00 */
[C---:B------:R-:W-:Y:S08]  /*5f8b0*/  HMMA.1688.F32.TF32 R108, R236.reuse, R34, R108 ;  /* 0x00000022ec6c723c */ /* 0x040ff0000008106c */
[C---:B-1----:R-:W-:Y:S07]  /*5f8c0*/  HMMA.1688.F32.TF32 R76, R236.reuse, R38, R104 ;  /* 0x00000026ec4c723c */ /* 0x042fee0000081068 */
[----:B------:R-:W-:Y:S04]  /*5f8d0*/  STL.64 [R1+0x740], R72 ;  /* 0x0007404801007387 */ /* 0x000fe80000100a00 */
[----:B------:R1:W-:Y:S02]  /*5f8e0*/  STL.64 [R1+0x748], R74 ;  /* 0x0007484a01007387 */ /* 0x0003e40000100a00 */
[C---:B-1----:R-:W-:Y:S02]  /*5f8f0*/  HMMA.1688.F32.TF32 R72, R236.reuse, R42, R100 ;  /* 0x0000002aec48723c */ /* 0x042fe40000081064 */
[----:B------:R-:W-:Y:S04]  /*5f900*/  STL.64 [R1+0x750], R108 ;  /* 0x0007506c01007387 */ /* 0x000fe80000100a00 */
[----:B------:R-:W-:Y:S04]  /*5f910*/  STL.64 [R1+0x758], R110 ;  /* 0x0007586e01007387 */ /* 0x000fe80000100a00 */
[----:B------:R-:W-:Y:S04]  /*5f920*/  STL.64 [R1+0x760], R76 ;  /* 0x0007604c01007387 */ /* 0x000fe80000100a00 */
[----:B------:R1:W-:Y:S09]  /*5f930*/  STL.64 [R1+0x768], R78 ;  /* 0x0007684e01007387 */ /* 0x0003f20000100a00 */
[----:B------:R2:W-:Y:S01]  /*5f940*/  STL.64 [R1+0x770], R72 ;  /* 0x0007704801007387 */ /* 0x0005e20000100a00 */
[----:B------:R-:W-:Y:S01]  /*5f950*/  IMAD.MOV.U32 R9, RZ, RZ, R74 ;  /* 0x000000ffff097224 */ /* 0x000fe200078e004a */
[----:B-1----:R-:W-:Y:S01]  /*5f960*/  HMMA.1688.F32.TF32 R76, R236, R46, R84 ;  /* 0x0000002eec4c723c */ /* 0x002fe20000081054 */
[----:B------:R-:W-:-:S07]  /*5f970*/  MOV R8, R75 ;  /* 0x0000004b00087202 */ /* 0x000fce0000000f00 */
[C---:B--2---:R-:W-:Y:S08]  /*5f980*/  HMMA.1688.F32.TF32 R72, R236.reuse, R50, R80 ;  /* 0x00000032ec48723c */ /* 0x044ff00000081050 */
[C---:B------:R-:W-:Y:S07]  /*5f990*/  HMMA.1688.F32.TF32 R80, R236.reuse, R54, R96 ;  /* 0x00000036ec50723c */ /* 0x040fee0000081060 */
[----:B------:R-:W-:Y:S04]  /*5f9a0*/  STL.64 [R1+0x1240], R76 ;  /* 0x0012404c01007387 */ /* 0x000fe80000100a00 */
[----:B------:R1:W-:Y:S04]  /*5f9b0*/  STL.64 [R1+0x1248], R78 ;  /* 0x0012484e01007387 */ /* 0x0003e80000100a00 */
[----:B------:R-:W-:Y:S04]  /*5f9c0*/  STL.64 [R1+0x1230], R72 ;  /* 0x0012304801007387 */ /* 0x000fe80000100a00 */
[----:B------:R2:W-:Y:S01]  /*5f9d0*/  STL.64 [R1+0x1238], R74 ;  /* 0x0012384a01007387 */ /* 0x0005e20000100a00 */
[C---:B-1----:R-:W-:Y:S08]  /*5f9e0*/  HMMA.1688.F32.TF32 R76, R236.reuse, R58, R92 ;  /* 0x0000003aec4c723c */ /* 0x042ff0000008105c */
[C---:B--2---:R-:W-:Y:S01]  /*5f9f0*/  HMMA.1688.F32.TF32 R72, R236.reuse, R62, R88 ;  /* 0x0000003eec48723c */ /* 0x044fe20000081058 */
[----:B------:R-:W-:Y:S04]  /*5fa00*/  STL.64 [R1+0x1220], R80 ;  /* 0x0012205001007387 */ /* 0x000fe80000100a00 */
[----:B------:R1:W-:Y:S10]  /*5fa10*/  STL.64 [R1+0x1228], R82 ;  /* 0x0012285201007387 */ /* 0x0003f40000100a00 */
[----:B------:R-:W-:Y:S01]  /*5fa20*/  STL.64 [R1+0x1210], R76 ;  /* 0x0012104c01007387 */ /* 0x000fe20000100a00 */
[C---:B-1----:R-:W-:Y:S03]  /*5fa30*/  HMMA.1688.F32.TF32 R80, R236.reuse, R66, R240 ;  /* 0x00000042ec50723c */ /* 0x042fe600000810f0 */
[----:B------:R1:W-:Y:S04]  /*5fa40*/  STL.64 [R1+0x1218], R78 ;  /* 0x0012184e01007387 */ /* 0x0003e80000100a00 */
[----:B------:R-:W-:Y:S04]  /*5fa50*/  STL.64 [R1+0x1200], R72 ;  /* 0x0012004801007387 */ /* 0x000fe80000100a00 */
[----:B------:R2:W-:Y:S01]  /*5fa60*/  STL.64 [R1+0x1208], R74 ;  /* 0x0012084a01007387 */ /* 0x0005e20000100a00 */
[----:B-1----:R-:W-:Y:S03]  /*5fa70*/  HMMA.1688.F32.TF32 R76, R236, R70, R244 ;  /* 0x00000046ec4c723c */ /* 0x002fe600000810f4 */
[----:B------:R-:W-:Y:S04]  /*5fa80*/  LDS R236, [R3+0xc300] ;  /* 0x00c3000003ec7984 */ /* 0x000fe80000000800 */
[----:B------:R-:W-:Y:S01]  /*5fa90*/  LDS R238, [R3+0xe300] ;  /* 0x00e3000003ee7984 */ /* 0x000fe20000000800 */
[C---:B--2---:R-:W-:Y:S03]  /*5faa0*/  HMMA.1688.F32.TF32 R72, R228.reuse, R10, R248 ;  /* 0x0000000ae448723c */ /* 0x044fe600000810f8 */
[----:B------:R1:W-:Y:S04]  /*5fab0*/  STL.64 [R1+0x11f0], R80 ;  /* 0x0011f05001007387 */ /* 0x0003e80000100a00 */
[----:B------:R2:W-:Y:S04]  /*5fac0*/  STL.64 [R1+0x11f8], R82 ;  /* 0x0011f85201007387 */ /* 0x0005e80000100a00 */
[----:B------:R-:W3:Y:S04]  /*5fad0*/  LDL.LU R244, [R1+0xc10] ;  /* 0x000c100001f47983 */ /* 0x000ee80000300800 */
[----:B------:R-:W-:Y:S04]  /*5fae0*/  LDS R237, [R4+0xc300] ;  /* 0x00c3000004ed7984 */ /* 0x000fe80000000800 */
[----:B------:R4:W-:Y:S04]  /*5faf0*/  STL.64 [R1+0xd00], R76 ;  /* 0x000d004c01007387 */ /* 0x0009e80000100a00 */
[----:B------:R1:W-:Y:S04]  /*5fb00*/  STL.64 [R1+0xd08], R78 ;  /* 0x000d084e01007387 */ /* 0x0003e80000100a00 */
[----:B------:R-:W-:Y:S04]  /*5fb10*/  STL.64 [R1+0x11e0], R72 ;  /* 0x0011e04801007387 */ /* 0x000fe80000100a00 */
[----:B------:R1:W-:Y:S04]  /*5fb20*/  STL.64 [R1+0x11e8], R74 ;  /* 0x0011e84a01007387 */ /* 0x0003e80000100a00 */
        /* <DEDUP_REMOVED lines=13> */
[----:B--2---:R-:W3:Y:S04]  /*5fc00*/  LDL.LU R82, [R1+0xcb8] ;  /* 0x000cb80001527983 */ /* 0x004ee80000300800 */
        /* <DEDUP_REMOVED lines=29> */
[----:B----4-:R-:W4:Y:S04]  /*5fde0*/  LDL.LU R76, [R1+0xdf0] ;  /* 0x000df000014c7983 */ /* 0x010f280000300800 */
        /* <DEDUP_REMOVED lines=33> */
[C---:B---3--:R-:W-:Y:S11]  /*60000*/  HMMA.1688.F32.TF32 R120, R228.reuse, R14, R152 ;  /* 0x0000000ee478723c */ /* 0x048ff60000081098 */
[----:B------:R-:W-:Y:S11]  /*60010*/  @!UPT UIADD3 URZ, URZ, URZ, URZ ;  /* 0x0000003f3f3ff290 */ /* 0x000ff6000fffe03f */
[----:B------:R-:W-:Y:S01]  /*60020*/  @!UPT UIADD3 URZ, URZ, URZ, URZ ;  /* 0x0000003f3f3ff290 */ /* 0x000fe2000fffe03f */
[----:B------:R-:W-:Y:S04]  /*60030*/  STL.64 [R1+0x11d0], R120 ;  /* 0x0011d07801007387 */ /* 0x000fe80000100a00 */
[----:B------:R-:W-:Y:S04]  /*60040*/  STL.64 [R1+0x11d8], R122 ;  /* 0x0011d87a01007387 */ /* 0x000fe80000100a00 */
[----:B------:R-:W-:Y:S04]  /*60050*/  STL.64 [R1+0x11c0], R72 ;  /* 0x0011c04801007387 */ /* 0x000fe80000100a00 */
[----:B------:R4:W-:Y:S02]  /*60060*/  STL.64 [R1+0x11c8], R74 ;  /* 0x0011c84a01007387 */ /* 0x0009e40000100a00 */
[C---:B----4-:R-:W-:Y:S08]  /*60070*/  HMMA.1688.F32.TF32 R72, R228.reuse, R22, R76 ;  /* 0x00000016e448723c */ /* 0x050ff0000008104c */
        /* <DEDUP_REMOVED lines=12> */
[----:B------:R-:W-:Y:S04]  /*60140*/  STL.64 [R1+0x1180], R116 ;  /* 0x0011807401007387 */ /* 0x000fe80000100a00 */
[----:B------:R-:W-:Y:S04]  /*60150*/  STL.64 [R1+0x1188], R118 ;  /* 0x0011887601007387 */ /* 0x000fe80000100a00 */
[----:B------:R-:W-:Y:S04]  /*60160*/  STL.64 [R1+0x1170], R76 ;  /* 0x0011704c01007387 */ /* 0x000fe80000100a00 */
[----:B------:R-:W-:Y:S09]  /*60170*/  STL.64 [R1+0x1178], R78 ;  /* 0x0011784e01007387 */ /* 0x000ff20000100a00 */
[----:B------:R-:W-:Y:S04]  /*60180*/  STL.64 [R1+0x1160], R72 ;  /* 0x0011604801007387 */ /* 0x000fe80000100a00 */
[----:B------:R2:W-:Y:S02]  /*60190*/  STL.64 [R1+0x1168], R74 ;  /* 0x0011684a01007387 */ /* 0x0005e40000100a00 */
[C---:B--2---:R-:W-:Y:S08]  /*601a0*/  HMMA.1688.F32.TF32 R72, R228.reuse, R46, R108 ;  /* 0x0000002ee448723c */ /* 0x044ff0000008106c */
[C---:B------:R-:W-:Y:S08]  /*601b0*/  HMMA.1688.F32.TF32 R104, R228.reuse, R50, R104 ;  /* 0x00000032e468723c */ /* 0x040ff00000081068 */
[C---:B------:R-:W-:Y:S07]  /*601c0*/  HMMA.1688.F32.TF32 R76, R228.reuse, R54, R100 ;  /* 0x00000036e44c723c */ /* 0x040fee0000081064 */
[----:B------:R-:W-:Y:S04]  /*601d0*/  STL.64 [R1+0x1150], R72 ;  /* 0x0011504801007387 */ /* 0x000fe80000100a00 */
[----:B------:R2:W-:Y:S02]  /*601e0*/  STL.64 [R1+0x1158], R74 ;  /* 0x0011584a01007387 */ /* 0x0005e40000100a00 */
[C---:B--2---:R-:W-:Y:S02]  /*601f0*/  HMMA.1688.F32.TF32 R72, R228.reuse, R58, R84 ;  /* 0x0000003ae448723c */ /* 0x044fe40000081054 */
[----:B------:R-:W-:Y:S04]  /*60200*/  STL.64 [R1+0x1140], R104 ;  /* 0x0011406801007387 */ /* 0x000fe80000100a00 */
[----:B------:R-:W-:Y:S02]  /*60210*/  STL.64 [R1+0x1148], R106 ;  /* 0x0011486a01007387 */ /* 0x000fe40000100a00 */
[C---:B------:R-:W-:Y:S02]  /*60220*/  HMMA.1688.F32.TF32 R80, R228.reuse, R62, R80 ;  /* 0x0000003ee450723c */ /* 0x040fe40000081050 */
[----:B------:R-:W-:Y:S04]  /*60230*/  STL.64 [R1+0x1130], R76 ;  /* 0x0011304c01007387 */ /* 0x000fe80000100a00 */
[----:B------:R2:W-:Y:S09]  /*60240*/  STL.64 [R1+0x1138], R78 ;  /* 0x0011384e01007387 */ /* 0x0005f20000100a00 */
[----:B------:R-:W-:Y:S01]  /*60250*/  STL.64 [R1+0x1120], R72 ;  /* 0x0011204801007387 */ /* 0x000fe20000100a00 */
[C---:B--2---:R-:W-:Y:S03]  /*60260*/  HMMA.1688.F32.TF32 R76, R228.reuse, R66, R96 ;  /* 0x00000042e44c723c */ /* 0x044fe60000081060 */
[----:B------:R2:W-:Y:S05]  /*60270*/  STL.64 [R1+0x1128], R74 ;  /* 0x0011284a01007387 */ /* 0x0005ea0000100a00 */
[----:B--2---:R-:W-:Y:S01]  /*60280*/  HMMA.1688.F32.TF32 R72, R228, R70, R92 ;  /* 0x00000046e448723c */ /* 0x004fe2000008105c */
        /* <DEDUP_REMOVED lines=9> */
[----:B------:R-:W2:Y:S01]  /*60320*/  LDS R231, [R4+0xe400] ;  /* 0x00e4000004e77984 */ /* 0x000ea20000000800 */
[C---:B-1----:R-:W-:Y:S08]  /*60330*/  HMMA.1688.F32.TF32 R72, R236.reuse, R10, R88 ;  /* 0x0000000aec48723c */ /* 0x042ff00000081058 */
[C---:B------:R-:W-:Y:S08]  /*60340*/  HMMA.1688.F32.TF32 R80, R236.reuse, R14, R240 ;  /* 0x0000000eec50723c */ /* 0x040ff000000810f0 */
[C---:B------:R-:W-:Y:S07]  /*60350*/  HMMA.1688.F32.TF32 R76, R236.reuse, R18, R244 ;  /* 0x00000012ec4c723c */ /* 0x040fee00000810f4 */
[----:B------:R-:W-:Y:S04]  /*60360*/  STL.64 [R1+0xce0], R72 ;  /* 0x000ce04801007387 */ /* 0x000fe80000100a00 */
[----:B------:R1:W-:Y:S02]  /*60370*/  STL.64 [R1+0xce8], R74 ;  /* 0x000ce84a01007387 */ /* 0x0003e40000100a00 */
[C---:B-1----:R-:W-:Y:S02]  /*60380*/  HMMA.1688.F32.TF32 R72, R236.reuse, R22, R248 ;  /* 0x00000016ec48723c */ /* 0x042fe400000810f8 */
[----:B------:R1:W-:Y:S04]  /*60390*/  STL.64 [R1+0xcd0], R80 ;  /* 0x000cd05001007387 */ /* 0x0003e80000100a00 */
[----:B------:R3:W-:Y:S04]  /*603a0*/  STL.64 [R1+0xcd8], R82 ;  /* 0x000cd85201007387 */ /* 0x0007e80000100a00 */
[----:B------:R-:W4:Y:S04]  /*603b0*/  LDL.LU R244, [R1+0x820] ;  /* 0x0008200001f47983 */ /* 0x000f280000300800 */
[----:B------:R-:W-:Y:S04]  /*603c0*/  STL.64 [R1+0xcc0], R76 ;  /* 0x000cc04c01007387 */ /* 0x000fe80000100a00 */
[----:B------:R-:W-:Y:S05]  /*603d0*/  STL.64 [R1+0xcc8], R78 ;  /* 0x000cc84e01007387 */ /* 0x000fea0000100a00 */
[----:B------:R1:W-:Y:S04]  /*603e0*/  STL.64 [R1+0xcb0], R72 ;  /* 0x000cb04801007387 */ /* 0x0003e80000100a00 */
        /* <DEDUP_REMOVED lines=126> */
[C---:B----4-:R-:W-:Y:S08]  /*60bd0*/  HMMA.1688.F32.TF32 R204, R236.reuse, R46, R204 ;  /* 0x0000002eeccc723c */ /* 0x050ff000000810cc */
[C---:B------:R-:W-:Y:S08]  /*60be0*/  HMMA.1688.F32.TF32 R72, R236.reuse, R42, R72 ;  /* 0x0000002aec48723c */ /* 0x040ff00000081048 */
[C---:B------:R-:W-:Y:S08]  /*60bf0*/  HMMA.1688.F32.TF32 R216, R236.reuse, R38, R216 ;  /* 0x00000026ecd8723c */ /* 0x040ff000000810d8 */
[C---:B------:R-:W-:Y:S08]  /*60c00*/  HMMA.1688.F32.TF32 R140, R236.reuse, R30, R140 ;  /* 0x0000001eec8c723c */ /* 0x040ff0000008108c */
[C---:B------:R-:W-:Y:S08]  /*60c10*/  HMMA.1688.F32.TF32 R144, R236.reuse, R26, R144 ;  /* 0x0000001aec90723c */ /* 0x040ff00000081090 */
[C---:B------:R-:W-:Y:S11]  /*60c20*/  HMMA.1688.F32.TF32 R136, R236.reuse, R34, R136 ;  /* 0x00000022ec88723c */ /* 0x040ff60000081088 */
[----:B------:R-:W-:Y:S04]  /*60c30*/  @!UPT UIADD3 URZ, URZ, URZ, URZ ;  /* 0x0000003f3f3ff290 */ /* 0x000fe8000fffe03f */
[----:B------:R-:W-:Y:S04]  /*60c40*/  STL.64 [R1+0xca0], R144 ;  /* 0x000ca09001007387 */ /* 0x000fe80000100a00 */
[----:B------:R1:W-:Y:S01]  /*60c50*/  STL.64 [R1+0xca8], R146 ;  /* 0x000ca89201007387 */ /* 0x0003e20000100a00 */
[C---:B------:R-:W-:Y:S03]  /*60c60*/  HMMA.1688.F32.TF32 R200, R236.reuse, R50, R200 ;  /* 0x00000032ecc8723c */ /* 0x040fe600000810c8 */
        /* <DEDUP_REMOVED lines=33> */
[C---:B-1----:R-:W-:Y:S02]  /*60e80*/  HMMA.1688.F32.TF32 R120, R236.reuse, R66, R220 ;  /* 0x00000042ec78723c */ /* 0x042fe400000810dc */
[----:B------:R-:W-:Y:S04]  /*60e90*/  STL.64 [R1+0xc10], R196 ;  /* 0x000c10c401007387 */ /* 0x000fe80000100a00 */
[----:B------:R1:W-:Y:S02]  /*60ea0*/  STL.64 [R1+0xc18], R198 ;  /* 0x000c18c601007387 */ /* 0x0003e40000100a00 */
[----:B-1----:R-:W-:Y:S02]  /*60eb0*/  HMMA.1688.F32.TF32 R196, R236, R70, R148 ;  /* 0x00000046ecc4723c */ /* 0x002fe40000081094 */
[----:B------:R-:W-:Y:S04]  /*60ec0*/  LDS R236, [R3+0xc480] ;  /* 0x00c4800003ec7984 */ /* 0x000fe80000000800 */
[----:B------:R-:W-:Y:S02]  /*60ed0*/  LDS R238, [R3+0xe480] ;  /* 0x00e4800003ee7984 */ /* 0x000fe40000000800 */
[C---:B------:R-:W-:Y:S07]  /*60ee0*/  HMMA.1688.F32.TF32 R148, R232.reuse, R10, R152 ;  /* 0x0000000ae894723c */ /* 0x040fee0000081098 */
[----:B------:R-:W-:Y:S04]  /*60ef0*/  STL.64 [R1+0xc00], R120 ;  /* 0x000c007801007387 */ /* 0x000fe80000100a00 */
[----:B------:R1:W-:Y:S01]  /*60f00*/  STL.64 [R1+0xc08], R122 ;  /* 0x000c087a01007387 */ /* 0x0003e20000100a00 */
[C---:B------:R-:W-:Y:S03]  /*60f10*/  HMMA.1688.F32.TF32 R112, R232.reuse, R38, R112 ;  /* 0x00000026e870723c */ /* 0x040fe60000081070 */
[----:B------:R-:W-:Y:S04]  /*60f20*/  LDS R237, [R4+0xc480] ;  /* 0x00c4800004ed7984 */ /* 0x000fe80000000800 */
[----:B------:R-:W2:Y:S01]  /*60f30*/  LDS R239, [R4+0xe480] ;  /* 0x00e4800004ef7984 */ /* 0x000ea20000000800 */
[C---:B-1----:R-:W-:Y:S08]  /*60f40*/  HMMA.1688.F32.TF32 R120, R232.reuse, R14, R116 ;  /* 0x0000000ee878723c */ /* 0x042ff00000081074 */
[C---:B------:R-:W-:Y:S08]  /*60f50*/  HMMA.1688.F32.TF32 R116, R232.reuse, R18, R76 ;  /* 0x00000012e874723c */ /* 0x040ff0000008104c */
[C---:B------:R-:W-:Y:S01]  /*60f60*/  HMMA.1688.F32.TF32 R76, R232.reuse, R22, R128 ;  /* 0x00000016e84c723c */ /* 0x040fe20000081080 */
[----:B------:R-:W-:Y:S04]  /*60f70*/  STL.64 [R1+0x7e0], R196 ;  /* 0x0007e0c401007387 */ /* 0x000fe80000100a00 */
[----:B------:R-:W-:Y:S04]  /*60f80*/  STL.64 [R1+0x7e8], R198 ;  /* 0x0007e8c601007387 */ /* 0x000fe80000100a00 */
[----:B------:R-:W-:Y:S04]  /*60f90*/  STL.64 [R1+0x7c0], R148 ;  /* 0x0007c09401007387 */ /* 0x000fe80000100a00 */
[----:B------:R-:W-:Y:S04]  /*60fa0*/  STL.64 [R1+0x7c8], R150 ;  /* 0x0007c89601007387 */ /* 0x000fe80000100a00 */
[----:B------:R-:W-:Y:S04]  /*60fb0*/  STL.64 [R1+0x7b0], R120 ;  /* 0x0007b07801007387 */ /* 0x000fe80000100a00 */
[----:B------:R1:W-:Y:S04]  /*60fc0*/  STL.64 [R1+0x7b8], R122 ;  /* 0x0007b87a01007387 */ /* 0x0003e80000100a00 */
[----:B------:R-:W-:Y:S04]  /*60fd0*/  STL.64 [R1+0x780], R116 ;  /* 0x0007807401007387 */ /* 0x000fe80000100a00 */
[----:B------:R1:W-:Y:S02]  /*60fe0*/  STL.64 [R1+0x788], R118 ;  /* 0x0007887601007387 */ /* 0x0003e40000100a00 */
[C---:B-1----:R-:W-:Y:S02]  /*60ff0*/  HMMA.1688.F32.TF32 R120, R232.reuse, R26, R132 ;  /* 0x0000001ae878723c */ /* 0x042fe40000081084 */
[----:B------:R-:W-:Y:S04]  /*61000*/  STL.64 [R1+0xbf0], R76 ;  /* 0x000bf04c01007387 */ /* 0x000fe80000100a00 */
[----:B------:R1:W-:Y:S02]  /*61010*/  STL.64 [R1+0xbf8], R78 ;  /* 0x000bf84e01007387 */ /* 0x0003e40000100a00 */
[C---:B------:R-:W-:Y:S08]  /*61020*/  HMMA.1688.F32.TF32 R116, R232.reuse, R30, R212 ;  /* 0x0000001ee874723c */ /* 0x040ff000000810d4 */
[C---:B-1----:R-:W-:Y:S07]  /*61030*/  HMMA.1688.F32.TF32 R76, R232.reuse, R34, R208 ;  /* 0x00000022e84c723c */ /* 0x042fee00000810d0 */
[----:B------:R-:W-:Y:S04]  /*61040*/  STL.64 [R1+0xa00], R120 ;  /* 0x000a007801007387 */ /* 0x000fe80000100a00 */
[----:B------:R-:W-:Y:S01]  /*61050*/  STL.64 [R1+0xa08], R122 ;  /* 0x000a087a01007387 */ /* 0x000fe20000100a00 */
[C---:B------:R-:W-:Y:S03]  /*61060*/  HMMA.1688.F32.TF32 R108, R232.reuse, R42, R108 ;  /* 0x0000002ae86c723c */ /* 0x040fe6000008106c */
[----:B------:R-:W-:Y:S04]  /*61070*/  STL.64 [R1+0x9e0], R116 ;  /* 0x0009e07401007387 */ /* 0x000fe80000100a00 */
[----:B------:R-:W-:Y:S04]  /*61080*/  STL.64 [R1+0x9e8], R118 ;  /* 0x0009e87601007387 */ /* 0x000fe80000100a00 */
        /* <DEDUP_REMOVED lines=8> */
[C---:B------:R-:W-:Y:S07]  /*61110*/  HMMA.1688.F32.TF32 R100, R232.reuse, R54, R84 ;  /* 0x00000036e864723c */ /* 0x040fee0000081054 */
        /* <DEDUP_REMOVED lines=11> */
[----:B-1----:R-:W-:Y:S02]  /*611d0*/  HMMA.1688.F32.TF32 R76, R232, R70, R88 ;  /* 0x00000046e84c723c */ /* 0x002fe40000081058 */
[----:B------:R-:W-:Y:S04]  /*611e0*/  STL.64 [R1+0x10b0], R84 ;  /* 0x0010b05401007387 */ /* 0x000fe80000100a00 */
[----:B------:R1:W-:Y:S04]  /*611f0*/  STL.64 [R1+0x10b8], R86 ;  /* 0x0010b85601007387 */ /* 0x0003e80000100a00 */
[----:B------:R-:W-:Y:S04]  /*61200*/  STL.64 [R1+0x10a0], R80 ;  /* 0x0010a05001007387 */ /* 0x000fe80000100a00 */
[----:B------:R3:W-:Y:S01]  /*61210*/  STL.64 [R1+0x10a8], R82 ;  /* 0x0010a85201007387 */ /* 0x0007e20000100a00 */
[C---:B-1----:R-:W-:Y:S03]  /*61220*/  HMMA.1688.F32.TF32 R84, R228.reuse, R10, R240 ;  /* 0x0000000ae454723c */ /* 0x042fe600000810f0 */
[----:B------:R-:W-:Y:S04]  /*61230*/  LDS R232, [R3+0xc500] ;  /* 0x00c5000003e87984 */ /* 0x000fe80000000800 */
[----:B------:R-:W-:Y:S01]  /*61240*/  LDS R234, [R3+0xe500] ;  /* 0x00e5000003ea7984 */ /* 0x000fe20000000800 */
[C---:B---3--:R-:W-:Y:S03]  /*61250*/  HMMA.1688.F32.TF32 R80, R228.reuse, R14, R244 ;  /* 0x0000000ee450723c */ /* 0x048fe600000810f4 */
[----:B------:R-:W-:Y:S04]  /*61260*/  STL.64 [R1+0x980], R76 ;  /* 0x0009804c01007387 */ /* 0x000fe80000100a00 */
[----:B------:R1:W-:Y:S04]  /*61270*/  STL.64 [R1+0x988], R78 ;  /* 0x0009884e01007387 */ /* 0x0003e80000100a00 */
[----:B------:R-:W-:Y:S04]  /*61280*/  LDS R233, [R4+0xc500] ;  /* 0x00c5000004e97984 */ /* 0x000fe80000000800 */
[----:B------:R-:W3:Y:S01]  /*61290*/  LDS R235, [R4+0xe500] ;  /* 0x00e5000004eb7984 */ /* 0x000ee20000000800 */
[C---:B-1----:R-:W-:Y:S03]  /*612a0*/  HMMA.1688.F32.TF32 R76, R228.reuse, R18, R248 ;  /* 0x00000012e44c723c */ /* 0x042fe600000810f8 */
        /* <DEDUP_REMOVED lines=107> */
[----:B------:R-:W-:Y:S04]  /*61960*/  STL.64 [R1+0x1038], R122 ;  /* 0x0010387a01007387 */ /* 0x000fe80000100a00 */
[----:B------:R-:W-:Y:S04]  /*61970*/  STL.64 [R1+0x1020], R116 ;  /* 0x0010207401007387 */ /* 0x000fe80000100a00 */
[----:B------:R-:W-:Y:S04]  /*61980*/  STL.64 [R1+0x1028], R118 ;  /* 0x0010287601007387 */ /* 0x000fe80000100a00 */
[----:B------:R-:W-:Y:S04]  /*61990*/  STL.64 [R1+0x1010], R76 ;  /* 0x0010104c01007387 */ /* 0x000fe80000100a00 */
[----:B------:R1:W-:Y:S02]  /*619a0*/  STL.64 [R1+0x1018], R78 ;  /* 0x0010184e01007387 */ /* 0x0003e40000100a00 */
[C---:B-1----:R-:W-:Y:S08]  /*619b0*/  HMMA.1688.F32.TF32 R76, R228.reuse, R46, R128 ;  /* 0x0000002ee44c723c */ /* 0x042ff00000081080 */
[C---:B------:R-:W-:Y:S08]  /*619c0*/  HMMA.1688.F32.TF32 R120, R228.reuse, R50, R132 ;  /* 0x00000032e478723c */ /* 0x040ff00000081084 */
        /* <DEDUP_REMOVED lines=14> */
[----:B------:R-:W-:Y:S02]  /*61ab0*/  STL.64 [R1+0xfc8], R114 ;  /* 0x000fc87201007387 */ /* 0x000fe40000100a00 */
[C---:B------:R-:W-:Y:S02]  /*61ac0*/  HMMA.1688.F32.TF32 R104, R236.reuse, R10, R100 ;  /* 0x0000000aec68723c */ /* 0x040fe40000081064 */
[----:B------:R-:W-:Y:S04]  /*61ad0*/  STL.64 [R1+0xfb0], R108 ;  /* 0x000fb06c01007387 */ /* 0x000fe80000100a00 */
[----:B------:R-:W-:Y:S02]  /*61ae0*/  STL.64 [R1+0xfb8], R110 ;  /* 0x000fb86e01007387 */ /* 0x000fe40000100a00 */
[C---:B------:R-:W-:Y:S02]  /*61af0*/  HMMA.1688.F32.TF32 R100, R236.reuse, R14, R84 ;  /* 0x0000000eec64723c */ /* 0x040fe40000081054 */
[----:B------:R-:W-:Y:S04]  /*61b00*/  LDS R228, [R3+0xc580] ;  /* 0x00c5800003e47984 */ /* 0x000fe80000000800 */
[----:B------:R-:W-:Y:S04]  /*61b10*/  LDS R230, [R3+0xe580] ;  /* 0x00e5800003e67984 */ /* 0x000fe80000000800 */
[----:B------:R-:W-:Y:S04]  /*61b20*/  STL.64 [R1+0x970], R76 ;  /* 0x0009704c01007387 */ /* 0x000fe80000100a00 */
[----:B------:R1:W-:Y:S04]  /*61b30*/  STL.64 [R1+0x978], R78 ;  /* 0x0009784e01007387 */ /* 0x0003e80000100a00 */
[----:B------:R-:W-:Y:S04]  /*61b40*/  LDS R229, [R4+0xc580] ;  /* 0x00c5800004e57984 */ /* 0x000fe80000000800 */
[----:B------:R-:W2:Y:S01]  /*61b50*/  LDS R231, [R4+0xe580] ;  /* 0x00e5800004e77984 */ /* 0x000ea20000000800 */
[C---:B-1----:R-:W-:Y:S03]  /*61b60*/  HMMA.1688.F32.TF32 R76, R236.reuse, R18, R80 ;  /* 0x00000012ec4c723c */ /* 0x042fe60000081050 */
[----:B------:R-:W-:Y:S04]  /*61b70*/  STL.64 [R1+0x960], R104 ;  /* 0x0009606801007387 */ /* 0x000fe80000100a00 */
[----:B------:R-:W-:Y:S01]  /*61b80*/  STL.64 [R1+0x968], R106 ;  /* 0x0009686a01007387 */ /* 0x000fe20000100a00 */
[C---:B------:R-:W-:Y:S03]  /*61b90*/  HMMA.1688.F32.TF32 R84, R236.reuse, R22, R96 ;  /* 0x00000016ec54723c */ /* 0x040fe60000081060 */
[----:B------:R-:W-:Y:S04]  /*61ba0*/  STL.64 [R1+0x950], R100 ;  /* 0x0009506401007387 */ /* 0x000fe80000100a00 */
[----:B------:R-:W-:Y:S01]  /*61bb0*/  STL.64 [R1+0x958], R102 ;  /* 0x0009586601007387 */ /* 0x000fe20000100a00 */
        /* <DEDUP_REMOVED lines=23> */
[----:B-1----:R-:W2:Y:S04]  /*61d30*/  LDL.LU R80, [R1+0x20] ;  /* 0x0000200001507983 */ /* 0x002ea80000300800 */
[----:B------:R-:W2:Y:S04]  /*61d40*/  LDL.LU R81, [R1+0x24] ;  /* 0x0000240001517983 */ /* 0x000ea80000300800 */
[----:B----4-:R-:W2:Y:S04]  /*61d50*/  LDL.LU R82, [R1+0x28] ;  /* 0x0000280001527983 */ /* 0x010ea80000300800 */
[----:B------:R-:W2:Y:S04]  /*61d60*/  LDL.LU R83, [R1+0x2c] ;  /* 0x00002c0001537983 */ /* 0x000ea80000300800 */
        /* <DEDUP_REMOVED lines=89> */
[C---:B------:R-:W-:Y:S11]  /*62300*/  HMMA.1688.F32.TF32 R220, R236.reuse, R54, R220 ;  /* 0x00000036ecdc723c */ /* 0x040ff600000810dc */
[----:B------:R-:W-:Y:S04]  /*62310*/  @!UPT UIADD3 URZ, URZ, URZ, URZ ;  /* 0x0000003f3f3ff290 */ /* 0x000fe8000fffe03f */
[----:B------:R-:W-:Y:S04]  /*62320*/  STL.64 [R1+0x800], R120 ;  /* 0x0008007801007387 */ /* 0x000fe80000100a00 */
[----:B------:R1:W-:Y:S01]  /*62330*/  STL.64 [R1+0x808], R122 ;  /* 0x0008087a01007387 */ /* 0x0003e20000100a00 */
[----:B------:R-:W-:Y:S03]  /*62340*/  HMMA.1688.F32.TF32 R236, R236, R70, R244 ;  /* 0x00000046ecec723c */ /* 0x000fe600000810f4 */
        /* <DEDUP_REMOVED lines=30> */
[C---:B------:R-:W-:Y:S11]  /*62530*/  HMMA.1688.F32.TF32 R248, R232.reuse, R10, R248 ;  /* 0x0000000ae8f8723c */ /* 0x040ff600000810f8 */
[----:B------:R-:W-:Y:S11]  /*62540*/  @!UPT UIADD3 URZ, URZ, URZ, URZ ;  /* 0x0000003f3f3ff290 */ /* 0x000ff6000fffe03f */
[----:B------:R-:W-:Y:S01]  /*62550*/  @!UPT UIADD3 URZ, URZ, URZ, URZ ;  /* 0x0000003f3f3ff290 */ /* 0x000fe2000fffe03f */
[----:B------:R-:W-:Y:S04]  /*62560*/  STL.64 [R1+0x820], R248 ;  /* 0x000820f801007387 */ /* 0x000fe80000100a00 */
[----:B------:R1:W-:Y:S04]  /*62570*/  STL.64 [R1+0x828], R250 ;  /* 0x000828fa01007387 */ /* 0x0003e80000100a00 */
[----:B-1----:R-:W3:Y:S04]  /*62580*/  LDL.LU.64 R250, [R1+0x62c0] ;  /* 0x0062c00001fa7983 */ /* 0x002ee80000300a00 */
[----:B------:R-:W3:Y:S01]  /*62590*/  LDL.LU.64 R248, [R1+0x62b8] ;  /* 0x0062b80001f87983 */ /* 0x000ee20000300a00 */
[C---:B------:R-:W-:Y:S08]  /*625a0*/  HMMA.1688.F32.TF32 R108, R232.reuse, R50, R108 ;  /* 0x00000032e86c723c */ /* 0x040ff0000008106c */
[C---:B------:R-:W-:Y:S08]  /*625b0*/  HMMA.1688.F32.TF32 R104, R232.reuse, R54, R104 ;  /* 0x00000036e868723c */ /* 0x040ff00000081068 */
[C---:B------:R-:W-:Y:S08]  /*625c0*/  HMMA.1688.F32.TF32 R84, R232.reuse, R62, R84 ;  /* 0x0000003ee854723c */ /* 0x040ff00000081054 */
[C---:B------:R-:W-:Y:S08]  /*625d0*/  HMMA.1688.F32.TF32 R80, R232.reuse, R66, R80 ;  /* 0x00000042e850723c */ /* 0x040ff00000081050 */
[C---:B--2---:R-:W-:Y:S11]  /*625e0*/  HMMA.1688.F32.TF32 R236, R232.reuse, R14, R236 ;  /* 0x0000000ee8ec723c */ /* 0x044ff600000810ec */
[----:B------:R-:W-:Y:S11]  /*625f0*/  @!UPT UIADD3 URZ, URZ, URZ, URZ ;  /* 0x0000003f3f3ff290 */ /* 0x000ff6000fffe03f */
[----:B------:R-:W-:Y:S01]  /*62600*/  @!UPT UIADD3 URZ, URZ, URZ, URZ ;  /* 0x0000003f3f3ff290 */ /* 0x000fe2000fffe03f */
[----:B------:R-:W-:Y:S04]  /*62610*/  STL.64 [R1+0x810], R236 ;  /* 0x000810ec01007387 */ /* 0x000fe80000100a00 */
[----:B------:R1:W-:Y:S02]  /*62620*/  STL.64 [R1+0x818], R238 ;  /* 0x000818ee01007387 */ /* 0x0003e40000100a00 */
[C---:B-1----:R-:W-:Y:S02]  /*62630*/  HMMA.1688.F32.TF32 R236, R232.reuse, R18, R88 ;  /* 0x00000012e8ec723c */ /* 0x042fe40000081058 */
[----:B------:R-:W2:Y:S11]  /*62640*/  LDL.LU R88, [R1+0x1d0] ;  /* 0x0001d00001587983 */ /* 0x000eb60000300800 */
[----:B------:R-:W-:Y:S10]  /*62650*/  @!UPT UIADD3 URZ, URZ, URZ, URZ ;  /* 0x0000003f3f3ff290 */ /* 0x000ff4000fffe03f */
[----:B------:R-:W-:Y:S04]  /*62660*/  STL.64 [R1+0x7a0], R236 ;  /* 0x0007a0ec01007387 */ /* 0x000fe80000100a00 */
[----:B------:R1:W-:Y:S02]  /*62670*/  STL.64 [R1+0x7a8], R238 ;  /* 0x0007a8ee01007387 */ /* 0x0003e40000100a00 */
[C---:B-1----:R-:W-:Y:S08]  /*62680*/  HMMA.1688.F32.TF32 R236, R232.reuse, R22, R116 ;  /* 0x00000016e8ec723c */ /* 0x042ff00000081074 */
[C---:B------:R-:W-:Y:S08]  /*62690*/  HMMA.1688.F32.TF32 R116, R232.reuse, R26, R76 ;  /* 0x0000001ae874723c */ /* 0x040ff0000008104c */
[C---:B------:R-:W-:Y:S07]  /*626a0*/  HMMA.1688.F32.TF32 R76, R232.reuse, R30, R128 ;  /* 0x0000001ee84c723c */ /* 0x040fee0000081080 */
[----:B------:R-:W-:Y:S01]  /*626b0*/  STL.64 [R1+0x880], R236 ;  /* 0x000880ec01007387 */ /* 0x000fe20000100a00 */
[C---:B------:R-:W-:Y:S03]  /*626c0*/  HMMA.1688.F32.TF32 R128, R232.reuse, R34, R132 ;  /* 0x00000022e880723c */ /* 0x040fe60000081084 */
[----:B------:R-:W-:Y:S04]  /*626d0*/  STL.64 [R1+0x888], R238 ;  /* 0x000888ee01007387 */ /* 0x000fe80000100a00 */
[----:B------:R-:W-:Y:S04]  /*626e0*/  STL.64 [R1+0x870], R116 ;  /* 0x0008707401007387 */ /* 0x000fe80000100a00 */
[----:B------:R1:W-:Y:S04]  /*626f0*/  STL.64 [R1+0x878], R118 ;  /* 0x0008787601007387 */ /* 0x0003e80000100a00 */
[----:B------:R-:W-:Y:S04]  /*62700*/  STL.64 [R1+0x860], R76 ;  /* 0x0008604c01007387 */ /* 0x000fe80000100a00 */
[----:B------:R3:W-:Y:S01]  /*62710*/  STL.64 [R1+0x868], R78 ;  /* 0x0008684e01007387 */ /* 0x0007e20000100a00 */
[C---:B-1----:R-:W-:Y:S08]  /*62720*/  HMMA.1688.F32.TF32 R116, R232.reuse, R38, R212 ;  /* 0x00000026e874723c */ /* 0x042ff000000810d4 */
[----:B---3--:R-:W-:Y:S01]  /*62730*/  HMMA.1688.F32.TF32 R76, R232, R42, R208 ;  /* 0x0000002ae84c723c */ /* 0x008fe200000810d0 */
[----:B------:R-:W-:Y:S01]  /*62740*/  STL.64 [R1+0x850], R128 ;  /* 0x0008508001007387 */ /* 0x000fe20000100a00 */
[----:B------:R-:W-:Y:S01]  /*62750*/  IMAD.MOV.U32 R89, RZ, RZ, R252 ;  /* 0x000000ffff597224 */ /* 0x000fe200078e00fc */
[----:B------:R-:W-:-:S02]  /*62760*/  MOV R91, R0 ;  /* 0x00000000005b7202 */ /* 0x000fc40000000f00 */
[----:B------:R-:W-:Y:S01]  /*62770*/  STL.64 [R1+0x858], R130 ;  /* 0x0008588201007387 */ /* 0x000fe20000100a00 */
[----:B------:R-:W-:-:S09]  /*62780*/  IMAD.MOV.U32 R90, RZ, RZ, R2 ;  /* 0x000000ffff5a7224 */ /* 0x000fd200078e0002 */
[----:B------:R-:W-:Y:S04]  /*62790*/  STL.64 [R1+0x840], R116 ;  /* 0x0008407401007387 */ /* 0x000fe80000100a00 */
[----:B------:R-:W-:Y:S04]  /*627a0*/  STL.64 [R1+0x848], R118 ;  /* 0x0008487601007387 */ /* 0x000fe80000100a00 */
[----:B------:R1:W-:Y:S01]  /*627b0*/  STL [R1+0x830], R76 ;  /* 0x0008304c01007387 */ /* 0x0003e20000100800 */
[----:B------:R-:W-:Y:S01]  /*627c0*/  IMAD.MOV.U32 R252, RZ, RZ, R77 ;  /* 0x000000fffffc7224 */ /* 0x000fe200078e004d */
[----:B------:R-:W-:Y:S01]  /*627d0*/  MOV R0, R79 ;  /* 0x0000004f00007202 */ /* 0x000fe20000000f00 */
[----:B------:R-:W-:-:S02]  /*627e0*/  IMAD.MOV.U32 R2, RZ, RZ, R78 ;  /* 0x000000ffff027224 */ /* 0x000fc400078e004e */
[C---:B-1----:R-:W-:Y:S11]  /*627f0*/  HMMA.1688.F32.TF32 R76, R232.reuse, R46, R112 ;  /* 0x0000002ee84c723c */ /* 0x042ff60000081070 */
[----:B------:R-:W-:Y:S11]  /*62800*/  @!UPT UIADD3 URZ, URZ, URZ, URZ ;  /* 0x0000003f3f3ff290 */ /* 0x000ff6000fffe03f */
[----:B------:R-:W-:Y:S01]  /*62810*/  @!UPT UIADD3 URZ, URZ, URZ, URZ ;  /* 0x0000003f3f3ff290 */ /* 0x000fe2000fffe03f */
        /* <DEDUP_REMOVED lines=22> */
[----:B-1----:R-:W-:Y:S03]  /*62980*/  HMMA.1688.F32.TF32 R76, R228, R18, R244 ;  /* 0x00000012e44c723c */ /* 0x002fe600000810f4 */
[----:B------:R-:W-:Y:S04]  /*62990*/  STL.64 [R1+0xf40], R84 ;  /* 0x000f405401007387 */ /* 0x000fe80000100a00 */
[----:B------:R-:W-:Y:S04]  /*629a0*/  STL.64 [R1+0xf48], R86 ;  /* 0x000f485601007387 */ /* 0x000fe80000100a00 */
[----:B------:R-:W3:Y:S04]  /*629b0*/  LDL.LU R248, [R1+0x250] ;  /* 0x0002500001f87983 */ /* 0x000ee80000300800 */
[----:B------:R-:W-:Y:S04]  /*629c0*/  STL.64 [R1+0xf30], R80 ;  /* 0x000f305001007387 */ /* 0x000fe80000100a00 */
[----:B------:R-:W-:Y:S01]  /*629d0*/  STL.64 [R1+0xf38], R82 ;  /* 0x000f385201007387 */ /* 0x000fe20000100a00 */
[----:B------:R-:W-:-:S03]  /*629e0*/  IMAD.MOV.U32 R244, RZ, RZ, R241 ;  /* 0x000000fffff47224 */ /* 0x000fc600078e00f1 */
[----:B------:R-:W-:Y:S04]  /*629f0*/  STL.64 [R1+0xf20], R76 ;  /* 0x000f204c01007387 */ /* 0x000fe80000100a00 */
[----:B------:R2:W-:Y:S01]  /*62a00*/  STL.64 [R1+0xf28], R78 ;  /* 0x000f284e01007387 */ /* 0x0005e20000100a00 */
[----:B------:R-:W-:-:S03]  /*62a10*/  IMAD.MOV.U32 R245, RZ, RZ, R243 ;  /* 0x000000fffff57224 */ /* 0x000fc600078e00f3 */
[----:B------:R-:W3:Y:S04]  /*62a20*/  LDL.LU R249, [R1+0x254] ;  /* 0x0002540001f97983 */ /* 0x000ee80000300800 */
[----:B------:R-:W3:Y:S04]  /*62a30*/  LDL.LU R250, [R1+0x258] ;  /* 0x0002580001fa7983 */ /* 0x000ee80000300800 */
[----:B------:R-:W3:Y:S04]  /*62a40*/  LDL.LU R251, [R1+0x25c] ;  /* 0x00025c0001fb7983 */ /* 0x000ee80000300800 */
[----:B------:R-:W3:Y:S04]  /*62a50*/  LDL.LU R241, [R1+0x62b4] ;  /* 0x0062b40001f17983 */ /* 0x000ee80000300800 */
[----:B------:R-:W4:Y:S01]  /*62a60*/  LDL.LU R243, [R1+0x62b0] ;  /* 0x0062b00001f37983 */ /* 0x000f220000300800 */
[----:B--2---:R-:W-:Y:S01]  /*62a70*/  HMMA.1688.F32.TF32 R76, R228, R22, R88 ;  /* 0x00000016e44c723c */ /* 0x004fe20000081058 */
[----:B------:R-:W-:Y:S01]  /*62a80*/  MOV R246, R242 ;  /* 0x000000f200f67202 */ /* 0x000fe20000000f00 */
[----:B------:R-:W-:Y:S01]  /*62a90*/  IMAD.MOV.U32 R247, RZ, RZ, R240 ;  /* 0x000000fffff77224 */ /* 0x000fe200078e00f0 */
[----:B------:R-:W2:Y:S04]  /*62aa0*/  LDL.LU R242, [R1+0x62ac] ;  /* 0x0062ac0001f27983 */ /* 0x000ea80000300800 */
[----:B------:R-:W2:Y:S04]  /*62ab0*/  LDL.LU R240, [R1+0x62a8] ;  /* 0x0062a80001f07983 */ /* 0x000ea80000300800 */
[----:B------:R-:W2:Y:S11]  /*62ac0*/  LDL.LU R92, [R1+0x290] ;  /* 0x00029000015c7983 */ /* 0x000eb60000300800 */
[----:B------:R-:W-:Y:S01]  /*62ad0*/  @!UPT UIADD3 URZ, URZ, URZ, URZ ;  /* 0x0000003f3f3ff290 */ /* 0x000fe2000fffe03f */
[----:B------:R1:W-:Y:S04]  /*62ae0*/  STL.64 [R1+0xf10], R76 ;  /* 0x000f104c01007387 */ /* 0x0003e80000100a00 */
[----:B------:R1:W-:Y:S04]  /*62af0*/  STL.64 [R1+0xf18], R78 ;  /* 0x000f184e01007387 */ /* 0x0003e80000100a00 */
[----:B------:R-:W2:Y:S01]  /*62b00*/  LDL.LU R93, [R1+0x294] ;  /* 0x00029400015d7983 */ /* 0x000ea20000300800 */
[----:B---3--:R-:W-:Y:S01]  /*62b10*/  MOV R95, R241 ;  /* 0x000000f1005f7202 */ /* 0x008fe20000000f00 */
[----:B----4-:R-:W-:-:S02]  /*62b20*/  IMAD.MOV.U32 R94, RZ, RZ, R243 ;  /* 0x000000ffff5e7224 */ /* 0x010fc400078e00f3 */
[----:B------:R-:W3:Y:S04]  /*62b30*/  LDL.LU R243, [R1+0x62a4] ;  /* 0x0062a40001f37983 */ /* 0x000ee80000300800 */
[----:B------:R-:W4:Y:S04]  /*62b40*/  LDL.LU R241, [R1+0x62a0] ;  /* 0x0062a00001f17983 */ /* 0x000f280000300800 */
[----:B------:R-:W4:Y:S01]  /*62b50*/  LDL.LU R96, [R1+0x2a0] ;  /* 0x0002a00001607983 */ /* 0x000f220000300800 */
[----:B--2---:R-:W-:-:S03]  /*62b60*/  IMAD.MOV.U32 R99, RZ, RZ, R242 ;  /* 0x000000ffff637224 */ /* 0x004fc600078e00f2 */
[----:B------:R-:W2:Y:S01]  /*62b70*/  LDL.LU R97, [R1+0x2a4] ;  /* 0x0002a40001617983 */ /* 0x000ea20000300800 */
[----:B------:R-:W-:-:S03]  /*62b80*/  IMAD.MOV.U32 R98, RZ, RZ, R240 ;  /* 0x000000ffff627224 */ /* 0x000fc600078e00f0 */
[----:B------:R-:W2:Y:S04]  /*62b90*/  LDL.LU R240, [R1+0x629c] ;  /* 0x00629c0001f07983 */ /* 0x000ea80000300800 */
[----:B------:R-:W2:Y:S01]  /*62ba0*/  LDL.LU R242, [R1+0x6298] ;  /* 0x0062980001f27983 */ /* 0x000ea20000300800 */
[----:B---3--:R-:W-:-:S03]  /*62bb0*/  MOV R80, R243 ;  /* 0x000000f300507202 */ /* 0x008fc60000000f00 */
[----:B------:R-:W3:Y:S01]  /*62bc0*/  LDL.LU R243, [R1+0x6294] ;  /* 0x0062940001f37983 */ /* 0x000ee20000300800 */
[----:B----4-:R-:W-:-:S03]  /*62bd0*/  IMAD.MOV.U32 R81, RZ, RZ, R241 ;  /* 0x000000ffff517224 */ /* 0x010fc600078e00f1 */
[----:B------:R-:W4:Y:S04]  /*62be0*/  LDL.LU R241, [R1+0x6290] ;  /* 0x0062900001f17983 */ /* 0x000f280000300800 */
[----:B------:R-:W4:Y:S04]  /*62bf0*/  LDL.LU R82, [R1+0x2b8] ;  /* 0x0002b80001527983 */ /* 0x000f280000300800 */
[----:B------:R-:W4:Y:S01]  /*62c00*/  LDL.LU R83, [R1+0x2bc] ;  /* 0x0002bc0001537983 */ /* 0x000f220000300800 */
[----:B--2---:R-:W-:-:S03]  /*62c10*/  IMAD.MOV.U32 R104, RZ, RZ, R240 ;  /* 0x000000ffff687224 */ /* 0x004fc600078e00f0 */
[----:B------:R-:W2:Y:S01]  /*62c20*/  LDL.LU R240, [R1+0x628c] ;  /* 0x00628c0001f07983 */ /* 0x000ea20000300800 */
[----:B------:R-:W-:-:S03]  /*62c30*/  MOV R105, R242 ;  /* 0x000000f200697202 */ /* 0x000fc60000000f00 */
[----:B------:R-:W2:Y:S01]  /*62c40*/  LDL.LU R242, [R1+0x6288] ;  /* 0x0062880001f27983 */ /* 0x000ea20000300800 */
[----:B---3--:R-:W-:-:S03]  /*62c50*/  IMAD.MOV.U32 R106, RZ, RZ, R243 ;  /* 0x000000ffff6a7224 */ /* 0x008fc600078e00f3 */
[----:B------:R-:W3:Y:S01]  /*62c60*/  LDL.LU R243, [R1+0x6284] ;  /* 0x0062840001f37983 */ /* 0x000ee20000300800 */
[----:B----4-:R-:W-:-:S03]  /*62c70*/  IMAD.MOV.U32 R107, RZ, RZ, R241 ;  /* 0x000000ffff6b7224 */ /* 0x010fc600078e00f1 */
[----:B------:R-:W4:Y:S04]  /*62c80*/  LDL.LU R241, [R1+0x6280] ;  /* 0x0062800001f17983 */ /* 0x000f280000300800 */
[----:B------:R-:W4:Y:S04]  /*62c90*/  LDL.LU R108, [R1+0x1f0] ;  /* 0x0001f000016c7983 */ /* 0x000f280000300800 */
[----:B------:R-:W4:Y:S04]  /*62ca0*/  LDL.LU R109, [R1+0x1f4] ;  /* 0x0001f400016d7983 */ /* 0x000f280000300800 */
[----:B------:R-:W4:Y:S04]  /*62cb0*/  LDL.LU R110, [R1+0x1f8] ;  /* 0x0001f800016e7983 */ /* 0x000f280000300800 */
[----:B------:R-:W4:Y:S01]  /*62cc0*/  LDL.LU R111, [R1+0x1fc] ;  /* 0x0001fc00016f7983 */ /* 0x000f220000300800 */
[----:B--2---:R-:W-:-:S03]  /*62cd0*/  MOV R211, R240 ;  /* 0x000000f000d37202 */ /* 0x004fc60000000f00 */
[----:B------:R-:W2:Y:S04]  /*62ce0*/  LDL.LU R236, [R1+0x190] ;  /* 0x0001900001ec7983 */ /* 0x000ea80000300800 */
[----:B------:R-:W2:Y:S01]  /*62cf0*/  LDL.LU R237, [R1+0x194] ;  /* 0x0001940001ed7983 */ /* 0x000ea20000300800 */
[----:B------:R-:W-:-:S03]  /*62d00*/  IMAD.MOV.U32 R209, RZ, RZ, R242 ;  /* 0x000000ffffd17224 */ /* 0x000fc600078e00f2 */
[----:B------:R-:W2:Y:S04]  /*62d10*/  LDL.LU R238, [R1+0x198] ;  /* 0x0001980001ee7983 */ /* 0x000ea80000300800 */
[----:B------:R-:W2:Y:S04]  /*62d20*/  LDL.LU R239, [R1+0x19c] ;  /* 0x00019c0001ef7983 */ /* 0x000ea80000300800 */
[----:B------:R-:W2:Y:S01]  /*62d30*/  LDL.LU R240, [R1+0x1a0] ;  /* 0x0001a00001f07983 */ /* 0x000ea20000300800 */
[----:B---3--:R-:W-:Y:S01]  /*62d40*/  MOV R208, R243 ;  /* 0x000000f300d07202 */ /* 0x008fe20000000f00 */
[----:B----4-:R-:W-:-:S02]  /*62d50*/  IMAD.MOV.U32 R210, RZ, RZ, R241 ;  /* 0x000000ffffd27224 */ /* 0x010fc400078e00f1 */
[----:B------:R-:W2:Y:S04]  /*62d60*/  LDL.LU R241, [R1+0x1a4] ;  /* 0x0001a40001f17983 */ /* 0x000ea80000300800 */
[----:B------:R-:W2:Y:S04]  /*62d70*/  LDL.LU R242, [R1+0x1a8] ;  /* 0x0001a80001f27983 */ /* 0x000ea80000300800 */
[----:B------:R-:W2:Y:S04]  /*62d80*/  LDL.LU R243, [R1+0x1ac] ;  /* 0x0001ac0001f37983 */ /* 0x000ea80000300800 */
[----:B------:R-:W3:Y:S04]  /*62d90*/  LDL.LU R116, [R1+0x1c0] ;  /* 0x0001c00001747983 */ /* 0x000ee80000300800 */
[----:B------:R-:W3:Y:S04]  /*62da0*/  LDL.LU R117, [R1+0x1c4] ;  /* 0x0001c40001757983 */ /* 0x000ee80000300800 */
[----:B------:R-:W3:Y:S04]  /*62db0*/  LDL.LU R118, [R1+0x1c8] ;  /* 0x0001c80001767983 */ /* 0x000ee80000300800 */
[----:B------:R-:W3:Y:S04]  /*62dc0*/  LDL.LU R119, [R1+0x1cc] ;  /* 0x0001cc0001777983 */ /* 0x000ee80000300800 */
        /* <DEDUP_REMOVED lines=47> */
[----:B------:R-:W4:Y:S01]  /*630c0*/  LDL.LU.64 R240, [R1+0x6250] ;  /* 0x0062500001f07983 */ /* 0x000f220000300a00 */
[C---:B------:R-:W-:Y:S08]  /*630d0*/  HMMA.1688.F32.TF32 R236, R228.reuse, R38, R236 ;  /* 0x00000026e4ec723c */ /* 0x040ff000000810ec */
[C---:B------:R-:W-:Y:S11]  /*630e0*/  HMMA.1688.F32.TF32 R128, R228.reuse, R46, R128 ;  /* 0x0000002ee480723c */ /* 0x040ff60000081080 */
[----:B------:R-:W-:Y:S04]  /*630f0*/  @!UPT UIADD3 URZ, URZ, URZ, URZ ;  /* 0x0000003f3f3ff290 */ /* 0x000fe8000fffe03f */
[----:B------:R-:W-:Y:S04]  /*63100*/  STL.64 [R1+0xed0], R236 ;  /* 0x000ed0ec01007387 */ /* 0x000fe80000100a00 */
[----:B------:R4:W-:Y:S01]  /*63110*/  STL.64 [R1+0xed8], R238 ;  /* 0x000ed8ee01007387 */ /* 0x0009e20000100a00 */
[C---:B------:R-:W-:Y:S08]  /*63120*/  HMMA.1688.F32.TF32 R132, R228.reuse, R50, R132 ;  /* 0x00000032e484723c */ /* 0x040ff00000081084 */
[C---:B------:R-:W-:Y:S08]  /*63130*/  HMMA.1688.F32.TF32 R212, R228.reuse, R54, R212 ;  /* 0x00000036e4d4723c */ /* 0x040ff000000810d4 */
[C---:B------:R-:W-:Y:S08]  /*63140*/  HMMA.1688.F32.TF32 R208, R228.reuse, R58, R208 ;  /* 0x0000003ae4d0723c */ /* 0x040ff000000810d0 */
[C---:B------:R-:W-:Y:S08]  /*63150*/  HMMA.1688.F32.TF32 R112, R228.reuse, R62, R112 ;  /* 0x0000003ee470723c */ /* 0x040ff00000081070 */
[----:B------:R-:W-:Y:S08]  /*63160*/  HMMA.1688.F32.TF32 R108, R228, R66, R108 ;  /* 0x00000042e46c723c */ /* 0x000ff0000008106c */
[C---:B------:R-:W-:Y:S08]  /*63170*/  HMMA.1688.F32.TF32 R100, R232.reuse, R10, R100 ;  /* 0x0000000ae864723c */ /* 0x040ff00000081064 */
[C---:B------:R-:W-:Y:S08]  /*63180*/  HMMA.1688.F32.TF32 R84, R232.reuse, R14, R84 ;  /* 0x0000000ee854723c */ /* 0x040ff00000081054 */
[C---:B------:R-:W-:Y:S08]  /*63190*/  HMMA.1688.F32.TF32 R80, R232.reuse, R18, R80 ;  /* 0x00000012e850723c */ /* 0x040ff00000081050 */
[C---:B------:R-:W-:Y:S08]  /*631a0*/  HMMA.1688.F32.TF32 R96, R232.reuse, R22, R96 ;  /* 0x00000016e860723c */ /* 0x040ff00000081060 */
[C---:B------:R-:W-:Y:S08]  /*631b0*/  HMMA.1688.F32.TF32 R92, R232.reuse, R26, R92 ;  /* 0x0000001ae85c723c */ /* 0x040ff0000008105c */
[----:B------:R-:W-:Y:S08]  /*631c0*/  HMMA.1688.F32.TF32 R88, R232, R30, R88 ;  /* 0x0000001ee858723c */ /* 0x000ff00000081058 */
[C---:B----4-:R-:W-:Y:S01]  /*631d0*/  HMMA.1688.F32.TF32 R236, R228.reuse, R42, R240 ;  /* 0x0000002ae4ec723c */ /* 0x050fe200000810f0 */
[----:B------:R-:W4:Y:S07]  /*631e0*/  LDL.LU R240, [R1+0x270] ;  /* 0x0002700001f07983 */ /* 0x000f2e0000300800 */
[----:B------:R-:W-:Y:S11]  /*631f0*/  HMMA.1688.F32.TF32 R228, R228, R70, R104 ;  /* 0x00000046e4e4723c */ /* 0x000ff60000081068 */
[----:B------:R-:W-:Y:S04]  /*63200*/  @!UPT UIADD3 URZ, URZ, URZ, URZ ;  /* 0x0000003f3f3ff290 */ /* 0x000fe8000fffe03f */
[----:B------:R-:W-:Y:S04]  /*63210*/  STL.64 [R1+0xec0], R236 ;  /* 0x000ec0ec01007387 */ /* 0x000fe80000100a00 */
[----:B------:R-:W-:Y:S04]  /*63220*/  STL.64 [R1+0xec8], R238 ;  /* 0x000ec8ee01007387 */ /* 0x000fe80000100a00 */
[----:B------:R-:W4:Y:S04]  /*63230*/  LDL.LU R241, [R1+0x274] ;  /* 0x0002740001f17983 */ /* 0x000f280000300800 */
[----:B------:R-:W4:Y:S04]  /*63240*/  LDL.LU R242, [R1+0x278] ;  /* 0x0002780001f27983 */ /* 0x000f280000300800 */
[----:B------:R-:W4:Y:S04]  /*63250*/  LDL.LU R243, [R1+0x27c] ;  /* 0x00027c0001f37983 */ /* 0x000f280000300800 */
[----:B------:R-:W-:Y:S04]  /*63260*/  STL.64 [R1+0xd70], R128 ;  /* 0x000d708001007387 */ /* 0x000fe80000100a00 */
[----:B------:R1:W-:Y:S04]  /*63270*/  STL.64 [R1+0xd78], R130 ;  /* 0x000d788201007387 */ /* 0x0003e80000100a00 */
[----:B------:R-:W-:Y:S04]  /*63280*/  LDS R236, [R3+0xc680] ;  /* 0x00c6800003ec7984 */ /* 0x000fe80000000800 */
[----:B------:R-:W-:Y:S04]  /*63290*/  LDS R238, [R3+0xe680] ;  /* 0x00e6800003ee7984 */ /* 0x000fe80000000800 */
[----:B-1----:R-:W2:Y:S04]  /*632a0*/  LDL.LU.64 R130, [R1+0x6248] ;  /* 0x0062480001827983 */ /* 0x002ea80000300a00 */
[----:B------:R-:W2:Y:S04]  /*632b0*/  LDL.LU.64 R128, [R1+0x6240] ;  /* 0x0062400001807983 */ /* 0x000ea80000300a00 */
[----:B------:R-:W-:Y:S04]  /*632c0*/  STL.64 [R1+0xd50], R132 ;  /* 0x000d508401007387 */ /* 0x000fe80000100a00 */
[----:B------:R1:W-:Y:S04]  /*632d0*/  STL.64 [R1+0xd58], R134 ;  /* 0x000d588601007387 */ /* 0x0003e80000100a00 */
[----:B------:R-:W-:Y:S04]  /*632e0*/  LDS R237, [R4+0xc680] ;  /* 0x00c6800004ed7984 */ /* 0x000fe80000000800 */
[----:B------:R-:W3:Y:S04]  /*632f0*/  LDS R239, [R4+0xe680] ;  /* 0x00e6800004ef7984 */ /* 0x000ee80000000800 */
        /* <DEDUP_REMOVED lines=20> */
[----:B------:R-:W-:Y:S04]  /*63440*/  STL.64 [R1+0xbe0], R228 ;  /* 0x000be0e401007387 */ /* 0x000fe80000100a00 */
[----:B------:R-:W-:Y:S04]  /*63450*/  STL.64 [R1+0xbe8], R230 ;  /* 0x000be8e601007387 */ /* 0x000fe80000100a00 */
[----:B------:R-:W-:Y:S04]  /*63460*/  STL.64 [R1+0xbd0], R100 ;  /* 0x000bd06401007387 */ /* 0x000fe80000100a00 */
[----:B------:R1:W-:Y:S01]  /*63470*/  STL.64 [R1+0xbd8], R102 ;  /* 0x000bd86601007387 */ /* 0x0003e20000100a00 */
[-C--:B----4-:R-:W-:Y:S03]  /*63480*/  HMMA.1688.F32.TF32 R240, R232, R34.reuse, R240 ;  /* 0x00000022e8f0723c */ /* 0x090fe600000810f0 */
[----:B-1----:R-:W4:Y:S04]  /*63490*/  LDL.LU.64 R102, [R1+0x61d8] ;  /* 0x0061d80001667983 */ /* 0x002f280000300a00 */
[----:B------:R-:W4:Y:S04]  /*634a0*/  LDL.LU.64 R100, [R1+0x61d0] ;  /* 0x0061d00001647983 */ /* 0x000f280000300a00 */
[----:B------:R-:W-:Y:S04]  /*634b0*/  STL.64 [R1+0xbc0], R84 ;  /* 0x000bc05401007387 */ /* 0x000fe80000100a00 */
[----:B------:R1:W-:Y:S01]  /*634c0*/  STL.64 [R1+0xbc8], R86 ;  /* 0x000bc85601007387 */ /* 0x0003e20000100a00 */
[----:B---3--:R-:W-:Y:S03]  /*634d0*/  HMMA.1688.F32.TF32 R76, R236, R34, R76 ;  /* 0x00000022ec4c723c */ /* 0x008fe6000008104c */
[----:B------:R-:W-:Y:S04]  /*634e0*/  LDS R228, [R3+0xc700] ;  /* 0x00c7000003e47984 */ /* 0x000fe80000000800 */
[----:B------:R-:W-:Y:S04]  /*634f0*/  LDS R230, [R3+0xe700] ;  /* 0x00e7000003e67984 */ /* 0x000fe80000000800 */
[----:B-1----:R-:W3:Y:S04]  /*63500*/  LDL.LU.64 R86, [R1+0x61c8] ;  /* 0x0061c80001567983 */ /* 0x002ee80000300a00 */
[----:B------:R-:W3:Y:S04]  /*63510*/  LDL.LU.64 R84, [R1+0x61c0] ;  /* 0x0061c00001547983 */ /* 0x000ee80000300a00 */
[----:B------:R-:W-:Y:S04]  /*63520*/  STL.64 [R1+0xbb0], R80 ;  /* 0x000bb05001007387 */ /* 0x000fe80000100a00 */
[----:B------:R1:W-:Y:S04]  /*63530*/  STL.64 [R1+0xbb8], R82 ;  /* 0x000bb85201007387 */ /* 0x0003e80000100a00 */
[----:B------:R-:W-:Y:S04]  /*63540*/  LDS R229, [R4+0xc700] ;  /* 0x00c7000004e57984 */ /* 0x000fe80000000800 */
[----:B------:R-:W2:Y:S04]  /*63550*/  LDS R231, [R4+0xe700] ;  /* 0x00e7000004e77984 */ /* 0x000ea80000000800 */
        /* <DEDUP_REMOVED lines=15> */
[----:B------:R1:W-:Y:S02]  /*63650*/  STL.64 [R1+0xb78], R242 ;  /* 0x000b78f201007387 */ /* 0x0003e40000100a00 */
[C---:B-1----:R-:W-:Y:S08]  /*63660*/  HMMA.1688.F32.TF32 R240, R232.reuse, R38, R244 ;  /* 0x00000026e8f0723c */ /* 0x042ff000000810f4 */
[----:B------:R-:W-:Y:S11]  /*63670*/  HMMA.1688.F32.TF32 R244, R232, R42, R248 ;  /* 0x0000002ae8f4723c */ /* 0x000ff600000810f8 */
[----:B------:R-:W-:Y:S04]  /*63680*/  @!UPT UIADD3 URZ, URZ, URZ, URZ ;  /* 0x0000003f3f3ff290 */ /* 0x000fe8000fffe03f */
[----:B------:R-:W-:Y:S04]  /*63690*/  STL.64 [R1+0xb60], R240 ;  /* 0x000b60f001007387 */ /* 0x000fe80000100a00 */
[----:B------:R4:W-:Y:S04]  /*636a0*/  STL.64 [R1+0xb68], R242 ;  /* 0x000b68f201007387 */ /* 0x0009e80000100a00 */
[----:B------:R-:W-:Y:S04]  /*636b0*/  STL.64 [R1+0xb50], R244 ;  /* 0x000b50f401007387 */ /* 0x000fe80000100a00 */
[----:B------:R-:W-:Y:S01]  /*636c0*/  STL.64 [R1+0xb58], R246 ;  /* 0x000b58f601007387 */ /* 0x000fe20000100a00 */
[----:B--2---:R-:W-:Y:S08]  /*636d0*/  HMMA.1688.F32.TF32 R72, R228, R10, R72 ;  /* 0x0000000ae448723c */ /* 0x004ff00000081048 */
[C---:B---3--:R-:W-:Y:S08]  /*636e0*/  HMMA.1688.F32.TF32 R80, R232.reuse, R58, R80 ;  /* 0x0000003ae850723c */ /* 0x048ff00000081050 */
[C---:B----4-:R-:W-:Y:S08]  /*636f0*/  HMMA.1688.F32.TF32 R240, R232.reuse, R46, R88 ;  /* 0x0000002ee8f0723c */ /* 0x050ff00000081058 */
[C---:B------:R-:W-:Y:S08]  /*63700*/  HMMA.1688.F32.TF32 R88, R232.reuse, R50, R92 ;  /* 0x00000032e858723c */ /* 0x040ff0000008105c */
[C---:B------:R-:W-:Y:S07]  /*63710*/  HMMA.1688.F32.TF32 R92, R232.reuse, R54, R96 ;  /* 0x00000036e85c723c */ /* 0x040fee0000081060 */
        /* <DEDUP_REMOVED lines=14> */
[----:B------:R2:W-:Y:S01]  /*63800*/  STL.64 [R1+0xaf8], R86 ;  /* 0x000af85601007387 */ /* 0x0005e20000100a00 */
[C---:B-1----:R-:W-:Y:S03]  /*63810*/  HMMA.1688.F32.TF32 R88, R236.reuse, R10, R108 ;  /* 0x0000000aec58723c */ /* 0x042fe6000008106c */
[----:B------:R-:W-:Y:S04]  /*63820*/  STL.64 [R1+0xae0], R80 ;  /* 0x000ae05001007387 */ /* 0x000fe80000100a00 */
[----:B------:R1:W-:Y:S01]  /*63830*/  STL.64 [R1+0xae8], R82 ;  /* 0x000ae85201007387 */ /* 0x0003e20000100a00 */
[----:B--2---:R-:W-:Y:S01]  /*63840*/  HMMA.1688.F32.TF32 R84, R236, R14, R112 ;  /* 0x0000000eec54723c */ /* 0x004fe20000081070 */
[----:B------:R-:W-:-:S02]  /*63850*/  IMAD.MOV.U32 R245, RZ, RZ, R6 ;  /* 0x000000fffff57224 */ /* 0x000fc400078e0006 */
[----:B------:R-:W-:Y:S04]  /*63860*/  LDS R108, [R3+0x10000] ;  /* 0x01000000036c7984 */ /* 0x000fe80000000800 */
[----:B------:R-:W-:Y:S01]  /*63870*/  LDS R110, [R3+0x12000] ;  /* 0x01200000036e7984 */ /* 0x000fe20000000800 */
[C---:B-1----:R-:W-:Y:S03]  /*63880*/  HMMA.1688.F32.TF32 R80, R236.reuse, R18, R208 ;  /* 0x00000012ec50723c */ /* 0x042fe600000810d0 */
        /* <DEDUP_REMOVED lines=39> */
[----:B-1----:R-:W-:Y:S07]  /*63b00*/  HMMA.1688.F32.TF32 R76, R236, R70, R204 ;  /* 0x00000046ec4c723c */ /* 0x002fee00000810cc */
        /* <DEDUP_REMOVED lines=49> */
[----:B------:R-:W-:Y:S04]  /*63e20*/  STL.64 [R1+0xda8], R78 ;  /* 0x000da84e01007387 */ /* 0x000fe80000100a00 */
[----:B------:R-:W-:Y:S04]  /*63e30*/  STL.64 [R1+0xd90], R72 ;  /* 0x000d904801007387 */ /* 0x000fe80000100a00 */
[----:B------:R1:W-:Y:S02]  /*63e40*/  STL.64 [R1+0xd98], R74 ;  /* 0x000d984a01007387 */ /* 0x0003e40000100a00 */
[C---:B-1----:R-:W-:Y:S08]  /*63e50*/  HMMA.1688.F32.TF32 R72, R228.reuse, R62, R184 ;  /* 0x0000003ee448723c */ /* 0x042ff000000810b8 */
[C---:B------:R-:W-:Y:S11]  /*63e60*/  HMMA.1688.F32.TF32 R76, R228.reuse, R66, R188 ;  /* 0x00000042e44c723c */ /* 0x040ff600000810bc */
[----:B------:R-:W-:Y:S04]  /*63e70*/  @!UPT UIADD3 URZ, URZ, URZ, URZ ;  /* 0x0000003f3f3ff290 */ /* 0x000fe8000fffe03f */
[----:B------:R-:W-:Y:S04]  /*63e80*/  STL.64 [R1+0xd80], R72 ;  /* 0x000d804801007387 */ /* 0x000fe80000100a00 */
[----:B------:R1:W-:Y:S04]  /*63e90*/  STL.64 [R1+0xd88], R74 ;  /* 0x000d884a01007387 */ /* 0x0003e80000100a00 */
[----:B------:R-:W2:Y:S01]  /*63ea0*/  LDL.LU R248, [R1+0x1460] ;  /* 0x0014600001f87983 */ /* 0x000ea20000300800 */
[----:B-1----:R-:W-:Y:S03]  /*63eb0*/  HMMA.1688.F32.TF32 R72, R228, R70, R192 ;  /* 0x00000046e448723c */ /* 0x002fe600000810c0 */
[----:B------:R-:W-:Y:S04]  /*63ec0*/  STL.64 [R1+0xd60], R76 ;  /* 0x000d604c01007387 */ /* 0x000fe80000100a00 */
[----:B------:R-:W-:Y:S11]  /*63ed0*/  STL.64 [R1+0xd68], R78 ;  /* 0x000d684e01007387 */ /* 0x000ff60000100a00 */
[----:B------:R-:W-:Y:S05]  /*63ee0*/  @!UPT UIADD3 URZ, URZ, URZ, URZ ;  /* 0x0000003f3f3ff290 */ /* 0x000fea000fffe03f */
[----:B------:R-:W-:Y:S04]  /*63ef0*/  STL.64 [R1+0xa30], R72 ;  /* 0x000a304801007387 */ /* 0x000fe80000100a00 */
[----:B------:R-:W-:Y:S04]  /*63f00*/  STL.64 [R1+0xa38], R74 ;  /* 0x000a384a01007387 */ /* 0x000fe80000100a00 */
[----:B------:R-:W2:Y:S04]  /*63f10*/  LDL.LU R249, [R1+0x1464] ;  /* 0x0014640001f97983 */ /* 0x000ea80000300800 */
[----:B------:R-:W2:Y:S04]  /*63f20*/  LDL.LU R250, [R1+0x1468] ;  /* 0x0014680001fa7983 */ /* 0x000ea80000300800 */
[----:B------:R-:W2:Y:S04]  /*63f30*/  LDL.LU R251, [R1+0x146c] ;  /* 0x00146c0001fb7983 */ /* 0x000ea80000300800 */
[----:B------:R-:W3:Y:S04]  /*63f40*/  LDL.LU R244, [R1+0x1470] ;  /* 0x0014700001f47983 */ /* 0x000ee80000300800 */
[----:B------:R-:W4:Y:S04]  /*63f50*/  LDL.LU R6, [R1+0x6178] ;  /* 0x0061780001067983 */ /* 0x000f280000300800 */
[----:B------:R-:W3:Y:S04]  /*63f60*/  LDL.LU R246, [R1+0x1478] ;  /* 0x0014780001f67983 */ /* 0x000ee80000300800 */
[----:B------:R-:W3:Y:S04]  /*63f70*/  LDL.LU R247, [R1+0x147c] ;  /* 0x00147c0001f77983 */ /* 0x000ee80000300800 */
[----:B----4-:R-:W1:Y:S04]  /*63f80*/  LDSM.16.M88.4 R72, [R6+0x80080] ;  /* 0x080080000648783b */ /* 0x010e680000000200 */
[----:B------:R-:W4:Y:S04]  /*63f90*/  LDSM.16.M88.4 R92, [R6+0x81080] ;  /* 0x08108000065c783b */ /* 0x000f280000000200 */
[----:B------:R-:W1:Y:S04]  /*63fa0*/  LDSM.16.M88.4 R212, [R6+0x82080] ;  /* 0x0820800006d4783b */ /* 0x000e680000000200 */
[----:B------:R-:W1:Y:S04]  /*63fb0*/  LDSM.16.M88.4 R132, [R6+0x83080] ;  /* 0x083080000684783b */ /* 0x000e680000000200 */
[----:B------:R-:W1:Y:S04]  /*63fc0*/  LDSM.16.M88.4 R128, [R6+0x84080] ;  /* 0x084080000680783b */ /* 0x000e680000000200 */
[----:B------:R-:W1:Y:S04]  /*63fd0*/  LDSM.16.M88.4 R124, [R6+0x85080] ;  /* 0x08508000067c783b */ /* 0x000e680000000200 */
[----:B------:R-:W1:Y:S04]  /*63fe0*/  LDSM.16.M88.4 R120, [R6+0x86080] ;  /* 0x086080000678783b */ /* 0x000e680000000200 */
[----:B------:R-:W2:Y:S04]  /*63ff0*/  LDSM.16.M88.4 R116, [R6+0x87080] ;  /* 0x087080000674783b */ /* 0x000ea80000000200 */
        /* <DEDUP_REMOVED lines=8> */
[----:B-1----:R-:W-:Y:S04]  /*64080*/  STL [R1+0x6130], R74 ;  /* 0x0061304a01007387 */ /* 0x002fe80000100800 */
[----:B------:R-:W-:Y:S04]  /*64090*/  STL [R1+0x612c], R75 ;  /* 0x00612c4b01007387 */ /* 0x000fe80000100800 */
[----:B----4-:R-:W-:Y:S04]  /*640a0*/  STL [R1+0x6084], R94 ;  /* 0x0060845e01007387 */ /* 0x010fe80000100800 */
[----:B------:R-:W-:Y:S04]  /*640b0*/  STL [R1+0x6080], R95 ;  /* 0x0060805f01007387 */ /* 0x000fe80000100800 */
[----:B------:R-:W-:Y:S04]  /*640c0*/  STL [R1+0x607c], R214 ;  /* 0x00607cd601007387 */ /* 0x000fe80000100800 */
[----:B------:R-:W-:Y:S04]  /*640d0*/  STL [R1+0x6078], R215 ;  /* 0x006078d701007387 */ /* 0x000fe80000100800 */
[----:B------:R-:W-:Y:S04]  /*640e0*/  STL [R1+0x6070], R134 ;  /* 0x0060708601007387 */ /* 0x000fe80000100800 */
[----:B------:R-:W-:Y:S01]  /*640f0*/  STL [R1+0x606c], R135 ;  /* 0x00606c8701007387 */ /* 0x000fe20000100800 */
[C---:B---3--:R-:W-:Y:S03]  /*64100*/  HMMA.1688.F32.TF32 R148, R140.reuse, R10, R244 ;  /* 0x0000000a8c94723c */ /* 0x048fe600000810f4 */
[----:B------:R-:W-:Y:S04]  /*64110*/  STL [R1+0x6088], R130 ;  /* 0x0060888201007387 */ /* 0x000fe80000100800 */
[----:B------:R-:W-:Y:S01]  /*64120*/  STL [R1+0x6074], R131 ;  /* 0x0060748301007387 */ /* 0x000fe20000100800 */
[C---:B--2---:R-:W-:Y:S03]  /*64130*/  HMMA.1688.F32.TF32 R144, R140.reuse, R14, R248 ;  /* 0x0000000e8c90723c */ /* 0x044fe600000810f8 */
        /* <DEDUP_REMOVED lines=23> */
[----:B------:R-:W2:Y:S04]  /*642b0*/  LDL.LU R152, [R1+0x380] ;  /* 0x0003800001987983 */ /* 0x000ea80000300800 */
[----:B------:R-:W-:Y:S04]  /*642c0*/  STL.64 [R1+0xa20], R148 ;  /* 0x000a209401007387 */ /* 0x000fe80000100a00 */
[----:B------:R-:W-:Y:S04]  /*642d0*/  STL.64 [R1+0xa28], R150 ;  /* 0x000a289601007387 */ /* 0x000fe80000100a00 */
[----:B------:R1:W-:Y:S04]  /*642e0*/  STL.64 [R1+0xa10], R144 ;  /* 0x000a109001007387 */ /* 0x0003e80000100a00 */
[----:B------:R3:W-:Y:S04]  /*642f0*/  STL.64 [R1+0xa18], R146 ;  /* 0x000a189201007387 */ /* 0x0007e80000100a00 */
[----:B------:R-:W2:Y:S04]  /*64300*/  LDL.LU R153, [R1+0x384] ;  /* 0x0003840001997983 */ /* 0x000ea80000300800 */
[----:B------:R-:W2:Y:S04]  /*64310*/  LDL.LU R154, [R1+0x388] ;  /* 0x00038800019a7983 */ /* 0x000ea80000300800 */
        /* <DEDUP_REMOVED lines=29> */
[----:B-1----:R-:W4:Y:S04]  /*644f0*/  LDL.LU R144, [R1+0x620] ;  /* 0x0006200001907983 */ /* 0x002f280000300800 */
[----:B------:R-:W4:Y:S04]  /*64500*/  LDL.LU R145, [R1+0x624] ;  /* 0x0006240001917983 */ /* 0x000f280000300800 */
[----:B---3--:R-:W3:Y:S04]  /*64510*/  LDL.LU R146, [R1+0x628] ;  /* 0x0006280001927983 */ /* 0x008ee80000300800 */
        /* <DEDUP_REMOVED lines=25> */
[C---:B--2---:R-:W-:Y:S03]  /*646b0*/  HMMA.1688.F32.TF32 R156, R140.reuse, R18, R248 ;  /* 0x000000128c9c723c */ /* 0x044fe600000810f8 */
[----:B------:R-:W2:Y:S11]  /*646c0*/  LDL.LU R248, [R1+0x3a0] ;  /* 0x0003a00001f87983 */ /* 0x000eb60000300800 */
[----:B------:R-:W-:Y:S09]  /*646d0*/  @!UPT UIADD3 URZ, URZ, URZ, URZ ;  /* 0x0000003f3f3ff290 */ /* 0x000ff2000fffe03f */
[----:B------:R-:W-:Y:S04]  /*646e0*/  STL.64 [R1+0x9f0], R156 ;  /* 0x0009f09c01007387 */ /* 0x000fe80000100a00 */
[----:B------:R4:W-:Y:S04]  /*646f0*/  STL.64 [R1+0x9f8], R158 ;  /* 0x0009f89e01007387 */ /* 0x0009e80000100a00 */
[----:B------:R-:W2:Y:S04]  /*64700*/  LDL.LU R249, [R1+0x3a4] ;  /* 0x0003a40001f97983 */ /* 0x000ea80000300800 */
[----:B------:R-:W2:Y:S01]  /*64710*/  LDL.LU R250, [R1+0x3a8] ;  /* 0x0003a80001fa7983 */ /* 0x000ea20000300800 */
[C---:B----4-:R-:W-:Y:S03]  /*64720*/  HMMA.1688.F32.TF32 R156, R140.reuse, R22, R244 ;  /* 0x000000168c9c723c */ /* 0x050fe600000810f4 */
[----:B------:R-:W2:Y:S04]  /*64730*/  LDL.LU R251, [R1+0x3ac] ;  /* 0x0003ac0001fb7983 */ /* 0x000ea80000300800 */
[----:B------:R-:W4:Y:S11]  /*64740*/  LDL.LU R244, [R1+0x3b0] ;  /* 0x0003b00001f47983 */ /* 0x000f360000300800 */
[----:B------:R-:W-:Y:S05]  /*64750*/  @!UPT UIADD3 URZ, URZ, URZ, URZ ;  /* 0x0000003f3f3ff290 */ /* 0x000fea000fffe03f */
[----:B------:R-:W-:Y:S04]  /*64760*/  STL.64 [R1+0x9d0], R156 ;  /* 0x0009d09c01007387 */ /* 0x000fe80000100a00 */
[----:B------:R3:W-:Y:S04]  /*64770*/  STL.64 [R1+0x9d8], R158 ;  /* 0x0009d89e01007387 */ /* 0x0007e80000100a00 */
[----:B------:R-:W4:Y:S04]  /*64780*/  LDL.LU R245, [R1+0x3b4] ;  /* 0x0003b40001f57983 */ /* 0x000f280000300800 */
[----:B------:R-:W4:Y:S01]  /*64790*/  LDL.LU R246, [R1+0x3b8] ;  /* 0x0003b80001f67983 */ /* 0x000f220000300800 */
[C---:B---3--:R-:W-:Y:S03]  /*647a0*/  HMMA.1688.F32.TF32 R156, R140.reuse, R26, R232 ;  /* 0x0000001a8c9c723c */ /* 0x048fe600000810e8 */
[----:B------:R-:W4:Y:S04]  /*647b0*/  LDL.LU R247, [R1+0x3bc] ;  /* 0x0003bc0001f77983 */ /* 0x000f280000300800 */
[----:B------:R-:W4:Y:S11]  /*647c0*/  LDL.LU R232, [R1+0x3c0] ;  /* 0x0003c00001e87983 */ /* 0x000f360000300800 */
[----:B------:R-:W-:Y:S05]  /*647d0*/  @!UPT UIADD3 URZ, URZ, URZ, URZ ;  /* 0x0000003f3f3ff290 */ /* 0x000fea000fffe03f */
[----:B------:R-:W-:Y:S04]  /*647e0*/  STL.64 [R1+0x9b0], R156 ;  /* 0x0009b09c01007387 */ /* 0x000fe80000100a00 */
[----:B------:R1:W-:Y:S04]  /*647f0*/  STL.64 [R1+0x9b8], R158 ;  /* 0x0009b89e01007387 */ /* 0x0003e80000100a00 */
[----:B------:R-:W4:Y:S04]  /*64800*/  LDL.LU R233, [R1+0x3c4] ;  /* 0x0003c40001e97983 */ /* 0x000f280000300800 */
[----:B------:R-:W4:Y:S04]  /*64810*/  LDL.LU R234, [R1+0x3c8] ;  /* 0x0003c80001ea7983 */ /* 0x000f280000300800 */
[----:B------:R-:W4:Y:S01]  /*64820*/  LDL.LU R235, [R1+0x3cc] ;  /* 0x0003cc0001eb7983 */ /* 0x000f220000300800 */
[C---:B------:R-:W-:Y:S08]  /*64830*/  HMMA.1688.F32.TF32 R160, R140.reuse, R30, R224 ;  /* 0x0000001e8ca0723c */ /* 0x040ff000000810e0 */
[C---:B-1----:R-:W-:Y:S08]  /*64840*/  HMMA.1688.F32.TF32 R156, R140.reuse, R34, R144 ;  /* 0x000000228c9c723c */ /* 0x042ff00000081090 */
[C---:B------:R-:W-:Y:S07]  /*64850*/  HMMA.1688.F32.TF32 R144, R140.reuse, R38, R216 ;  /* 0x000000268c90723c */ /* 0x040fee00000810d8 */
        /* <DEDUP_REMOVED lines=19> */
[----:B------:R-:W-:Y:S04]  /*64990*/  STL.64 [R1+0x2d8], R162 ;  /* 0x0002d8a201007387 */ /* 0x000fe80000100a00 */
[----:B------:R-:W3:Y:S04]  /*649a0*/  LDL.LU R240, [R1+0x3d0] ;  /* 0x0003d00001f07983 */ /* 0x000ee80000300800 */
[----:B------:R-:W-:Y:S04]  /*649b0*/  STL.64 [R1+0x2c0], R156 ;  /* 0x0002c09c01007387 */ /* 0x000fe80000100a00 */
[----:B------:R-:W-:Y:S04]  /*649c0*/  STL.64 [R1+0x2c8], R158 ;  /* 0x0002c89e01007387 */ /* 0x000fe80000100a00 */
[----:B------:R-:W-:Y:S04]  /*649d0*/  STL.64 [R1+0xf0], R144 ;  /* 0x0000f09001007387 */ /* 0x000fe80000100a00 */
[----:B------:R-:W-:Y:S04]  /*649e0*/  STL.64 [R1+0xf8], R146 ;  /* 0x0000f89201007387 */ /* 0x000fe80000100a00 */
[----:B------:R-:W3:Y:S04]  /*649f0*/  LDL.LU R241, [R1+0x3d4] ;  /* 0x0003d40001f17983 */ /* 0x000ee80000300800 */
[----:B------:R-:W3:Y:S01]  /*64a00*/  LDL.LU R242, [R1+0x3d8] ;  /* 0x0003d80001f27983 */ /* 0x000ee20000300800 */
[C---:B------:R-:W-:Y:S08]  /*64a10*/  HMMA.1688.F32.TF32 R148, R140.reuse, R66, R148 ;  /* 0x000000428c94723c */ /* 0x040ff00000081094 */
[----:B------:R-:W-:Y:S11]  /*64a20*/  HMMA.1688.F32.TF32 R140, R140, R70, R152 ;  /* 0x000000468c8c723c */ /* 0x000ff60000081098 */
[----:B------:R-:W-:Y:S04]  /*64a30*/  @!UPT UIADD3 URZ, URZ, URZ, URZ ;  /* 0x0000003f3f3ff290 */ /* 0x000fe8000fffe03f */
[----:B------:R-:W-:Y:S04]  /*64a40*/  STL.64 [R1+0x70], R148 ;  /* 0x0000709401007387 */ /* 0x000fe80000100a00 */
[----:B------:R-:W-:Y:S04]  /*64a50*/  STL.64 [R1+0x78], R150 ;  /* 0x0000789601007387 */ /* 0x000fe80000100a00 */
[----:B------:R-:W-:Y:S04]  /*64a60*/  STL.64 [R1+0x10], R140 ;  /* 0x0000108c01007387 */ /* 0x000fe80000100a00 */
[----:B------:R1:W-:Y:S01]  /*64a70*/  STL.64 [R1+0x18], R142 ;  /* 0x0000188e01007387 */ /* 0x0003e20000100a00 */
[C---:B--2---:R-:W-:Y:S08]  /*64a80*/  HMMA.1688.F32.TF32 R248, R108.reuse, R92, R248 ;  /* 0x0000005c6cf8723c */ /* 0x044ff000000810f8 */
[C---:B----4-:R-:W-:Y:S11]  /*64a90*/  HMMA.1688.F32.TF32 R244, R108.reuse, R212, R244 ;  /* 0x000000d46cf4723c */ /* 0x050ff600000810f4 */
[----:B------:R-:W-:Y:S04]  /*64aa0*/  @!UPT UIADD3 URZ, URZ, URZ, URZ ;  /* 0x0000003f3f3ff290 */ /* 0x000fe8000fffe03f */
[----:B------:R-:W-:Y:S04]  /*64ab0*/  STL [R1+0x60f0], R248 ;  /* 0x0060f0f801007387 */ /* 0x000fe80000100800 */
[----:B------:R-:W-:Y:S04]  /*64ac0*/  STL [R1+0x60ec], R249 ;  /* 0x0060ecf901007387 */ /* 0x000fe80000100800 */
[----:B------:R2:W-:Y:S04]  /*64ad0*/  STL [R1+0x60e8], R250 ;  /* 0x0060e8fa01007387 */ /* 0x0005e80000100800 */
[----:B------:R4:W-:Y:S04]  /*64ae0*/  STL [R1+0x60e4], R251 ;  /* 0x0060e4fb01007387 */ /* 0x0009e80000100800 */
[----:B------:R-:W-:Y:S04]  /*64af0*/  STL [R1+0x6100], R244 ;  /* 0x006100f401007387 */ /* 0x000fe80000100800 */
[----:B------:R-:W-:Y:S04]  /*64b00*/  STL [R1+0x60fc], R245 ;  /* 0x0060fcf501007387 */ /* 0x000fe80000100800 */
[----:B------:R2:W-:Y:S04]  /*64b10*/  STL [R1+0x60f8], R246 ;  /* 0x0060f8f601007387 */ /* 0x0005e80000100800 */
[----:B------:R2:W-:Y:S01]  /*64b20*/  STL [R1+0x60f4], R247 ;  /* 0x0060f4f701007387 */ /* 0x0005e20000100800 */
[----:B-1----:R-:W-:Y:S03]  /*64b30*/  HMMA.1688.F32.TF32 R140, R108, R132, R232 ;  /* 0x000000846c8c723c */ /* 0x002fe600000810e8 */
[----:B------:R-:W2:Y:S04]  /*64b40*/  LDL.LU R232, [R1+0x3e0] ;  /* 0x0003e00001e87983 */ /* 0x000ea80000300800 */
[----:B------:R-:W2:Y:S04]  /*64b50*/  LDL.LU R233, [R1+0x3e4] ;  /* 0x0003e40001e97983 */ /* 0x000ea80000300800 */
[----:B------:R-:W2:Y:S04]  /*64b60*/  LDL.LU R234, [R1+0x3e8] ;  /* 0x0003e80001ea7983 */ /* 0x000ea80000300800 */
[----:B------:R-:W2:Y:S09]  /*64b70*/  LDL.LU R235, [R1+0x3ec] ;  /* 0x0003ec0001eb7983 */ /* 0x000eb20000300800 */
[----:B------:R-:W-:Y:S01]  /*64b80*/  IMAD.MOV.U32 R79, RZ, RZ, R143 ;  /* 0x000000ffff4f7224 */ /* 0x000fe200078e008f */
[----:B------:R-:W-:Y:S01]  /*64b90*/  MOV R78, R142 ;  /* 0x0000008e004e7202 */ /* 0x000fe20000000f00 */
[----:B------:R-:W-:-:S02]  /*64ba0*/  IMAD.MOV.U32 R83, RZ, RZ, R141 ;  /* 0x000000ffff537224 */ /* 0x000fc400078e008d */
[----:B------:R-:W-:Y:S01]  /*64bb0*/  IMAD.MOV.U32 R82, RZ, RZ, R140 ;  /* 0x000000ffff527224 */ /* 0x000fe200078e008c */
[----:B------:R-:W-:Y:S04]  /*64bc0*/  STL [R1+0x6110], R79 ;  /* 0x0061104f01007387 */ /* 0x000fe80000100800 */
[----:B------:R-:W-:Y:S04]  /*64bd0*/  STL [R1+0x610c], R78 ;  /* 0x00610c4e01007387 */ /* 0x000fe80000100800 */
        /* <DEDUP_REMOVED lines=14> */
[----:B------:R-:W-:-:S07]  /*64cc0*/  IMAD.MOV.U32 R243, RZ, RZ, R5 ;  /* 0x000000fffff37224 */ /* 0x000fce00078e0005 */
[----:B---3--:R-:W-:Y:S01]  /*64cd0*/  HMMA.1688.F32.TF32 R140, R108, R128, R240 ;  /* 0x000000806c8c723c */ /* 0x008fe200000810f0 */
        /* <DEDUP_REMOVED lines=12> */
[----:B------:R-:W-:Y:S01]  /*64da0*/  STL [R1+0x6120], R103 ;  /* 0x0061206701007387 */ /* 0x000fe20000100800 */
[C---:B------:R-:W-:Y:S03]  /*64db0*/  HMMA.1688.F32.TF32 R144, R108.reuse, R72, R208 ;  /* 0x000000486c90723c */ /* 0x040fe600000810d0 */
[----:B------:R-:W-:Y:S04]  /*64dc0*/  STL [R1+0x611c], R102 ;  /* 0x00611c6601007387 */ /* 0x000fe80000100800 */
[----:B------:R1:W-:Y:S04]  /*64dd0*/  STL [R1+0x6118], R99 ;  /* 0x0061186301007387 */ /* 0x0003e80000100800 */
[----:B------:R1:W-:Y:S04]  /*64de0*/  STL [R1+0x6114], R98 ;  /* 0x0061146201007387 */ /* 0x0003e80000100800 */
[----:B------:R-:W3:Y:S04]  /*64df0*/  LDL.LU R208, [R1+0x440] ;  /* 0x0004400001d07983 */ /* 0x000ee80000300800 */
[----:B------:R-:W3:Y:S04]  /*64e00*/  LDL.LU R209, [R1+0x444] ;  /* 0x0004440001d17983 */ /* 0x000ee80000300800 */
[----:B------:R-:W3:Y:S04]  /*64e10*/  LDL.LU R210, [R1+0x448] ;  /* 0x0004480001d27983 */ /* 0x000ee80000300800 */
[----:B------:R-:W3:Y:S01]  /*64e20*/  LDL.LU R211, [R1+0x44c] ;  /* 0x00044c0001d37983 */ /* 0x000ee20000300800 */
[----:B--2---:R-:W-:Y:S03]  /*64e30*/  HMMA.1688.F32.TF32 R140, R108, R124, R232 ;  /* 0x0000007c6c8c723c */ /* 0x004fe600000810e8 */
[----:B------:R-:W2:Y:S04]  /*64e40*/  LDL.LU R232, [R1+0x450] ;  /* 0x0004500001e87983 */ /* 0x000ea80000300800 */
[----:B------:R-:W2:Y:S04]  /*64e50*/  LDL.LU R233, [R1+0x454] ;  /* 0x0004540001e97983 */ /* 0x000ea80000300800 */
[----:B------:R-:W2:Y:S04]  /*64e60*/  LDL.LU R234, [R1+0x458] ;  /* 0x0004580001ea7983 */ /* 0x000ea80000300800 */
[----:B------:R-:W2:Y:S09]  /*64e70*/  LDL.LU R235, [R1+0x45c] ;  /* 0x00045c0001eb7983 */ /* 0x000eb20000300800 */
[----:B------:R-:W-:Y:S01]  /*64e80*/  MOV R90, R140 ;  /* 0x0000008c005a7202 */ /* 0x000fe20000000f00 */
[----:B------:R-:W-:Y:S01]  /*64e90*/  IMAD.MOV.U32 R91, RZ, RZ, R141 ;  /* 0x000000ffff5b7224 */ /* 0x000fe200078e008d */
[----:B------:R-:W-:Y:S01]  /*64ea0*/  MOV R87, R143 ;  /* 0x0000008f00577202 */ /* 0x000fe20000000f00 */
[----:B------:R-:W-:-:S02]  /*64eb0*/  IMAD.MOV.U32 R86, RZ, RZ, R142 ;  /* 0x000000ffff567224 */ /* 0x000fc400078e008e */
        /* <DEDUP_REMOVED lines=28> */
[----:B------:R-:W-:Y:S01]  /*65080*/  HMMA.1688.F32.TF32 R140, R108, R76, R208 ;  /* 0x0000004c6c8c723c */ /* 0x000fe200000810d0 */
[----:B------:R3:W-:Y:S04]  /*65090*/  STL [R1+0x6128], R91 ;  /* 0x0061285b01007387 */ /* 0x0007e80000100800 */
[----:B------:R4:W-:Y:S04]  /*650a0*/  STL [R1+0x6124], R90 ;  /* 0x0061245a01007387 */ /* 0x0009e80000100800 */
[----:B------:R-:W-:Y:S04]  /*650b0*/  STL.64 [R1+0x6140], R242 ;  /* 0x006140f201007387 */ /* 0x000fe80000100a00 */
[----:B------:R-:W-:Y:S04]  /*650c0*/  STL.64 [R1+0x6138], R240 ;  /* 0x006138f001007387 */ /* 0x000fe80000100a00 */
[----:B------:R-:W-:Y:S04]  /*650d0*/  STL.64 [R1+0x6150], R250 ;  /* 0x006150fa01007387 */ /* 0x000fe80000100a00 */
[----:B------:R-:W-:Y:S03]  /*650e0*/  STL.64 [R1+0x6148], R248 ;  /* 0x006148f801007387 */ /* 0x000fe60000100a00 */
[----:B------:R-:W-:Y:S01]  /*650f0*/  IMAD.MOV.U32 R130, RZ, RZ, R140 ;  /* 0x000000ffff827224 */ /* 0x000fe200078e008c */
[----:B------:R-:W-:Y:S01]  /*65100*/  MOV R94, R141 ;  /* 0x0000008d005e7202 */ /* 0x000fe20000000f00 */
[----:B------:R-:W-:-:S02]  /*65110*/  IMAD.MOV.U32 R95, RZ, RZ, R142 ;  /* 0x000000ffff5f7224 */ /* 0x000fc400078e008e */
[----:B------:R-:W-:Y:S02]  /*65120*/  IMAD.MOV.U32 R214, RZ, RZ, R143 ;  /* 0x000000ffffd67224 */ /* 0x000fe400078e008f */
[----:B--2---:R-:W-:Y:S01]  /*65130*/  HMMA.1688.F32.TF32 R140, R108, R80, R232 ;  /* 0x000000506c8c723c */ /* 0x004fe200000810e8 */
        /* <DEDUP_REMOVED lines=35> */
[----:B------:R-:W4:Y:S01]  /*65370*/  LDL.LU R227, [R1+0x47c] ;  /* 0x00047c0001e37983 */ /* 0x000f220000300800 */
[----:B------:R-:W-:Y:S01]  /*65380*/  MOV R74, R144 ;  /* 0x00000090004a7202 */ /* 0x000fe20000000f00 */
[----:B------:R-:W-:-:S02]  /*65390*/  IMAD.MOV.U32 R75, RZ, RZ, R145 ;  /* 0x000000ffff4b7224 */ /* 0x000fc400078e0091 */
[----:B------:R-:W4:Y:S01]  /*653a0*/  LDL.LU R144, [R1+0x490] ;  /* 0x0004900001907983 */ /* 0x000f220000300800 */
[----:B------:R-:W-:Y:S01]  /*653b0*/  IMAD.MOV.U32 R6, RZ, RZ, R146 ;  /* 0x000000ffff067224 */ /* 0x000fe200078e0092 */
[----:B------:R-:W-:Y:S02]  /*653c0*/  MOV R5, R147 ;  /* 0x0000009300057202 */ /* 0x000fe40000000f00 */
        /* <DEDUP_REMOVED lines=18> */
[----:B------:R-:W-:Y:S01]  /*654f0*/  IMAD.MOV.U32 R211, RZ, RZ, R20 ;  /* 0x000000ffffd37224 */ /* 0x000fe200078e0014 */
[----:B-1----:R-:W-:Y:S01]  /*65500*/  MOV R83, R140 ;  /* 0x0000008c00537202 */ /* 0x002fe20000000f00 */
[----:B------:R-:W-:Y:S01]  /*65510*/  IMAD.MOV.U32 R82, RZ, RZ, R141 ;  /* 0x000000ffff527224 */ /* 0x000fe200078e008d */
[----:B------:R-:W-:Y:S01]  /*65520*/  MOV R245, R143 ;  /* 0x0000008f00f57202 */ /* 0x000fe20000000f00 */
[----:B------:R-:W-:Y:S01]  /*65530*/  IMAD.MOV.U32 R244, RZ, RZ, R142 ;  /* 0x000000fffff47224 */ /* 0x000fe200078e008e */
[----:B------:R-:W-:Y:S04]  /*65540*/  STL.64 [R1+0x6160], R246 ;  /* 0x006160f601007387 */ /* 0x000fe80000100a00 */
[----:B------:R-:W-:Y:S01]  /*65550*/  STL.64 [R1+0x6158], R244 ;  /* 0x006158f401007387 */ /* 0x000fe20000100a00 */
[C---:B--2---:R-:W-:Y:S11]  /*65560*/  HMMA.1688.F32.TF32 R20, R108.reuse, R84, R160 ;  /* 0x000000546c14723c */ /* 0x044ff600000810a0 */
[----:B------:R-:W-:Y:S11]  /*65570*/  @!UPT UIADD3 URZ, URZ, URZ, URZ ;  /* 0x0000003f3f3ff290 */ /* 0x000ff6000fffe03f */
[----:B------:R-:W-:Y:S02]  /*65580*/  @!UPT UIADD3 URZ, URZ, URZ, URZ ;  /* 0x0000003f3f3ff290 */ /* 0x000fe4000fffe03f */
[----:B------:R-:W-:Y:S01]  /*65590*/  MOV R99, R20 ;  /* 0x0000001400637202 */ /* 0x000fe20000000f00 */
[----:B------:R-:W-:Y:S01]  /*655a0*/  IMAD.MOV.U32 R98, RZ, RZ, R21 ;  /* 0x000000ffff627224 */ /* 0x000fe200078e0015 */
[----:B------:R-:W-:Y:S01]  /*655b0*/  MOV R78, R23 ;  /* 0x00000017004e7202 */ /* 0x000fe20000000f00 */
[----:B------:R-:W-:Y:S02]  /*655c0*/  IMAD.MOV.U32 R79, RZ, RZ, R22 ;  /* 0x000000ffff4f7224 */ /* 0x000fe400078e0016 */
[C---:B---3--:R-:W-:Y:S11]  /*655d0*/  HMMA.1688.F32.TF32 R20, R108.reuse, R88, R156 ;  /* 0x000000586c14723c */ /* 0x048ff6000008109c */
[----:B------:R-:W-:Y:S11]  /*655e0*/  @!UPT UIADD3 URZ, URZ, URZ, URZ ;  /* 0x0000003f3f3ff290 */ /* 0x000ff6000fffe03f */
[----:B------:R-:W-:Y:S02]  /*655f0*/  @!UPT UIADD3 URZ, URZ, URZ, URZ ;  /* 0x0000003f3f3ff290 */ /* 0x000fe4000fffe03f */
[----:B------:R-:W-:Y:S01]  /*65600*/  IMAD.MOV.U32 R91, RZ, RZ, R20 ;  /* 0x000000ffff5b7224 */ /* 0x000fe200078e0014 */
[----:B------:R-:W-:Y:S01]  /*65610*/  MOV R103, R22 ;  /* 0x0000001600677202 */ /* 0x000fe20000000f00 */
[----:B----4-:R-:W-:Y:S02]  /*65620*/  IMAD.MOV.U32 R90, RZ, RZ, R21 ;  /* 0x000000ffff5a7224 */ /* 0x010fe400078e0015 */
[----:B------:R-:W-:Y:S02]  /*65630*/  IMAD.MOV.U32 R102, RZ, RZ, R23 ;  /* 0x000000ffff667224 */ /* 0x000fe400078e0017 */
[----:B------:R-:W-:Y:S08]  /*65640*/  HMMA.1688.F32.TF32 R20, R108, R112, R224 ;  /* 0x000000706c14723c */ /* 0x000ff000000810e0 */
[C---:B------:R-:W-:Y:S08]  /*65650*/  HMMA.1688.F32.TF32 R140, R136.reuse, R92, R216 ;  /* 0x0000005c888c723c */ /* 0x040ff000000810d8 */
[----:B------:R-:W-:Y:S08]  /*65660*/  HMMA.1688.F32.TF32 R108, R136, R212, R236 ;  /* 0x000000d4886c723c */ /* 0x000ff000000810ec */
[----:B------:R-:W-:Y:S01]  /*65670*/  IMAD.MOV.U32 R215, RZ, RZ, R20 ;  /* 0x000000ffffd77224 */ /* 0x000fe200078e0014 */
[----:B------:R-:W-:Y:S01]  /*65680*/  MOV R131, R21 ;  /* 0x0000001500837202 */ /* 0x000fe20000000f00 */
[----:B------:R-:W-:-:S02]  /*65690*/  IMAD.MOV.U32 R134, RZ, RZ, R22 ;  /* 0x000000ffff867224 */ /* 0x000fc400078e0016 */
[----:B------:R-:W-:Y:S02]  /*656a0*/  IMAD.MOV.U32 R135, RZ, RZ, R23 ;  /* 0x000000ffff877224 */ /* 0x000fe400078e0017 */
        /* <DEDUP_REMOVED lines=9> */
[C---:B-1----:R-:W-:Y:S03]  /*65740*/  HMMA.1688.F32.TF32 R140, R136.reuse, R124, R196 ;  /* 0x0000007c888c723c */ /* 0x042fe600000810c4 */
[----:B------:R-:W-:Y:S04]  /*65750*/  LDS R20, [R3+0x10100] ;  /* 0x0101000003147984 */ /* 0x000fe80000000800 */
[----:B------:R-:W-:Y:S01]  /*65760*/  LDS R22, [R3+0x12100] ;  /* 0x0121000003167984 */ /* 0x000fe20000000800 */
[C---:B--2---:R-:W-:Y:S03]  /*65770*/  HMMA.1688.F32.TF32 R108, R136.reuse, R132, R204 ;  /* 0x00000084886c723c */ /* 0x044fe600000810cc */
[----:B------:R-:W-:Y:S04]  /*65780*/  LDS R21, [R4+0x10100] ;  /* 0x0101000004157984 */ /* 0x000fe80000000800 */
[----:B------:R-:W1:Y:S11]  /*65790*/  LDS R23, [R4+0x12100] ;  /* 0x0121000004177984 */ /* 0x000e760000000800 */
[----:B------:R-:W-:Y:S05]  /*657a0*/  @!UPT UIADD3 URZ, URZ, URZ, URZ ;  /* 0x0000003f3f3ff290 */ /* 0x000fea000fffe03f */
        /* <DEDUP_REMOVED lines=12> */
[----:B------:R2:W-:Y:S04]  /*65870*/  STL.64 [R1+0x248], R146 ;  /* 0x0002489201007387 */ /* 0x0005e80000100a00 */
[----:B------:R-:W-:Y:S04]  /*65880*/  LDS R108, [R3+0x10180] ;  /* 0x01018000036c7984 */ /* 0x000fe80000000800 */
[----:B------:R-:W-:Y:S01]  /*65890*/  STL.64 [R1+0x230], R140 ;  /* 0x0002308c01007387 */ /* 0x000fe20000100a00 */
[C---:B--2---:R-:W-:Y:S03]  /*658a0*/  HMMA.1688.F32.TF32 R144, R136.reuse, R100, R208 ;  /* 0x000000648890723c */ /* 0x044fe600000810d0 */
[----:B------:R2:W-:Y:S04]  /*658b0*/  STL.64 [R1+0x238], R142 ;  /* 0x0002388e01007387 */ /* 0x0005e80000100a00 */
[----:B------:R-:W-:Y:S04]  /*658c0*/  LDS R110, [R3+0x12180] ;  /* 0x01218000036e7984 */ /* 0x000fe80000000800 */
[----:B------:R-:W-:Y:S01]  /*658d0*/  LDS R109, [R4+0x10180] ;  /* 0x01018000046d7984 */ /* 0x000fe20000000800 */
[----:B--2---:R-:W-:Y:S03]  /*658e0*/  HMMA.1688.F32.TF32 R140, R136, R96, R232 ;  /* 0x00000060888c723c */ /* 0x004fe600000810e8 */
[----:B------:R-:W2:Y:S08]  /*658f0*/  LDS R111, [R4+0x12180] ;  /* 0x01218000046f7984 */ /* 0x000eb00000000800 */
[----:B------:R3:W-:Y:S04]  /*65900*/  STL.64 [R1+0x220], R144 ;  /* 0x0002209001007387 */ /* 0x0007e80000100a00 */
[----:B------:R4:W-:Y:S04]  /*65910*/  STL.64 [R1+0x228], R146 ;  /* 0x0002289201007387 */ /* 0x0009e80000100a00 */
[----:B------:R-:W2:Y:S04]  /*65920*/  LDL.LU R152, [R1+0x1270] ;  /* 0x0012700001987983 */ /* 0x000ea80000300800 */
[----:B------:R-:W-:Y:S04]  /*65930*/  STL.64 [R1+0x210], R140 ;  /* 0x0002108c01007387 */ /* 0x000fe80000100a00 */
        /* <DEDUP_REMOVED lines=76> */
[----:B------:R-:W-:Y:S01]  /*65e00*/  IMAD.MOV.U32 R232, RZ, RZ, R16 ;  /* 0x000000ffffe87224 */ /* 0x000fe200078e0010 */
[----:B------:R-:W-:Y:S01]  /*65e10*/  MOV R234, R12 ;  /* 0x0000000c00ea7202 */ /* 0x000fe20000000f00 */
[----:B------:R-:W-:-:S02]  /*65e20*/  IMAD.MOV.U32 R233, RZ, RZ, R13 ;  /* 0x000000ffffe97224 */ /* 0x000fc400078e000d */
[----:B------:R-:W-:Y:S01]  /*65e30*/  IMAD.MOV.U32 R235, RZ, RZ, R7 ;  /* 0x000000ffffeb7224 */ /* 0x000fe200078e0007 */
[C---:B--2---:R-:W-:Y:S01]  /*65e40*/  HMMA.1688.F32.TF32 R12, R136.reuse, R80, R180 ;  /* 0x00000050880c723c */ /* 0x044fe200000810b4 */
[----:B------:R-:W-:Y:S04]  /*65e50*/  LDS R180, [R3+0x10200] ;  /* 0x0102000003b47984 */ /* 0x000fe80000000800 */
[----:B------:R-:W-:Y:S04]  /*65e60*/  LDS R182, [R3+0x12200] ;  /* 0x0122000003b67984 */ /* 0x000fe80000000800 */
[----:B------:R-:W-:Y:S04]  /*65e70*/  LDS R181, [R4+0x10200] ;  /* 0x0102000004b57984 */ /* 0x000fe80000000800 */
[----:B------:R-:W2:Y:S01]  /*65e80*/  LDS R183, [R4+0x12200] ;  /* 0x0122000004b77984 */ /* 0x000ea20000000800 */
[C---:B---3--:R-:W-:Y:S08]  /*65e90*/  HMMA.1688.F32.TF32 R16, R136.reuse, R76, R184 ;  /* 0x0000004c8810723c */ /* 0x048ff000000810b8 */
[C---:B-1----:R-:W-:Y:S11]  /*65ea0*/  HMMA.1688.F32.TF32 R140, R136.reuse, R84, R176 ;  /* 0x00000054888c723c */ /* 0x042ff600000810b0 */
[----:B------:R-:W-:Y:S04]  /*65eb0*/  @!UPT UIADD3 URZ, URZ, URZ, URZ ;  /* 0x0000003f3f3ff290 */ /* 0x000fe8000fffe03f */
[----:B------:R-:W-:Y:S04]  /*65ec0*/  STL.64 [R1+0x200], R16 ;  /* 0x0002001001007387 */ /* 0x000fe80000100a00 */
[----:B------:R1:W-:Y:S04]  /*65ed0*/  STL.64 [R1+0x208], R18 ;  /* 0x0002081201007387 */ /* 0x0003e80000100a00 */
[----:B------:R-:W-:Y:S04]  /*65ee0*/  STL.64 [R1+0x1f0], R12 ;  /* 0x0001f00c01007387 */ /* 0x000fe80000100a00 */
[----:B------:R3:W-:Y:S01]  /*65ef0*/  STL.64 [R1+0x1f8], R14 ;  /* 0x0001f80e01007387 */ /* 0x0007e20000100a00 */
[C---:B-1----:R-:W-:Y:S08]  /*65f00*/  HMMA.1688.F32.TF32 R16, R136.reuse, R88, R172 ;  /* 0x000000588810723c */ /* 0x042ff000000810ac */
[----:B---3--:R-:W-:Y:S01]  /*65f10*/  HMMA.1688.F32.TF32 R12, R136, R112, R168 ;  /* 0x00000070880c723c */ /* 0x008fe200000810a8 */
[----:B------:R-:W-:Y:S04]  /*65f20*/  STL.64 [R1+0x1e0], R140 ;  /* 0x0001e08c01007387 */ /* 0x000fe80000100a00 */
[----:B------:R-:W-:Y:S03]  /*65f30*/  STL.64 [R1+0x1e8], R142 ;  /* 0x0001e88e01007387 */ /* 0x000fe60000100a00 */
[C---:B----4-:R-:W-:Y:S07]  /*65f40*/  HMMA.1688.F32.TF32 R136, R20.reuse, R72, R164 ;  /* 0x000000481488723c */ /* 0x050fee00000810a4 */
[----:B------:R-:W-:Y:S04]  /*65f50*/  STL.64 [R1+0x1d0], R16 ;  /* 0x0001d01001007387 */ /* 0x000fe80000100a00 */
[----:B------:R1:W-:Y:S04]  /*65f60*/  STL.64 [R1+0x1d8], R18 ;  /* 0x0001d81201007387 */ /* 0x0003e80000100a00 */
[----:B------:R-:W-:Y:S04]  /*65f70*/  STL.64 [R1+0x1c0], R12 ;  /* 0x0001c00c01007387 */ /* 0x000fe80000100a00 */
[----:B------:R3:W-:Y:S01]  /*65f80*/  STL.64 [R1+0x1c8], R14 ;  /* 0x0001c80e01007387 */ /* 0x0007e20000100a00 */
[C---:B-1----:R-:W-:Y:S08]  /*65f90*/  HMMA.1688.F32.TF32 R16, R20.reuse, R92, R160 ;  /* 0x0000005c1410723c */ /* 0x042ff000000810a0 */
[C---:B---3--:R-:W-:Y:S01]  /*65fa0*/  HMMA.1688.F32.TF32 R12, R20.reuse, R212, R156 ;  /* 0x000000d4140c723c */ /* 0x048fe2000008109c */
[----:B------:R-:W-:Y:S04]  /*65fb0*/  STL.64 [R1+0x1b0], R136 ;  /* 0x0001b08801007387 */ /* 0x000fe80000100a00 */
[----:B------:R1:W-:Y:S10]  /*65fc0*/  STL.64 [R1+0x1b8], R138 ;  /* 0x0001b88a01007387 */ /* 0x0003f40000100a00 */
[----:B------:R-:W-:Y:S01]  /*65fd0*/  STL.64 [R1+0x1a0], R16 ;  /* 0x0001a01001007387 */ /* 0x000fe20000100a00 */
[C---:B-1----:R-:W-:Y:S03]  /*65fe0*/  HMMA.1688.F32.TF32 R136, R20.reuse, R132, R224 ;  /* 0x000000841488723c */ /* 0x042fe600000810e0 */
[----:B------:R1:W-:Y:S04]  /*65ff0*/  STL.64 [R1+0x1a8], R18 ;  /* 0x0001a81201007387 */ /* 0x0003e80000100a00 */
[----:B------:R-:W-:Y:S04]  /*66000*/  STL.64 [R1+0x190], R12 ;  /* 0x0001900c01007387 */ /* 0x000fe80000100a00 */
[----:B------:R3:W-:Y:S01]  /*66010*/  STL.64 [R1+0x198], R14 ;  /* 0x0001980e01007387 */ /* 0x0007e20000100a00 */
[C---:B-1----:R-:W-:Y:S08]  /*66020*/  HMMA.1688.F32.TF32 R16, R20.reuse, R128, R144 ;  /* 0x000000801410723c */ /* 0x042ff00000081090 */
[C---:B---3--:R-:W-:Y:S03]  /*66030*/  HMMA.1688.F32.TF32 R12, R20.reuse, R124, R216 ;  /* 0x0000007c140c723c */ /* 0x048fe600000810d8 */
[----:B------:R-:W-:Y:S04]  /*66040*/  STL.64 [R1+0x180], R136 ;  /* 0x0001808801007387 */ /* 0x000fe80000100a00 */
[----:B------:R1:W-:Y:S08]  /*66050*/  STL.64 [R1+0x188], R138 ;  /* 0x0001888a01007387 */ /* 0x0003f00000100a00 */
[----:B------:R-:W-:Y:S01]  /*66060*/  STL.64 [R1+0x170], R16 ;  /* 0x0001701001007387 */ /* 0x000fe20000100a00 */
[C---:B-1----:R-:W-:Y:S03]  /*66070*/  HMMA.1688.F32.TF32 R136, R20.reuse, R120, R236 ;  /* 0x000000781488723c */ /* 0x042fe600000810ec */
[----:B------:R1:W-:Y:S04]  /*66080*/  STL.64 [R1+0x178], R18 ;  /* 0x0001781201007387 */ /* 0x0003e80000100a00 */
[----:B------:R-:W-:Y:S04]  /*66090*/  STL.64 [R1+0x160], R12 ;  /* 0x0001600c01007387 */ /* 0x000fe80000100a00 */
[----:B------:R3:W-:Y:S01]  /*660a0*/  STL.64 [R1+0x168], R14 ;  /* 0x0001680e01007387 */ /* 0x0007e20000100a00 */
[C---:B-1----:R-:W-:Y:S08]  /*660b0*/  HMMA.1688.F32.TF32 R16, R20.reuse, R116, R204 ;  /* 0x000000741410723c */ /* 0x042ff000000810cc */
[----:B---3--:R-:W-:Y:S03]  /*660c0*/  HMMA.1688.F32.TF32 R12, R20, R104, R200 ;  /* 0x00000068140c723c */ /* 0x008fe600000810c8 */
[----:B------:R-:W-:Y:S04]  /*660d0*/  STL.64 [R1+0x150], R136 ;  /* 0x0001508801007387 */ /* 0x000fe80000100a00 */
[----:B------:R-:W-:Y:S11]  /*660e0*/  STL.64 [R1+0x158], R138 ;  /* 0x0001588a01007387 */ /* 0x000ff60000100a00 */
[----:B------:R-:W-:Y:S05]  /*660f0*/  @!UPT UIADD3 URZ, URZ, URZ, URZ ;  /* 0x0000003f3f3ff290 */ /* 0x000fea000fffe03f */
[----:B------:R-:W-:Y:S01]  /*66100*/  STL.64 [R1+0x130], R12 ;  /* 0x0001300c01007387 */ /* 0x000fe20000100a00 */
[----:B------:R-:W-:-:S03]  /*66110*/  IMAD.MOV.U32 R7, RZ, RZ, R15 ;  /* 0x000000ffff077224 */ /* 0x000fc600078e000f */
[----:B------:R-:W-:Y:S04]  /*66120*/  STL.64 [R1+0x140], R16 ;  /* 0x0001401001007387 */ /* 0x000fe80000100a00 */
[----:B------:R1:W-:Y:S04]  /*66130*/  STL.64 [R1+0x148], R18 ;  /* 0x0001481201007387 */ /* 0x0003e80000100a00 */
[----:B------:R3:W-:Y:S01]  /*66140*/  STL [R1+0x138], R14 ;  /* 0x0001380e01007387 */ /* 0x0007e20000100800 */
[C---:B-1----:R-:W-:Y:S08]  /*66150*/  HMMA.1688.F32.TF32 R16, R20.reuse, R100, R196 ;  /* 0x000000641410723c */ /* 0x042ff000000810c4 */
[C---:B---3--:R-:W-:Y:S01]  /*66160*/  HMMA.1688.F32.TF32 R12, R20.reuse, R96, R220 ;  /* 0x00000060140c723c */ /* 0x048fe200000810dc */
[----:B------:R1:W-:Y:S07]  /*66170*/  STL [R1+0x6068], R7 ;  /* 0x0060680701007387 */ /* 0x0003ee0000100800 */
[----:B------:R-:W-:Y:S11]  /*66180*/  HMMA.1688.F32.TF32 R176, R20, R84, R208 ;  /* 0x0000005414b0723c */ /* 0x000ff600000810d0 */
[----:B------:R-:W-:Y:S04]  /*66190*/  @!UPT UIADD3 URZ, URZ, URZ, URZ ;  /* 0x0000003f3f3ff290 */ /* 0x000fe8000fffe03f */
[----:B------:R-:W-:Y:S01]  /*661a0*/  STL.64 [R1+0x110], R12 ;  /* 0x0001100c01007387 */ /* 0x000fe20000100a00 */
[----:B-1----:R-:W-:-:S03]  /*661b0*/  MOV R7, R15 ;  /* 0x0000000f00077202 */ /* 0x002fc60000000f00 */
[----:B------:R-:W-:Y:S04]  /*661c0*/  STL.64 [R1+0x120], R16 ;  /* 0x0001201001007387 */ /* 0x000fe80000100a00 */
[----:B------:R1:W-:Y:S04]  /*661d0*/  STL.64 [R1+0x128], R18 ;  /* 0x0001281201007387 */ /* 0x0003e80000100a00 */
[----:B------:R3:W-:Y:S01]  /*661e0*/  STL [R1+0x118], R14 ;  /* 0x0001180e01007387 */ /* 0x0007e20000100800 */
[C---:B-1----:R-:W-:Y:S08]  /*661f0*/  HMMA.1688.F32.TF32 R16, R20.reuse, R80, R152 ;  /* 0x000000501410723c */ /* 0x042ff00000081098 */
[----:B---3--:R-:W-:Y:S01]  /*66200*/  HMMA.1688.F32.TF32 R12, R20, R76, R148 ;  /* 0x0000004c140c723c */ /* 0x008fe20000081094 */
[----:B------:R-:W-:Y:S01]  /*66210*/  IMAD.MOV.U32 R152, RZ, RZ, R52 ;  /* 0x000000ffff987224 */ /* 0x000fe200078e0034 */
[----:B------:R-:W-:Y:S01]  /*66220*/  MOV R154, R56 ;  /* 0x00000038009a7202 */ /* 0x000fe20000000f00 */
[----:B------:R-:W-:-:S02]  /*66230*/  IMAD.MOV.U32 R153, RZ, RZ, R53 ;  /* 0x000000ffff997224 */ /* 0x000fc400078e0035 */
[----:B------:R-:W-:-:S10]  /*66240*/  IMAD.MOV.U32 R155, RZ, RZ, R57 ;  /* 0x000000ffff9b7224 */ /* 0x000fd400078e0039 */
[----:B------:R-:W-:Y:S08]  /*66250*/  STL.64 [R1+0x5ef0], R18 ;  /* 0x005ef01201007387 */ /* 0x000ff00000100a00 */
[----:B------:R-:W-:Y:S04]  /*66260*/  STL.64 [R1+0x100], R12 ;  /* 0x0001000c01007387 */ /* 0x000fe80000100a00 */
[----:B------:R1:W-:Y:S04]  /*66270*/  STL.64 [R1+0x108], R14 ;  /* 0x0001080e01007387 */ /* 0x0003e80000100a00 */
[----:B------:R-:W-:Y:S04]  /*66280*/  STL.64 [R1+0x5ee8], R16 ;  /* 0x005ee81001007387 */ /* 0x000fe80000100a00 */
[----:B------:R-:W-:Y:S04]  /*66290*/  STL.64 [R1+0x5f00], R178 ;  /* 0x005f00b201007387 */ /* 0x000fe80000100a00 */
[----:B------:R-:W-:Y:S04]  /*662a0*/  STL.64 [R1+0x5ef8], R176 ;  /* 0x005ef8b001007387 */ /* 0x000fe80000100a00 */
[----:B------:R-:W3:Y:S04]  /*662b0*/  LDL.LU R52, [R1+0x6174] ;  /* 0x0061740001347983 */ /* 0x000ee80000300800 */
        /* <DEDUP_REMOVED lines=29> */
[----:B-1----:R-:W-:Y:S01]  /*66490*/  HMMA.1688.F32.TF32 R12, R20, R88, R232 ;  /* 0x00000058140c723c */ /* 0x002fe200000810e8 */
[----:B------:R-:W-:-:S06]  /*664a0*/  MOV R222, R49 ;  /* 0x0000003100de7202 */ /* 0x000fcc0000000f00 */
[----:B------:R-:W-:Y:S01]  /*664b0*/  IMAD.MOV.U32 R234, RZ, RZ, R25 ;  /* 0x000000ffffea7224 */ /* 0x000fe200078e0019 */
[----:B------:R-:W-:Y:S01]  /*664c0*/  MOV R235, R24 ;  /* 0x0000001800eb7202 */ /* 0x000fe20000000f00 */
[----:B------:R-:W-:Y:S01]  /*664d0*/  IMAD.MOV.U32 R233, RZ, RZ, R28 ;  /* 0x000000ffffe97224 */ /* 0x000fe200078e001c */
[----:B------:R-:W-:Y:S01]  /*664e0*/  MOV R232, R29 ;  /* 0x0000001d00e87202 */ /* 0x000fe20000000f00 */
[----:B------:R-:W-:Y:S02]  /*664f0*/  IMAD.MOV.U32 R223, RZ, RZ, R48 ;  /* 0x000000ffffdf7224 */ /* 0x000fe400078e0030 */
[----:B------:R-:W-:Y:S02]  /*66500*/  IMAD.MOV.U32 R150, RZ, RZ, R33 ;  /* 0x000000ffff967224 */ /* 0x000fe400078e0021 */
[----:B------:R-:W-:Y:S01]  /*66510*/  IMAD.MOV.U32 R151, RZ, RZ, R32 ;  /* 0x000000ffff977224 */ /* 0x000fe200078e0020 */
[----:B------:R-:W-:Y:S01]  /*66520*/  MOV R149, R44 ;  /* 0x0000002c00957202 */ /* 0x000fe20000000f00 */
[----:B------:R-:W-:-:S07]  /*66530*/  IMAD.MOV.U32 R148, RZ, RZ, R45 ;  /* 0x000000ffff947224 */ /* 0x000fce00078e002d */
[----:B------:R-:W-:Y:S01]  /*66540*/  HMMA.1688.F32.TF32 R48, R108, R116, R148 ;  /* 0x000000746c30723c */ /* 0x000fe20000081094 */
[----:B------:R-:W-:Y:S04]  /*66550*/  STL.64 [R1+0x5f10], R14 ;  /* 0x005f100e01007387 */ /* 0x000fe80000100a00 */
[----:B------:R-:W-:Y:S01]  /*66560*/  STL.64 [R1+0x5f08], R12 ;  /* 0x005f080c01007387 */ /* 0x000fe20000100a00 */
[----:B---3--:R-:W-:Y:S02]  /*66570*/  IMAD.MOV.U32 R221, RZ, RZ, R52 ;  /* 0x000000ffffdd7224 */ /* 0x008fe400078e0034 */
[----:B----4-:R-:W-:Y:S01]  /*66580*/  IMAD.MOV.U32 R220, RZ, RZ, R53 ;  /* 0x000000ffffdc7224 */ /* 0x010fe200078e0035 */
[----:B--2---:R-:W-:Y:S01]  /*66590*/  MOV R199, R56 ;  /* 0x0000003800c77202 */ /* 0x004fe20000000f00 */
[----:B------:R-:W-:-:S05]  /*665a0*/  IMAD.MOV.U32 R198, RZ, RZ, R57 ;  /* 0x000000ffffc67224 */ /* 0x000fca00078e0039 */
[C---:B------:R-:W-:Y:S08]  /*665b0*/  HMMA.1688.F32.TF32 R44, R108.reuse, R120, R220 ;  /* 0x000000786c2c723c */ /* 0x040ff000000810dc */
[C---:B------:R-:W-:Y:S08]  /*665c0*/  HMMA.1688.F32.TF32 R52, R108.reuse, R104, R152 ;  /* 0x000000686c34723c */ /* 0x040ff00000081098 */
[----:B------:R-:W-:Y:S08]  /*665d0*/  HMMA.1688.F32.TF32 R24, R108, R72, R216 ;  /* 0x000000486c18723c */ /* 0x000ff000000810d8 */
[----:B------:R-:W-:Y:S08]  /*665e0*/  HMMA.1688.F32.TF32 R20, R20, R112, R144 ;  /* 0x000000701414723c */ /* 0x000ff00000081090 */
[C---:B------:R-:W-:Y:S08]  /*665f0*/  HMMA.1688.F32.TF32 R28, R108.reuse, R92, R236 ;  /* 0x0000005c6c1c723c */ /* 0x040ff000000810ec */
[C---:B------:R-:W-:Y:S07]  /*66600*/  HMMA.1688.F32.TF32 R208, R108.reuse, R212, R208 ;  /* 0x000000d46cd0723c */ /* 0x040fee00000810d0 */
[----:B------:R-:W-:Y:S01]  /*66610*/  STL.64 [R1+0x5f20], R22 ;  /* 0x005f201601007387 */ /* 0x000fe20000100a00 */
        /* <DEDUP_REMOVED lines=55> */
[----:B------:R-:W-:Y:S04]  /*66990*/  STL.64 [R1+0x5fc0], R58 ;  /* 0x005fc03a01007387 */ /* 0x000fe80000100a00 */
[----:B------:R-:W-:Y:S01]  /*669a0*/  STL.64 [R1+0x5fb8], R56 ;  /* 0x005fb83801007387 */ /* 0x000fe20000100a00 */
[C---:B--2---:R-:W-:Y:S07]  /*669b0*/  HMMA.1688.F32.TF32 R36, R108.reuse, R96, R232 ;  /* 0x000000606c24723c */ /* 0x044fee00000810e8 */
[----:B------:R-:W-:Y:S01]  /*669c0*/  IMAD.MOV.U32 R234, RZ, RZ, R41 ;  /* 0x000000ffffea7224 */ /* 0x000fe200078e0029 */
[----:B------:R-:W-:Y:S01]  /*669d0*/  MOV R235, R40 ;  /* 0x0000002800eb7202 */ /* 0x000fe20000000f00 */
[----:B------:R-:W-:Y:S01]  /*669e0*/  IMAD.MOV.U32 R233, RZ, RZ, R68 ;  /* 0x000000ffffe97224 */ /* 0x000fe200078e0044 */
[----:B------:R-:W-:Y:S01]  /*669f0*/  MOV R232, R69 ;  /* 0x0000004500e87202 */ /* 0x000fe20000000f00 */
[----:B---3--:R-:W-:Y:S07]  /*66a00*/  HMMA.1688.F32.TF32 R40, R108, R76, R148 ;  /* 0x0000004c6c28723c */ /* 0x008fee0000081094 */
[----:B------:R-:W-:Y:S01]  /*66a10*/  MOV R150, R61 ;  /* 0x0000003d00967202 */ /* 0x000fe20000000f00 */
[----:B------:R-:W-:-:S02]  /*66a20*/  IMAD.MOV.U32 R151, RZ, RZ, R60 ;  /* 0x000000ffff977224 */ /* 0x000fc400078e003c */
[----:B------:R-:W-:Y:S02]  /*66a30*/  IMAD.MOV.U32 R148, RZ, RZ, R65 ;  /* 0x000000ffff947224 */ /* 0x000fe400078e0041 */
[----:B------:R-:W-:Y:S01]  /*66a40*/  IMAD.MOV.U32 R149, RZ, RZ, R64 ;  /* 0x000000ffff957224 */ /* 0x000fe200078e0040 */
[----:B------:R-:W-:Y:S01]  /*66a50*/  STL.64 [R1+0x5fd0], R38 ;  /* 0x005fd02601007387 */ /* 0x000fe20000100a00 */
[C---:B----4-:R-:W-:Y:S08]  /*66a60*/  HMMA.1688.F32.TF32 R60, R108.reuse, R80, R216 ;  /* 0x000000506c3c723c */ /* 0x050ff000000810d8 */
[C---:B------:R-:W-:Y:S08]  /*66a70*/  HMMA.1688.F32.TF32 R64, R108.reuse, R84, R236 ;  /* 0x000000546c40723c */ /* 0x040ff000000810ec */
[C---:B------:R-:W-:Y:S08]  /*66a80*/  HMMA.1688.F32.TF32 R68, R108.reuse, R88, R200 ;  /* 0x000000586c44723c */ /* 0x040ff000000810c8 */
[----:B------:R-:W-:Y:S08]  /*66a90*/  HMMA.1688.F32.TF32 R108, R108, R112, R196 ;  /* 0x000000706c6c723c */ /* 0x000ff000000810c4 */
        /* <DEDUP_REMOVED lines=15> */
[----:B------:R-:W2:Y:S04]  /*66b90*/  LDL.LU R152, [R1+0x730] ;  /* 0x0007300001987983 */ /* 0x000ea80000300800 */
[----:B------:R-:W2:Y:S04]  /*66ba0*/  LDL.LU R153, [R1+0x734] ;  /* 0x0007340001997983 */ /* 0x000ea80000300800 */
[----:B------:R-:W2:Y:S04]  /*66bb0*/  LDL.LU R154, [R1+0x738] ;  /* 0x00073800019a7983 */ /* 0x000ea80000300800 */
[----:B------:R-:W2:Y:S01]  /*66bc0*/  LDL.LU R155, [R1+0x73c] ;  /* 0x00073c00019b7983 */ /* 0x000ea20000300800 */
[C---:B------:R-:W-:Y:S03]  /*66bd0*/  HMMA.1688.F32.TF32 R140, R180.reuse, R212, R232 ;  /* 0x000000d4b48c723c */ /* 0x040fe600000810e8 */
[----:B------:R-:W-:Y:S05]  /*66be0*/  STL.64 [R1+0x6040], R222 ;  /* 0x006040de01007387 */ /* 0x000fea0000100a00 */
[----:B------:R-:W-:Y:S01]  /*66bf0*/  HMMA.1688.F32.TF32 R144, R180, R132, R148 ;  /* 0x00000084b490723c */ /* 0x000fe20000081094 */
[----:B------:R-:W-:Y:S01]  /*66c00*/  STL.64 [R1+0x6038], R220 ;  /* 0x006038dc01007387 */ /* 0x000fe20000100a00 */
[----:B------:R-:W-:Y:S01]  /*66c10*/  IMAD.MOV.U32 R238, RZ, RZ, R9 ;  /* 0x000000ffffee7224 */ /* 0x000fe200078e0009 */
[----:B------:R-:W-:-:S02]  /*66c20*/  MOV R239, R8 ;  /* 0x0000000800ef7202 */ /* 0x000fc40000000f00 */
[----:B------:R-:W-:Y:S04]  /*66c30*/  LDS R232, [R3+0x10280] ;  /* 0x0102800003e87984 */ /* 0x000fe80000000800 */
[----:B------:R-:W-:Y:S04]  /*66c40*/  LDS R234, [R3+0x12280] ;  /* 0x0122800003ea7984 */ /* 0x000fe80000000800 */
[----:B------:R-:W-:Y:S04]  /*66c50*/  LDS R233, [R4+0x10280] ;  /* 0x0102800004e97984 */ /* 0x000fe80000000800 */
[----:B------:R-:W-:Y:S04]  /*66c60*/  STL [R1+0x5e74], R140 ;  /* 0x005e748c01007387 */ /* 0x000fe80000100800 */
[----:B------:R-:W-:Y:S04]  /*66c70*/  STL [R1+0x5e70], R141 ;  /* 0x005e708d01007387 */ /* 0x000fe80000100800 */
[----:B------:R-:W-:Y:S04]  /*66c80*/  STL [R1+0x5e6c], R142 ;  /* 0x005e6c8e01007387 */ /* 0x000fe80000100800 */
[----:B------:R-:W-:Y:S04]  /*66c90*/  STL [R1+0x5e68], R143 ;  /* 0x005e688f01007387 */ /* 0x000fe80000100800 */
        /* <DEDUP_REMOVED lines=14> */
[----:B------:R-:W-:Y:S04]  /*66d80*/  STL [R1+0x5e84], R144 ;  /* 0x005e849001007387 */ /* 0x000fe80000100800 */
[----:B------:R-:W-:Y:S04]  /*66d90*/  STL [R1+0x5e80], R145 ;  /* 0x005e809101007387 */ /* 0x000fe80000100800 */
[----:B------:R-:W-:Y:S04]  /*66da0*/  STL [R1+0x5e7c], R146 ;  /* 0x005e7c9201007387 */ /* 0x000fe80000100800 */
[----:B------:R-:W-:Y:S04]  /*66db0*/  STL [R1+0x5e78], R147 ;  /* 0x005e789301007387 */ /* 0x000fe80000100800 */
[----:B------:R-:W4:Y:S04]  /*66dc0*/  LDL.LU R224, [R1+0x1240] ;  /* 0x0012400001e07983 */ /* 0x000f280000300800 */
[----:B------:R-:W4:Y:S04]  /*66dd0*/  LDL.LU R225, [R1+0x1244] ;  /* 0x0012440001e17983 */ /* 0x000f280000300800 */
[----:B------:R-:W4:Y:S04]  /*66de0*/  LDL.LU R226, [R1+0x1248] ;  /* 0x0012480001e27983 */ /* 0x000f280000300800 */
[----:B------:R-:W4:Y:S04]  /*66df0*/  LDL.LU R227, [R1+0x124c] ;  /* 0x00124c0001e37983 */ /* 0x000f280000300800 */
[----:B------:R-:W1:Y:S01]  /*66e00*/  LDS R235, [R4+0x12280] ;  /* 0x0122800004eb7984 */ /* 0x000e620000000800 */
[C---:B--2---:R-:W-:Y:S03]  /*66e10*/  HMMA.1688.F32.TF32 R8, R180.reuse, R128, R152 ;  /* 0x00000080b408723c */ /* 0x044fe60000081098 */
[----:B------:R-:W2:Y:S04]  /*66e20*/  LDL.LU R152, [R1+0x1230] ;  /* 0x0012300001987983 */ /* 0x000ea80000300800 */
[----:B------:R-:W2:Y:S04]  /*66e30*/  LDL.LU R153, [R1+0x1234] ;  /* 0x0012340001997983 */ /* 0x000ea80000300800 */
[----:B------:R-:W2:Y:S04]  /*66e40*/  LDL.LU R154, [R1+0x1238] ;  /* 0x00123800019a7983 */ /* 0x000ea80000300800 */
[----:B------:R-:W2:Y:S08]  /*66e50*/  LDL.LU R155, [R1+0x123c] ;  /* 0x00123c00019b7983 */ /* 0x000eb00000300800 */
[----:B------:R-:W-:Y:S04]  /*66e60*/  STL [R1+0x5e90], R8 ;  /* 0x005e900801007387 */ /* 0x000fe80000100800 */
[----:B------:R-:W-:Y:S04]  /*66e70*/  STL [R1+0x5e8c], R9 ;  /* 0x005e8c0901007387 */ /* 0x000fe80000100800 */
[----:B------:R-:W-:Y:S01]  /*66e80*/  STL [R1+0x5e88], R10 ;  /* 0x005e880a01007387 */ /* 0x000fe20000100800 */
[C---:B---3--:R-:W-:Y:S08]  /*66e90*/  HMMA.1688.F32.TF32 R148, R180.reuse, R124, R148 ;  /* 0x0000007cb494723c */ /* 0x048ff00000081094 */
[C---:B----4-:R-:W-:Y:S01]  /*66ea0*/  HMMA.1688.F32.TF32 R196, R180.reuse, R120, R196 ;  /* 0x00000078b4c4723c */ /* 0x050fe200000810c4 */
[----:B------:R1:W-:Y:S07]  /*66eb0*/  STL [R1+0x5e64], R11 ;  /* 0x005e640b01007387 */ /* 0x0003ee0000100800 */
[C---:B------:R-:W-:Y:S08]  /*66ec0*/  HMMA.1688.F32.TF32 R200, R180.reuse, R116, R200 ;  /* 0x00000074b4c8723c */ /* 0x040ff000000810c8 */
[C---:B------:R-:W-:Y:S01]  /*66ed0*/  HMMA.1688.F32.TF32 R160, R180.reuse, R104, R236 ;  /* 0x00000068b4a0723c */ /* 0x040fe200000810ec */
[----:B------:R-:W-:Y:S04]  /*66ee0*/  STL [R1+0x5e9c], R148 ;  /* 0x005e9c9401007387 */ /* 0x000fe80000100800 */
[----:B------:R-:W-:Y:S04]  /*66ef0*/  STL [R1+0x5e98], R149 ;  /* 0x005e989501007387 */ /* 0x000fe80000100800 */
[----:B------:R-:W-:Y:S04]  /*66f00*/  STL [R1+0x5e94], R150 ;  /* 0x005e949601007387 */ /* 0x000fe80000100800 */
[----:B------:R-:W-:Y:S04]  /*66f10*/  STL [R1+0x5e60], R151 ;  /* 0x005e609701007387 */ /* 0x000fe80000100800 */
[----:B------:R-:W-:Y:S01]  /*66f20*/  STL [R1+0x5ea4], R196 ;  /* 0x005ea4c401007387 */ /* 0x000fe20000100800 */
[C---:B------:R-:W-:Y:S03]  /*66f30*/  HMMA.1688.F32.TF32 R164, R180.reuse, R100, R224 ;  /* 0x00000064b4a4723c */ /* 0x040fe600000810e0 */
        /* <DEDUP_REMOVED lines=27> */
[----:B------:R-:W3:Y:S04]  /*670f0*/  LDL.LU R224, [R1+0x11f0] ;  /* 0x0011f00001e07983 */ /* 0x000ee80000300800 */
[----:B------:R-:W3:Y:S04]  /*67100*/  LDL.LU R225, [R1+0x11f4] ;  /* 0x0011f40001e17983 */ /* 0x000ee80000300800 */
[----:B------:R-:W3:Y:S04]  /*67110*/  LDL.LU R226, [R1+0x11f8] ;  /* 0x0011f80001e27983 */ /* 0x000ee80000300800 */
[----:B------:R-:W3:Y:S04]  /*67120*/  LDL.LU R227, [R1+0x11fc] ;  /* 0x0011fc0001e37983 */ /* 0x000ee80000300800 */
[----:B------:R-:W-:Y:S04]  /*67130*/  LDS R236, [R3+0x10300] ;  /* 0x0103000003ec7984 */ /* 0x000fe80000000800 */
[----:B------:R-:W-:Y:S04]  /*67140*/  LDS R238, [R3+0x12300] ;  /* 0x0123000003ee7984 */ /* 0x000fe80000000800 */
[----:B------:R-:W-:Y:S04]  /*67150*/  LDS R237, [R4+0x10300] ;  /* 0x0103000004ed7984 */ /* 0x000fe80000000800 */
[----:B------:R-:W1:Y:S01]  /*67160*/  LDS R239, [R4+0x12300] ;  /* 0x0123000004ef7984 */ /* 0x000e620000000800 */
[----:B--2---:R-:W-:Y:S03]  /*67170*/  HMMA.1688.F32.TF32 R168, R180, R96, R152 ;  /* 0x00000060b4a8723c */ /* 0x004fe60000081098 */
        /* <DEDUP_REMOVED lines=24> */
[----:B------:R-:W-:Y:S04]  /*67300*/  STL [R1+0x5edc], R168 ;  /* 0x005edca801007387 */ /* 0x000fe80000100800 */
[----:B------:R-:W-:Y:S04]  /*67310*/  STL [R1+0x5ed8], R169 ;  /* 0x005ed8a901007387 */ /* 0x000fe80000100800 */
[----:B------:R-:W-:Y:S04]  /*67320*/  STL [R1+0x5ed4], R170 ;  /* 0x005ed4aa01007387 */ /* 0x000fe80000100800 */
[----:B------:R-:W-:Y:S04]  /*67330*/  STL [R1+0x5e50], R171 ;  /* 0x005e50ab01007387 */ /* 0x000fe80000100800 */
[----:B------:R-:W2:Y:S04]  /*67340*/  LDL.LU R248, [R1+0x1190] ;  /* 0x0011900001f87983 */ /* 0x000ea80000300800 */
[----:B------:R-:W2:Y:S04]  /*67350*/  LDL.LU R249, [R1+0x1194] ;  /* 0x0011940001f97983 */ /* 0x000ea80000300800 */
[----:B------:R-:W2:Y:S04]  /*67360*/  LDL.LU R250, [R1+0x1198] ;  /* 0x0011980001fa7983 */ /* 0x000ea80000300800 */
[----:B------:R-:W2:Y:S01]  /*67370*/  LDL.LU R251, [R1+0x119c] ;  /* 0x00119c0001fb7983 */ /* 0x000ea20000300800 */
[----:B-1----:R-:W-:Y:S08]  /*67380*/  HMMA.1688.F32.TF32 R8, R232, R132, R240 ;  /* 0x00000084e808723c */ /* 0x002ff000000810f0 */
[C---:B----4-:R-:W-:Y:S08]  /*67390*/  HMMA.1688.F32.TF32 R172, R180.reuse, R76, R172 ;  /* 0x0000004cb4ac723c */ /* 0x050ff000000810ac */
[C---:B---3--:R-:W-:Y:S11]  /*673a0*/  HMMA.1688.F32.TF32 R224, R180.reuse, R88, R224 ;  /* 0x00000058b4e0723c */ /* 0x048ff600000810e0 */
[----:B------:R-:W-:Y:S04]  /*673b0*/  @!UPT UIADD3 URZ, URZ, URZ, URZ ;  /* 0x0000003f3f3ff290 */ /* 0x000fe8000fffe03f */
[----:B------:R-:W-:Y:S04]  /*673c0*/  STL [R1+0x5ee0], R173 ;  /* 0x005ee0ad01007387 */ /* 0x000fe80000100800 */
[----:B------:R-:W-:Y:S04]  /*673d0*/  STL [R1+0x5e4c], R174 ;  /* 0x005e4cae01007387 */ /* 0x000fe80000100800 */
[----:B------:R-:W-:Y:S01]  /*673e0*/  STL [R1+0x5e48], R175 ;  /* 0x005e48af01007387 */ /* 0x000fe20000100800 */
[C---:B--2---:R-:W-:Y:S08]  /*673f0*/  HMMA.1688.F32.TF32 R152, R180.reuse, R80, R152 ;  /* 0x00000050b498723c */ /* 0x044ff00000081098 */
[----:B------:R-:W-:Y:S11]  /*67400*/  HMMA.1688.F32.TF32 R156, R180, R84, R156 ;  /* 0x00000054b49c723c */ /* 0x000ff6000008109c */
[----:B------:R-:W-:Y:S04]  /*67410*/  @!UPT UIADD3 URZ, URZ, URZ, URZ ;  /* 0x0000003f3f3ff290 */ /* 0x000fe8000fffe03f */
[----:B------:R-:W-:Y:S08]  /*67420*/  STL [R1+0x5e44], R155 ;  /* 0x005e449b01007387 */ /* 0x000ff00000100800 */
[----:B------:R-:W-:Y:S04]  /*67430*/  STL.64 [R1+0x6050], R158 ;  /* 0x0060509e01007387 */ /* 0x000fe80000100a00 */
[----:B------:R-:W-:Y:S04]  /*67440*/  STL.64 [R1+0x6048], R156 ;  /* 0x0060489c01007387 */ /* 0x000fe80000100a00 */
[----:B------:R-:W-:Y:S04]  /*67450*/  STL.64 [R1+0x6060], R226 ;  /* 0x006060e201007387 */ /* 0x000fe80000100a00 */
[----:B------:R-:W-:Y:S04]  /*67460*/  STL.64 [R1+0x6058], R224 ;  /* 0x006058e001007387 */ /* 0x000fe80000100a00 */
[----:B------:R-:W2:Y:S04]  /*67470*/  LDL.LU R240, [R1+0x1180] ;  /* 0x0011800001f07983 */ /* 0x000ea80000300800 */
[----:B------:R-:W-:Y:S04]  /*67480*/  STL.64 [R1+0x2e0], R8 ;  /* 0x0002e00801007387 */ /* 0x000fe80000100a00 */
[----:B------:R1:W-:Y:S04]  /*67490*/  STL.64 [R1+0x2e8], R10 ;  /* 0x0002e80a01007387 */ /* 0x0003e80000100a00 */
[----:B------:R-:W2:Y:S04]  /*674a0*/  LDL.LU R241, [R1+0x1184] ;  /* 0x0011840001f17983 */ /* 0x000ea80000300800 */
[----:B------:R-:W2:Y:S04]  /*674b0*/  LDL.LU R242, [R1+0x1188] ;  /* 0x0011880001f27983 */ /* 0x000ea80000300800 */
[----:B------:R-:W2:Y:S04]  /*674c0*/  LDL.LU R243, [R1+0x118c] ;  /* 0x00118c0001f37983 */ /* 0x000ea80000300800 */
[----:B------:R-:W3:Y:S01]  /*674d0*/  LDL.LU R20, [R1+0x1170] ;  /* 0x0011700001147983 */ /* 0x000ee20000300800 */
[C---:B-1----:R-:W-:Y:S03]  /*674e0*/  HMMA.1688.F32.TF32 R8, R232.reuse, R128, R244 ;  /* 0x00000080e808723c */ /* 0x042fe600000810f4 */
[----:B------:R-:W3:Y:S04]  /*674f0*/  LDL.LU R21, [R1+0x1174] ;  /* 0x0011740001157983 */ /* 0x000ee80000300800 */
[----:B------:R-:W3:Y:S04]  /*67500*/  LDL.LU R22, [R1+0x1178] ;  /* 0x0011780001167983 */ /* 0x000ee80000300800 */
[----:B------:R-:W3:Y:S01]  /*67510*/  LDL.LU R23, [R1+0x117c] ;  /* 0x00117c0001177983 */ /* 0x000ee20000300800 */
[----:B------:R-:W-:Y:S11]  /*67520*/  HMMA.1688.F32.TF32 R12, R232, R124, R248 ;  /* 0x0000007ce80c723c */ /* 0x000ff600000810f8 */
[----:B------:R-:W-:Y:S01]  /*67530*/  @!UPT UIADD3 URZ, URZ, URZ, URZ ;  /* 0x0000003f3f3ff290 */ /* 0x000fe2000fffe03f */
[----:B------:R-:W-:Y:S01]  /*67540*/  IMAD.MOV.U32 R145, RZ, RZ, R8 ;  /* 0x000000ffff917224 */ /* 0x000fe200078e0008 */
[----:B------:R-:W-:Y:S01]  /*67550*/  MOV R147, R10 ;  /* 0x0000000a00937202 */ /* 0x000fe20000000f00 */
[----:B------:R-:W-:-:S10]  /*67560*/  IMAD.MOV.U32 R146, RZ, RZ, R9 ;  /* 0x000000ffff927224 */ /* 0x000fd400078e0009 */
[----:B------:R-:W-:Y:S01]  /*67570*/  IMAD.MOV.U32 R8, RZ, RZ, R12 ;  /* 0x000000ffff087224 */ /* 0x000fe200078e000c */
[----:B------:R-:W-:Y:S01]  /*67580*/  MOV R9, R13 ;  /* 0x0000000d00097202 */ /* 0x000fe20000000f00 */
[----:B------:R-:W4:Y:S01]  /*67590*/  LDL.LU R12, [R1+0x1160] ;  /* 0x00116000010c7983 */ /* 0x000f220000300800 */
[----:B------:R-:W-:Y:S02]  /*675a0*/  IMAD.MOV.U32 R10, RZ, RZ, R14 ;  /* 0x000000ffff0a7224 */ /* 0x000fe400078e000e */
[----:B------:R-:W-:Y:S01]  /*675b0*/  IMAD.MOV.U32 R144, RZ, RZ, R15 ;  /* 0x000000ffff907224 */ /* 0x000fe200078e000f */
[----:B------:R-:W4:Y:S04]  /*675c0*/  LDL.LU R13, [R1+0x1164] ;  /* 0x00116400010d7983 */ /* 0x000f280000300800 */
[----:B------:R-:W4:Y:S04]  /*675d0*/  LDL.LU R14, [R1+0x1168] ;  /* 0x00116800010e7983 */ /* 0x000f280000300800 */
        /* <DEDUP_REMOVED lines=18> */
[C---:B--2---:R-:W-:Y:S02]  /*67700*/  HMMA.1688.F32.TF32 R24, R232.reuse, R120, R240 ;  /* 0x00000078e818723c */ /* 0x044fe400000810f0 */
[----:B------:R-:W2:Y:S04]  /*67710*/  LDL.LU R240, [R1+0x1110] ;  /* 0x0011100001f07983 */ /* 0x000ea80000300800 */
        /* <DEDUP_REMOVED lines=8> */
[----:B------:R-:W-:Y:S01]  /*677a0*/  IMAD.MOV.U32 R143, RZ, RZ, R14 ;  /* 0x000000ffff8f7224 */ /* 0x000fe200078e000e */
[----:B------:R-:W-:Y:S02]  /*677b0*/  MOV R11, R15 ;  /* 0x0000000f000b7202 */ /* 0x000fe40000000f00 */
[C---:B---3--:R-:W-:Y:S11]  /*677c0*/  HMMA.1688.F32.TF32 R12, R232.reuse, R100, R176 ;  /* 0x00000064e80c723c */ /* 0x048ff600000810b0 */
[----:B------:R-:W-:Y:S11]  /*677d0*/  @!UPT UIADD3 URZ, URZ, URZ, URZ ;  /* 0x0000003f3f3ff290 */ /* 0x000ff6000fffe03f */
[----:B------:R-:W-:Y:S02]  /*677e0*/  @!UPT UIADD3 URZ, URZ, URZ, URZ ;  /* 0x0000003f3f3ff290 */ /* 0x000fe4000fffe03f */
[----:B------:R-:W-:Y:S01]  /*677f0*/  IMAD.MOV.U32 R160, RZ, RZ, R12 ;  /* 0x000000ffffa07224 */ /* 0x000fe200078e000c */
[----:B------:R-:W-:Y:S01]  /*67800*/  MOV R161, R13 ;  /* 0x0000000d00a17202 */ /* 0x000fe20000000f00 */
[----:B------:R-:W-:Y:S01]  /*67810*/  IMAD.MOV.U32 R162, RZ, RZ, R14 ;  /* 0x000000ffffa27224 */ /* 0x000fe200078e000e */
[----:B------:R-:W-:Y:S02]  /*67820*/  MOV R163, R15 ;  /* 0x0000000f00a37202 */ /* 0x000fe40000000f00 */
[C---:B------:R-:W-:Y:S08]  /*67830*/  HMMA.1688.F32.TF32 R12, R232.reuse, R96, R16 ;  /* 0x00000060e80c723c */ /* 0x040ff00000081010 */
[C---:B------:R-:W-:Y:S11]  /*67840*/  HMMA.1688.F32.TF32 R20, R232.reuse, R116, R20 ;  /* 0x00000074e814723c */ /* 0x040ff60000081014 */
[----:B------:R-:W-:Y:S05]  /*67850*/  @!UPT UIADD3 URZ, URZ, URZ, URZ ;  /* 0x0000003f3f3ff290 */ /* 0x000fea000fffe03f */
[----:B------:R-:W-:Y:S01]  /*67860*/  IMAD.MOV.U32 R164, RZ, RZ, R12 ;  /* 0x000000ffffa47224 */ /* 0x000fe200078e000c */
[----:B------:R-:W-:Y:S01]  /*67870*/  MOV R165, R13 ;  /* 0x0000000d00a57202 */ /* 0x000fe20000000f00 */
[----:B------:R-:W-:Y:S01]  /*67880*/  IMAD.MOV.U32 R166, RZ, RZ, R14 ;  /* 0x000000ffffa67224 */ /* 0x000fe200078e000e */
[----:B------:R-:W-:Y:S02]  /*67890*/  MOV R167, R15 ;  /* 0x0000000f00a77202 */ /* 0x000fe40000000f00 */
[C---:B------:R-:W-:Y:S03]  /*678a0*/  HMMA.1688.F32.TF32 R12, R232.reuse, R76, R244 ;  /* 0x0000004ce80c723c */ /* 0x040fe600000810f4 */
[----:B------:R-:W-:Y:S01]  /*678b0*/  IMAD.MOV.U32 R200, RZ, RZ, R20 ;  /* 0x000000ffffc87224 */ /* 0x000fe200078e0014 */
[----:B------:R-:W-:Y:S01]  /*678c0*/  MOV R201, R21 ;  /* 0x0000001500c97202 */ /* 0x000fe20000000f00 */
[----:B------:R-:W-:Y:S01]  /*678d0*/  IMAD.MOV.U32 R202, RZ, RZ, R22 ;  /* 0x000000ffffca7224 */ /* 0x000fe200078e0016 */
[----:B------:R-:W-:Y:S11]  /*678e0*/  MOV R196, R23 ;  /* 0x0000001700c47202 */ /* 0x000ff60000000f00 */
[----:B------:R-:W-:Y:S07]  /*678f0*/  @!UPT UIADD3 URZ, URZ, URZ, URZ ;  /* 0x0000003f3f3ff290 */ /* 0x000fee000fffe03f */
[----:B------:R-:W-:Y:S01]  /*67900*/  IMAD.MOV.U32 R173, RZ, RZ, R12 ;  /* 0x000000ffffad7224 */ /* 0x000fe200078e000c */
[----:B------:R-:W-:Y:S01]  /*67910*/  MOV R168, R13 ;  /* 0x0000000d00a87202 */ /* 0x000fe20000000f00 */
[----:B------:R-:W-:Y:S01]  /*67920*/  IMAD.MOV.U32 R169, RZ, RZ, R14 ;  /* 0x000000ffffa97224 */ /* 0x000fe200078e000e */
[----:B------:R-:W-:Y:S02]  /*67930*/  MOV R170, R15 ;  /* 0x0000000f00aa7202 */ /* 0x000fe40000000f00 */
[----:B------:R-:W-:Y:S01]  /*67940*/  HMMA.1688.F32.TF32 R12, R232, R80, R248 ;  /* 0x00000050e80c723c */ /* 0x000fe200000810f8 */
        /* <DEDUP_REMOVED lines=11> */
[----:B------:R-:W2:Y:S01]  /*67a00*/  LDL.LU R19, [R1+0x9ec] ;  /* 0x0009ec0001137983 */ /* 0x000ea20000300800 */
[----:B------:R-:W-:-:S03]  /*67a10*/  MOV R197, R24 ;  /* 0x0000001800c57202 */ /* 0x000fc60000000f00 */
[----:B------:R-:W2:Y:S01]  /*67a20*/  LDL.LU R20, [R1+0x780] ;  /* 0x0007800001147983 */ /* 0x000ea20000300800 */
[----:B------:R-:W-:-:S03]  /*67a30*/  IMAD.MOV.U32 R148, RZ, RZ, R25 ;  /* 0x000000ffff947224 */ /* 0x000fc600078e0019 */
[----:B------:R-:W2:Y:S01]  /*67a40*/  LDL.LU R21, [R1+0x784] ;  /* 0x0007840001157983 */ /* 0x000ea20000300800 */
[----:B------:R-:W-:-:S03]  /*67a50*/  IMAD.MOV.U32 R149, RZ, RZ, R26 ;  /* 0x000000ffff957224 */ /* 0x000fc600078e001a */
[----:B------:R-:W3:Y:S01]  /*67a60*/  LDL.LU R22, [R1+0x788] ;  /* 0x0007880001167983 */ /* 0x000ee20000300800 */
[----:B------:R-:W-:-:S03]  /*67a70*/  MOV R150, R27 ;  /* 0x0000001b00967202 */ /* 0x000fc60000000f00 */
        /* <DEDUP_REMOVED lines=76> */
[----:B------:R-:W-:Y:S01]  /*67f40*/  MOV R203, R15 ;  /* 0x0000000f00cb7202 */ /* 0x000fe20000000f00 */
[----:B------:R-:W4:Y:S01]  /*67f50*/  LDL.LU R136, [R1+0xc20] ;  /* 0x000c200001887983 */ /* 0x000f220000300800 */
[----:B--2---:R-:W-:Y:S03]  /*67f60*/  HMMA.1688.F32.TF32 R12, R232, R84, R240 ;  /* 0x00000054e80c723c */ /* 0x004fe600000810f0 */
[----:B------:R-:W2:Y:S04]  /*67f70*/  LDL.LU R137, [R1+0xc24] ;  /* 0x000c240001897983 */ /* 0x000ea80000300800 */
[----:B------:R-:W2:Y:S04]  /*67f80*/  LDL.LU R138, [R1+0xc28] ;  /* 0x000c2800018a7983 */ /* 0x000ea80000300800 */
[----:B------:R-:W2:Y:S04]  /*67f90*/  LDL.LU R139, [R1+0xc2c] ;  /* 0x000c2c00018b7983 */ /* 0x000ea80000300800 */
[----:B------:R-:W2:Y:S04]  /*67fa0*/  LDL.LU R28, [R1+0x7c0] ;  /* 0x0007c000011c7983 */ /* 0x000ea80000300800 */
[----:B------:R-:W2:Y:S04]  /*67fb0*/  LDL.LU R29, [R1+0x7c4] ;  /* 0x0007c400011d7983 */ /* 0x000ea80000300800 */
[----:B------:R-:W2:Y:S01]  /*67fc0*/  LDL.LU R30, [R1+0x7c8] ;  /* 0x0007c800011e7983 */ /* 0x000ea20000300800 */
[----:B------:R-:W-:-:S03]  /*67fd0*/  IMAD.MOV.U32 R171, RZ, RZ, R12 ;  /* 0x000000ffffab7224 */ /* 0x000fc600078e000c */
[----:B------:R-:W2:Y:S01]  /*67fe0*/  LDL.LU R31, [R1+0x7cc] ;  /* 0x0007cc00011f7983 */ /* 0x000ea20000300800 */
[----:B------:R-:W-:Y:S01]  /*67ff0*/  MOV R174, R13 ;  /* 0x0000000d00ae7202 */ /* 0x000fe20000000f00 */
[----:B------:R-:W-:Y:S02]  /*68000*/  IMAD.MOV.U32 R175, RZ, RZ, R14 ;  /* 0x000000ffffaf7224 */ /* 0x000fe400078e000e */
[----:B------:R-:W2:Y:S01]  /*68010*/  LDL.LU R12, [R1+0xbf0] ;  /* 0x000bf000010c7983 */ /* 0x000ea20000300800 */
[----:B------:R-:W-:-:S03]  /*68020*/  MOV R155, R15 ;  /* 0x0000000f009b7202 */ /* 0x000fc60000000f00 */
        /* <DEDUP_REMOVED lines=11> */
[----:B------:R-:W-:Y:S03]  /*680e0*/  HMMA.1688.F32.TF32 R180, R180, R112, R228 ;  /* 0x00000070b4b4723c */ /* 0x000fe600000810e4 */
[----:B------:R-:W-:Y:S04]  /*680f0*/  LDS R228, [R3+0x10380] ;  /* 0x0103800003e47984 */ /* 0x000fe80000000800 */
[----:B------:R-:W-:Y:S04]  /*68100*/  LDS R230, [R3+0x12380] ;  /* 0x0123800003e67984 */ /* 0x000fe80000000800 */
[----:B------:R-:W-:Y:S04]  /*68110*/  LDS R229, [R4+0x10380] ;  /* 0x0103800004e57984 */ /* 0x000fe80000000800 */
[----:B------:R-:W1:Y:S01]  /*68120*/  LDS R231, [R4+0x12380] ;  /* 0x0123800004e77984 */ /* 0x000e620000000800 */
[----:B---3--:R-:W-:Y:S08]  /*68130*/  HMMA.1688.F32.TF32 R52, R236, R100, R52 ;  /* 0x00000064ec34723c */ /* 0x008ff00000081034 */
[----:B-1----:R-:W-:Y:S08]  /*68140*/  HMMA.1688.F32.TF32 R24, R228, R92, R24 ;  /* 0x0000005ce418723c */ /* 0x002ff00000081018 */
[C---:B----4-:R-:W-:Y:S08]  /*68150*/  HMMA.1688.F32.TF32 R156, R232.reuse, R112, R156 ;  /* 0x00000070e89c723c */ /* 0x050ff0000008109c */
[----:B------:R-:W-:Y:S08]  /*68160*/  HMMA.1688.F32.TF32 R224, R232, R88, R224 ;  /* 0x00000058e8e0723c */ /* 0x000ff000000810e0 */
[C---:B------:R-:W-:Y:S08]  /*68170*/  HMMA.1688.F32.TF32 R216, R236.reuse, R92, R216 ;  /* 0x0000005cecd8723c */ /* 0x040ff000000810d8 */
[C---:B------:R-:W-:Y:S07]  /*68180*/  HMMA.1688.F32.TF32 R220, R236.reuse, R72, R220 ;  /* 0x00000048ecdc723c */ /* 0x040fee00000810dc */
[----:B------:R-:W-:Y:S04]  /*68190*/  STL.64 [R1+0x3d0], R224 ;  /* 0x0003d0e001007387 */ /* 0x000fe80000100a00 */
[----:B------:R-:W-:Y:S04]  /*681a0*/  STL.64 [R1+0x3d8], R226 ;  /* 0x0003d8e201007387 */ /* 0x000fe80000100a00 */
[----:B------:R-:W-:Y:S04]  /*681b0*/  STL.64 [R1+0x3c0], R156 ;  /* 0x0003c09c01007387 */ /* 0x000fe80000100a00 */
[----:B------:R1:W-:Y:S02]  /*681c0*/  STL.64 [R1+0x3c8], R158 ;  /* 0x0003c89e01007387 */ /* 0x0003e40000100a00 */
[C---:B-1----:R-:W-:Y:S08]  /*681d0*/  HMMA.1688.F32.TF32 R156, R236.reuse, R212, R108 ;  /* 0x000000d4ec9c723c */ /* 0x042ff0000008106c */
[C---:B------:R-:W-:Y:S08]  /*681e0*/  HMMA.1688.F32.TF32 R108, R236.reuse, R132, R68 ;  /* 0x00000084ec6c723c */ /* 0x040ff00000081044 */
[C---:B------:R-:W-:Y:S08]  /*681f0*/  HMMA.1688.F32.TF32 R68, R236.reuse, R128, R64 ;  /* 0x00000080ec44723c */ /* 0x040ff00000081040 */
[C---:B------:R-:W-:Y:S08]  /*68200*/  HMMA.1688.F32.TF32 R64, R236.reuse, R124, R60 ;  /* 0x0000007cec40723c */ /* 0x040ff0000008103c */
[C---:B------:R-:W-:Y:S08]  /*68210*/  HMMA.1688.F32.TF32 R60, R236.reuse, R120, R40 ;  /* 0x00000078ec3c723c */ /* 0x040ff00000081028 */
[C---:B------:R-:W-:Y:S01]  /*68220*/  HMMA.1688.F32.TF32 R40, R236.reuse, R116, R36 ;  /* 0x00000074ec28723c */ /* 0x040fe20000081024 */
[----:B------:R-:W-:Y:S07]  /*68230*/  STL.64 [R1+0x3e0], R220 ;  /* 0x0003e0dc01007387 */ /* 0x000fee0000100a00 */
        /* <DEDUP_REMOVED lines=18> */
[C---:B-1----:R-:W-:Y:S08]  /*68360*/  HMMA.1688.F32.TF32 R40, R236.reuse, R96, R48 ;  /* 0x00000060ec28723c */ /* 0x042ff00000081030 */
[C---:B---3--:R-:W-:Y:S01]  /*68370*/  HMMA.1688.F32.TF32 R36, R236.reuse, R76, R44 ;  /* 0x0000004cec24723c */ /* 0x048fe2000008102c */
[----:B------:R-:W-:Y:S04]  /*68380*/  STL.64 [R1+0x4e0], R52 ;  /* 0x0004e03401007387 */ /* 0x000fe80000100a00 */
[----:B------:R-:W-:Y:S03]  /*68390*/  STL.64 [R1+0x4e8], R54 ;  /* 0x0004e83601007387 */ /* 0x000fe60000100a00 */
[C---:B--2---:R-:W-:Y:S07]  /*683a0*/  HMMA.1688.F32.TF32 R44, R236.reuse, R80, R136 ;  /* 0x00000050ec2c723c */ /* 0x044fee0000081088 */
[----:B------:R-:W-:Y:S04]  /*683b0*/  STL.64 [R1+0x4d0], R40 ;  /* 0x0004d02801007387 */ /* 0x000fe80000100a00 */
[----:B------:R1:W-:Y:S04]  /*683c0*/  STL.64 [R1+0x4d8], R42 ;  /* 0x0004d82a01007387 */ /* 0x0003e80000100a00 */
[----:B------:R-:W-:Y:S04]  /*683d0*/  STL.64 [R1+0x4c0], R36 ;  /* 0x0004c02401007387 */ /* 0x000fe80000100a00 */
[----:B------:R2:W-:Y:S01]  /*683e0*/  STL.64 [R1+0x4c8], R38 ;  /* 0x0004c82601007387 */ /* 0x0005e20000100a00 */
[C---:B-1----:R-:W-:Y:S08]  /*683f0*/  HMMA.1688.F32.TF32 R40, R236.reuse, R84, R204 ;  /* 0x00000054ec28723c */ /* 0x042ff000000810cc */
[C---:B--2---:R-:W-:Y:S08]  /*68400*/  HMMA.1688.F32.TF32 R36, R236.reuse, R88, R32 ;  /* 0x00000058ec24723c */ /* 0x044ff00000081020 */
[----:B------:R-:W-:Y:S08]  /*68410*/  HMMA.1688.F32.TF32 R32, R236, R112, R208 ;  /* 0x00000070ec20723c */ /* 0x000ff000000810d0 */
        /* <DEDUP_REMOVED lines=17> */
[----:B-1----:R-:W-:Y:S03]  /*68530*/  HMMA.1688.F32.TF32 R24, R228, R128, R176 ;  /* 0x00000080e418723c */ /* 0x002fe600000810b0 */
[----:B------:R-:W-:Y:S04]  /*68540*/  STL.64 [R1+0x5b0], R12 ;  /* 0x0005b00c01007387 */ /* 0x000fe80000100a00 */
[----:B------:R1:W-:Y:S01]  /*68550*/  STL.64 [R1+0x5b8], R14 ;  /* 0x0005b80e01007387 */ /* 0x0003e20000100a00 */
[----:B------:R-:W-:Y:S03]  /*68560*/  HMMA.1688.F32.TF32 R184, R232, R72, R184 ;  /* 0x00000048e8b8723c */ /* 0x000fe600000810b8 */
[----:B------:R-:W-:Y:S04]  /*68570*/  LDS R236, [R3+0x10480] ;  /* 0x0104800003ec7984 */ /* 0x000fe80000000800 */
[----:B------:R-:W-:Y:S01]  /*68580*/  LDS R238, [R3+0x12480] ;  /* 0x0124800003ee7984 */ /* 0x000fe20000000800 */
[C---:B-1----:R-:W-:Y:S03]  /*68590*/  HMMA.1688.F32.TF32 R12, R228.reuse, R124, R16 ;  /* 0x0000007ce40c723c */ /* 0x042fe60000081010 */
[----:B------:R-:W-:Y:S04]  /*685a0*/  LDS R237, [R4+0x10480] ;  /* 0x0104800004ed7984 */ /* 0x000fe80000000800 */
[----:B------:R-:W-:Y:S01]  /*685b0*/  LDS R239, [R4+0x12480] ;  /* 0x0124800004ef7984 */ /* 0x000fe20000000800 */
[C---:B------:R-:W-:Y:S03]  /*685c0*/  HMMA.1688.F32.TF32 R20, R228.reuse, R120, R244 ;  /* 0x00000078e414723c */ /* 0x040fe600000810f4 */
[----:B------:R-:W-:Y:S04]  /*685d0*/  STL.64 [R1+0x5a0], R24 ;  /* 0x0005a01801007387 */ /* 0x000fe80000100a00 */
[----:B------:R-:W-:Y:S01]  /*685e0*/  STL.64 [R1+0x5a8], R26 ;  /* 0x0005a81a01007387 */ /* 0x000fe20000100a00 */
[C---:B------:R-:W-:Y:S07]  /*685f0*/  HMMA.1688.F32.TF32 R16, R228.reuse, R116, R248 ;  /* 0x00000074e410723c */ /* 0x040fee00000810f8 */
[----:B------:R-:W-:Y:S04]  /*68600*/  STL.64 [R1+0x590], R12 ;  /* 0x0005900c01007387 */ /* 0x000fe80000100a00 */
[----:B------:R1:W-:Y:S02]  /*68610*/  STL.64 [R1+0x598], R14 ;  /* 0x0005980e01007387 */ /* 0x0003e40000100a00 */
[----:B-1----:R-:W-:Y:S02]  /*68620*/  HMMA.1688.F32.TF32 R12, R228, R104, R240 ;  /* 0x00000068e40c723c */ /* 0x002fe400000810f0 */
[----:B------:R-:W-:Y:S04]  /*68630*/  STL.64 [R1+0x580], R20 ;  /* 0x0005801401007387 */ /* 0x000fe80000100a00 */
[----:B------:R-:W-:Y:S04]  /*68640*/  STL.64 [R1+0x588], R22 ;  /* 0x0005881601007387 */ /* 0x000fe80000100a00 */
[----:B------:R-:W2:Y:S04]  /*68650*/  LDL.LU R240, [R1+0x960] ;  /* 0x0009600001f07983 */ /* 0x000ea80000300800 */
[----:B------:R1:W-:Y:S04]  /*68660*/  STL.64 [R1+0x570], R16 ;  /* 0x0005701001007387 */ /* 0x0003e80000100a00 */
[----:B------:R3:W-:Y:S05]  /*68670*/  STL.64 [R1+0x578], R18 ;  /* 0x0005781201007387 */ /* 0x0007ea0000100a00 */
        /* <DEDUP_REMOVED lines=96> */
[----:B------:R-:W4:Y:S01]  /*68c80*/  LDL.LU R251, [R1+0x97c] ;  /* 0x00097c0001fb7983 */ /* 0x000f220000300800 */
[C---:B------:R-:W-:Y:S08]  /*68c90*/  HMMA.1688.F32.TF32 R188, R232.reuse, R92, R188 ;  /* 0x0000005ce8bc723c */ /* 0x040ff000000810bc */
[----:B------:R-:W-:Y:S01]  /*68ca0*/  HMMA.1688.F32.TF32 R192, R232, R212, R192 ;  /* 0x000000d4e8c0723c */ /* 0x000fe200000810c0 */
[----:B------:R-:W-:Y:S04]  /*68cb0*/  LDS R232, [R3+0x10400] ;  /* 0x0104000003e87984 */ /* 0x000fe80000000800 */
[----:B------:R-:W-:Y:S04]  /*68cc0*/  LDS R234, [R3+0x12400] ;  /* 0x0124000003ea7984 */ /* 0x000fe80000000800 */
[----:B------:R-:W-:Y:S04]  /*68cd0*/  LDS R233, [R4+0x10400] ;  /* 0x0104000004e97984 */ /* 0x000fe80000000800 */
[----:B------:R-:W1:Y:S01]  /*68ce0*/  LDS R235, [R4+0x12400] ;  /* 0x0124000004eb7984 */ /* 0x000e620000000800 */
[C---:B--2---:R-:W-:Y:S08]  /*68cf0*/  HMMA.1688.F32.TF32 R40, R228.reuse, R88, R40 ;  /* 0x00000058e428723c */ /* 0x044ff00000081028 */
[C---:B---3--:R-:W-:Y:S08]  /*68d00*/  HMMA.1688.F32.TF32 R60, R228.reuse, R84, R60 ;  /* 0x00000054e43c723c */ /* 0x048ff0000008103c */
[C---:B------:R-:W-:Y:S08]  /*68d10*/  HMMA.1688.F32.TF32 R64, R228.reuse, R80, R64 ;  /* 0x00000050e440723c */ /* 0x040ff00000081040 */
[C---:B------:R-:W-:Y:S08]  /*68d20*/  HMMA.1688.F32.TF32 R108, R228.reuse, R96, R108 ;  /* 0x00000060e46c723c */ /* 0x040ff0000008106c */
[C---:B------:R-:W-:Y:S08]  /*68d30*/  HMMA.1688.F32.TF32 R156, R228.reuse, R100, R216 ;  /* 0x00000064e49c723c */ /* 0x040ff000000810d8 */
        /* <DEDUP_REMOVED lines=21> */
[----:B------:R-:W1:Y:S01]  /*68e90*/  LDS R231, [R4+0x12500] ;  /* 0x0125000004e77984 */ /* 0x000e620000000800 */
[C---:B------:R-:W-:Y:S07]  /*68ea0*/  HMMA.1688.F32.TF32 R48, R232.reuse, R212, R48 ;  /* 0x000000d4e830723c */ /* 0x040fee0000081030 */
[----:B------:R-:W-:Y:S04]  /*68eb0*/  STL.64 [R1+0x4f0], R40 ;  /* 0x0004f02801007387 */ /* 0x000fe80000100a00 */
[----:B------:R2:W-:Y:S04]  /*68ec0*/  STL.64 [R1+0x4f8], R42 ;  /* 0x0004f82a01007387 */ /* 0x0005e80000100a00 */
[----:B------:R-:W-:Y:S04]  /*68ed0*/  STL.64 [R1+0x5f0], R36 ;  /* 0x0005f02401007387 */ /* 0x000fe80000100a00 */
[----:B------:R3:W-:Y:S01]  /*68ee0*/  STL.64 [R1+0x5f8], R38 ;  /* 0x0005f82601007387 */ /* 0x0007e20000100a00 */
[C---:B--2---:R-:W-:Y:S08]  /*68ef0*/  HMMA.1688.F32.TF32 R40, R232.reuse, R132, R44 ;  /* 0x00000084e828723c */ /* 0x044ff0000008102c */
        /* <DEDUP_REMOVED lines=8> */
[C---:B--2---:R-:W-:Y:S08]  /*68f80*/  HMMA.1688.F32.TF32 R40, R232.reuse, R120, R32 ;  /* 0x00000078e828723c */ /* 0x044ff00000081020 */
[C---:B---3--:R-:W-:Y:S08]  /*68f90*/  HMMA.1688.F32.TF32 R36, R232.reuse, R116, R208 ;  /* 0x00000074e824723c */ /* 0x048ff000000810d0 */
[C---:B------:R-:W-:Y:S08]  /*68fa0*/  HMMA.1688.F32.TF32 R32, R232.reuse, R104, R28 ;  /* 0x00000068e820723c */ /* 0x040ff0000008101c */
[C---:B------:R-:W-:Y:S01]  /*68fb0*/  HMMA.1688.F32.TF32 R24, R232.reuse, R100, R24 ;  /* 0x00000064e818723c */ /* 0x040fe20000081018 */
[----:B------:R-:W-:Y:S04]  /*68fc0*/  STL.64 [R1+0x650], R44 ;  /* 0x0006502c01007387 */ /* 0x000fe80000100a00 */
[----:B------:R-:W-:Y:S04]  /*68fd0*/  STL.64 [R1+0x658], R46 ;  /* 0x0006582e01007387 */ /* 0x000fe80000100a00 */
[----:B------:R-:W-:Y:S01]  /*68fe0*/  STL.64 [R1+0x660], R40 ;  /* 0x0006602801007387 */ /* 0x000fe20000100a00 */
[C---:B------:R-:W-:Y:S03]  /*68ff0*/  HMMA.1688.F32.TF32 R28, R232.reuse, R96, R20 ;  /* 0x00000060e81c723c */ /* 0x040fe60000081014 */
[----:B------:R-:W-:Y:S04]  /*69000*/  STL.64 [R1+0x668], R42 ;  /* 0x0006682a01007387 */ /* 0x000fe80000100a00 */
[----:B------:R-:W-:Y:S01]  /*69010*/  STL.64 [R1+0x670], R36 ;  /* 0x0006702401007387 */ /* 0x000fe20000100a00 */
[C---:B----4-:R-:W-:Y:S03]  /*69020*/  HMMA.1688.F32.TF32 R20, R232.reuse, R76, R12 ;  /* 0x0000004ce814723c */ /* 0x050fe6000008100c */
[----:B------:R-:W-:Y:S04]  /*69030*/  STL.64 [R1+0x678], R38 ;  /* 0x0006782601007387 */ /* 0x000fe80000100a00 */
[----:B------:R-:W-:Y:S04]  /*69040*/  STL.64 [R1+0x680], R32 ;  /* 0x0006802001007387 */ /* 0x000fe80000100a00 */
[----:B------:R-:W-:Y:S04]  /*69050*/  STL.64 [R1+0x688], R34 ;  /* 0x0006882201007387 */ /* 0x000fe80000100a00 */
[----:B------:R-:W-:Y:S01]  /*69060*/  STL.64 [R1+0x690], R24 ;  /* 0x0006901801007387 */ /* 0x000fe20000100a00 */
[C---:B------:R-:W-:Y:S03]  /*69070*/  HMMA.1688.F32.TF32 R12, R232.reuse, R84, R16 ;  /* 0x00000054e80c723c */ /* 0x040fe60000081010 */
[----:B------:R2:W-:Y:S05]  /*69080*/  STL.64 [R1+0x698], R26 ;  /* 0x0006981a01007387 */ /* 0x0005ea0000100a00 */
[C---:B--2---:R-:W-:Y:S01]  /*69090*/  HMMA.1688.F32.TF32 R24, R232.reuse, R80, R176 ;  /* 0x00000050e818723c */ /* 0x044fe200000810b0 */
[----:B------:R-:W-:Y:S04]  /*690a0*/  STL.64 [R1+0x6a0], R28 ;  /* 0x0006a01c01007387 */ /* 0x000fe80000100a00 */
[----:B------:R-:W-:Y:S04]  /*690b0*/  STL.64 [R1+0x6a8], R30 ;  /* 0x0006a81e01007387 */ /* 0x000fe80000100a00 */
[----:B------:R-:W-:Y:S04]  /*690c0*/  STL.64 [R1+0x6b0], R20 ;  /* 0x0006b01401007387 */ /* 0x000fe80000100a00 */
[----:B------:R2:W-:Y:S01]  /*690d0*/  STL.64 [R1+0x6b8], R22 ;  /* 0x0006b81601007387 */ /* 0x0005e20000100a00 */
[C---:B------:R-:W-:Y:S09]  /*690e0*/  HMMA.1688.F32.TF32 R16, R232.reuse, R112, R248 ;  /* 0x00000070e810723c */ /* 0x040ff200000810f8 */
[----:B------:R-:W-:Y:S01]  /*690f0*/  STL.64 [R1+0x6c0], R24 ;  /* 0x0006c01801007387 */ /* 0x000fe20000100a00 */
[----:B--2---:R-:W-:Y:S03]  /*69100*/  HMMA.1688.F32.TF32 R20, R232, R88, R244 ;  /* 0x00000058e814723c */ /* 0x004fe600000810f4 */
[----:B------:R-:W-:Y:S04]  /*69110*/  STL.64 [R1+0x6c8], R26 ;  /* 0x0006c81a01007387 */ /* 0x000fe80000100a00 */
[----:B------:R-:W-:Y:S04]  /*69120*/  STL.64 [R1+0x6d0], R12 ;  /* 0x0006d00c01007387 */ /* 0x000fe80000100a00 */
[----:B------:R2:W-:Y:S04]  /*69130*/  STL.64 [R1+0x6d8], R14 ;  /* 0x0006d80e01007387 */ /* 0x0005e80000100a00 */
[----:B------:R-:W-:Y:S04]  /*69140*/  LDS R232, [R3+0x10600] ;  /* 0x0106000003e87984 */ /* 0x000fe80000000800 */
[----:B------:R-:W-:Y:S01]  /*69150*/  LDS R234, [R3+0x12600] ;  /* 0x0126000003ea7984 */ /* 0x000fe20000000800 */
[C---:B--2---:R-:W-:Y:S03]  /*69160*/  HMMA.1688.F32.TF32 R12, R236.reuse, R72, R240 ;  /* 0x00000048ec0c723c */ /* 0x044fe600000810f0 */
[----:B------:R-:W-:Y:S04]  /*69170*/  STL.64 [R1+0x6f0], R20 ;  /* 0x0006f01401007387 */ /* 0x000fe80000100a00 */
[----:B------:R-:W-:Y:S04]  /*69180*/  STL.64 [R1+0x6f8], R22 ;  /* 0x0006f81601007387 */ /* 0x000fe80000100a00 */
[----:B------:R-:W2:Y:S04]  /*69190*/  LDL.LU R244, [R1+0x850] ;  /* 0x0008500001f47983 */ /* 0x000ea80000300800 */
[----:B------:R3:W-:Y:S04]  /*691a0*/  STL.64 [R1+0x6e0], R16 ;  /* 0x0006e01001007387 */ /* 0x0007e80000100a00 */
[----:B------:R4:W-:Y:S04]  /*691b0*/  STL.64 [R1+0x6e8], R18 ;  /* 0x0006e81201007387 */ /* 0x0009e80000100a00 */
[----:B------:R-:W-:Y:S04]  /*691c0*/  LDS R233, [R4+0x10600] ;  /* 0x0106000004e97984 */ /* 0x000fe80000000800 */
[----:B------:R1:W-:Y:S04]  /*691d0*/  STL.64 [R1+0x700], R12 ;  /* 0x0007000c01007387 */ /* 0x0003e80000100a00 */
[----:B------:R1:W-:Y:S04]  /*691e0*/  STL.64 [R1+0x708], R14 ;  /* 0x0007080e01007387 */ /* 0x0003e80000100a00 */
        /* <DEDUP_REMOVED lines=91> */
[----:B------:R-:W-:Y:S01]  /*697a0*/  LDS R235, [R4+0x12600] ;  /* 0x0126000004eb7984 */ /* 0x000fe20000000800 */
[C---:B--2---:R-:W-:Y:S08]  /*697b0*/  HMMA.1688.F32.TF32 R156, R236.reuse, R92, R108 ;  /* 0x0000005cec9c723c */ /* 0x044ff0000008106c */
[C---:B------:R-:W-:Y:S08]  /*697c0*/  HMMA.1688.F32.TF32 R108, R236.reuse, R212, R68 ;  /* 0x000000d4ec6c723c */ /* 0x040ff00000081044 */
[C---:B---3--:R-:W-:Y:S07]  /*697d0*/  HMMA.1688.F32.TF32 R68, R236.reuse, R132, R240 ;  /* 0x00000084ec44723c */ /* 0x048fee00000810f0 */
[----:B------:R-:W-:Y:S04]  /*697e0*/  STL.64 [R1+0x710], R156 ;  /* 0x0007109c01007387 */ /* 0x000fe80000100a00 */
[----:B------:R-:W-:Y:S04]  /*697f0*/  STL.64 [R1+0x718], R158 ;  /* 0x0007189e01007387 */ /* 0x000fe80000100a00 */
[----:B------:R-:W2:Y:S04]  /*69800*/  LDL.LU R240, [R1+0x830] ;  /* 0x0008300001f07983 */ /* 0x000ea80000300800 */
[----:B------:R-:W-:Y:S04]  /*69810*/  STL.64 [R1+0x720], R108 ;  /* 0x0007206c01007387 */ /* 0x000fe80000100a00 */
[----:B------:R-:W-:Y:S04]  /*69820*/  STL.64 [R1+0x728], R110 ;  /* 0x0007286e01007387 */ /* 0x000fe80000100a00 */
[----:B------:R-:W-:Y:S04]  /*69830*/  STL.64 [R1+0x730], R68 ;  /* 0x0007304401007387 */ /* 0x000fe80000100a00 */
[----:B------:R4:W-:Y:S02]  /*69840*/  STL.64 [R1+0x738], R70 ;  /* 0x0007384601007387 */ /* 0x0009e40000100a00 */
[C---:B----4-:R-:W-:Y:S08]  /*69850*/  HMMA.1688.F32.TF32 R68, R236.reuse, R128, R64 ;  /* 0x00000080ec44723c */ /* 0x050ff00000081040 */
        /* <DEDUP_REMOVED lines=25> */
[C---:B---3--:R-:W-:Y:S08]  /*699f0*/  HMMA.1688.F32.TF32 R36, R236.reuse, R88, R32 ;  /* 0x00000058ec24723c */ /* 0x048ff00000081020 */
        /* <DEDUP_REMOVED lines=17> */
[----:B------:R1:W-:Y:S01]  /*69b10*/  STL.64 [R1+0x8e8], R22 ;  /* 0x0008e81601007387 */ /* 0x0003e20000100a00 */
[----:B------:R-:W-:Y:S01]  /*69b20*/  IMAD.MOV.U32 R241, RZ, RZ, R252 ;  /* 0x000000fffff17224 */ /* 0x000fe200078e00fc */
[----:B------:R-:W-:Y:S01]  /*69b30*/  MOV R242, R2 ;  /* 0x0000000200f27202 */ /* 0x000fe20000000f00 */
[----:B------:R-:W-:Y:S01]  /*69b40*/  IMAD.MOV.U32 R243, RZ, RZ, R0 ;  /* 0x000000fffff37224 */ /* 0x000fe200078e0000 */
[----:B------:R-:W-:Y:S04]  /*69b50*/  LDS R236, [R3+0x10580] ;  /* 0x0105800003ec7984 */ /* 0x000fe80000000800 */
[----:B------:R-:W-:Y:S01]  /*69b60*/  LDS R238, [R3+0x12580] ;  /* 0x0125800003ee7984 */ /* 0x000fe20000000800 */
[C---:B-1----:R-:W-:Y:S03]  /*69b70*/  HMMA.1688.F32.TF32 R20, R228.reuse, R132, R12 ;  /* 0x00000084e414723c */ /* 0x042fe6000008100c */
[----:B------:R-:W-:Y:S04]  /*69b80*/  LDS R237, [R4+0x10580] ;  /* 0x0105800004ed7984 */ /* 0x000fe80000000800 */
[----:B------:R-:W1:Y:S01]  /*69b90*/  LDS R239, [R4+0x12580] ;  /* 0x0125800004ef7984 */ /* 0x000e620000000800 */
[C---:B------:R-:W-:Y:S11]  /*69ba0*/  HMMA.1688.F32.TF32 R12, R228.reuse, R128, R176 ;  /* 0x00000080e40c723c */ /* 0x040ff600000810b0 */
[----:B------:R-:W-:Y:S04]  /*69bb0*/  @!UPT UIADD3 URZ, URZ, URZ, URZ ;  /* 0x0000003f3f3ff290 */ /* 0x000fe8000fffe03f */
[----:B------:R-:W-:Y:S04]  /*69bc0*/  STL.64 [R1+0x8d0], R20 ;  /* 0x0008d01401007387 */ /* 0x000fe80000100a00 */
[----:B------:R3:W-:Y:S04]  /*69bd0*/  STL.64 [R1+0x8d8], R22 ;  /* 0x0008d81601007387 */ /* 0x0007e80000100a00 */
[----:B------:R-:W-:Y:S04]  /*69be0*/  STL.64 [R1+0x8c0], R12 ;  /* 0x0008c00c01007387 */ /* 0x000fe80000100a00 */
[----:B------:R4:W-:Y:S01]  /*69bf0*/  STL.64 [R1+0x8c8], R14 ;  /* 0x0008c80e01007387 */ /* 0x0009e20000100a00 */
[C---:B---3--:R-:W-:Y:S08]  /*69c00*/  HMMA.1688.F32.TF32 R20, R228.reuse, R124, R16 ;  /* 0x0000007ce414723c */ /* 0x048ff00000081010 */
[C---:B------:R-:W-:Y:S08]  /*69c10*/  HMMA.1688.F32.TF32 R16, R228.reuse, R120, R244 ;  /* 0x00000078e410723c */ /* 0x040ff000000810f4 */
[----:B----4-:R-:W-:Y:S07]  /*69c20*/  HMMA.1688.F32.TF32 R12, R228, R116, R248 ;  /* 0x00000074e40c723c */ /* 0x010fee00000810f8 */
[----:B------:R-:W-:Y:S04]  /*69c30*/  STL.64 [R1+0x8b0], R20 ;  /* 0x0008b01401007387 */ /* 0x000fe80000100a00 */
[----:B------:R-:W-:Y:S04]  /*69c40*/  STL.64 [R1+0x8b8], R22 ;  /* 0x0008b81601007387 */ /* 0x000fe80000100a00 */
[----:B------:R-:W-:Y:S04]  /*69c50*/  STL.64 [R1+0x8a0], R16 ;  /* 0x0008a01001007387 */ /* 0x000fe80000100a00 */
[----:B------:R-:W-:Y:S04]  /*69c60*/  STL.64 [R1+0x8a8], R18 ;  /* 0x0008a81201007387 */ /* 0x000fe80000100a00 */
[----:B------:R2:W-:Y:S01]  /*69c70*/  STL [R1+0x890], R12 ;  /* 0x0008900c01007387 */ /* 0x0005e20000100800 */
[----:B------:R-:W-:Y:S01]  /*69c80*/  MOV R252, R13 ;  /* 0x0000000d00fc7202 */ /* 0x000fe20000000f00 */
[----:B------:R-:W-:Y:S01]  /*69c90*/  IMAD.MOV.U32 R2, RZ, RZ, R14 ;  /* 0x000000ffff027224 */ /* 0x000fe200078e000e */
[----:B------:R-:W-:-:S02]  /*69ca0*/  MOV R0, R15 ;  /* 0x0000000f00007202 */ /* 0x000fc40000000f00 */
[----:B--2---:R-:W-:Y:S03]  /*69cb0*/  HMMA.1688.F32.TF32 R12, R228, R104, R240 ;  /* 0x00000068e40c723c */ /* 0x004fe600000810f0 */
[----:B------:R-:W-:Y:S04]  /*69cc0*/  STL [R1+0x5e40], R0 ;  /* 0x005e400001007387 */ /* 0x000fe80000100800 */
[----:B------:R-:W-:Y:S04]  /*69cd0*/  STL [R1+0x5e3c], R2 ;  /* 0x005e3c0201007387 */ /* 0x000fe80000100800 */
[----:B------:R-:W-:Y:S04]  /*69ce0*/  STL [R1+0x5e38], R252 ;  /* 0x005e38fc01007387 */ /* 0x000fe80000100800 */
[----:B------:R-:W2:Y:S08]  /*69cf0*/  LDL.LU R240, [R1+0xd20] ;  /* 0x000d200001f07983 */ /* 0x000eb00000300800 */
        /* <DEDUP_REMOVED lines=84> */
[----:B------:R-:W4:Y:S01]  /*6a240*/  LDL.LU R251, [R1+0xd3c] ;  /* 0x000d3c0001fb7983 */ /* 0x000f220000300800 */
[----:B-1----:R-:W-:Y:S08]  /*6a250*/  HMMA.1688.F32.TF32 R24, R236, R120, R24 ;  /* 0x00000078ec18723c */ /* 0x002ff00000081018 */
[C---:B--2---:R-:W-:Y:S08]  /*6a260*/  HMMA.1688.F32.TF32 R40, R228.reuse, R76, R40 ;  /* 0x0000004ce428723c */ /* 0x044ff00000081028 */
[C---:B------:R-:W-:Y:S08]  /*6a270*/  HMMA.1688.F32.TF32 R64, R228.reuse, R100, R64 ;  /* 0x00000064e440723c */ /* 0x040ff00000081040 */
[C---:B------:R-:W-:Y:S08]  /*6a280*/  HMMA.1688.F32.TF32 R60, R228.reuse, R96, R60 ;  /* 0x00000060e43c723c */ /* 0x040ff0000008103c */
[C---:B------:R-:W-:Y:S07]  /*6a290*/  HMMA.1688.F32.TF32 R36, R228.reuse, R80, R36 ;  /* 0x00000050e424723c */ /* 0x040fee0000081024 */
[----:B------:R-:W-:Y:S08]  /*6a2a0*/  STL [R1+0x870], R64 ;  /* 0x0008704001007387 */ /* 0x000ff00000100800 */
        /* <DEDUP_REMOVED lines=8> */
[----:B--2---:R-:W-:Y:S01]  /*6a330*/  HMMA.1688.F32.TF32 R36, R228, R112, R48 ;  /* 0x00000070e424723c */ /* 0x004fe20000081030 */
[----:B------:R-:W-:Y:S04]  /*6a340*/  STL.64 [R1+0x830], R56 ;  /* 0x0008303801007387 */ /* 0x000fe80000100a00 */
[----:B------:R-:W-:Y:S01]  /*6a350*/  STL.64 [R1+0x838], R58 ;  /* 0x0008383a01007387 */ /* 0x000fe20000100a00 */
[----:B------:R-:W-:Y:S01]  /*6a360*/  IMAD.MOV.U32 R0, RZ, RZ, R65 ;  /* 0x000000ffff007224 */ /* 0x000fe200078e0041 */
[----:B------:R-:W-:Y:S01]  /*6a370*/  MOV R2, R66 ;  /* 0x0000004200027202 */ /* 0x000fe20000000f00 */
[----:B------:R-:W-:Y:S01]  /*6a380*/  IMAD.MOV.U32 R252, RZ, RZ, R67 ;  /* 0x000000fffffc7224 */ /* 0x000fe200078e0043 */
        /* <DEDUP_REMOVED lines=9> */
[C---:B--2---:R-:W-:Y:S08]  /*6a420*/  HMMA.1688.F32.TF32 R36, R236.reuse, R92, R136 ;  /* 0x0000005cec24723c */ /* 0x044ff00000081088 */
[C---:B------:R-:W-:Y:S07]  /*6a430*/  HMMA.1688.F32.TF32 R44, R236.reuse, R212, R204 ;  /* 0x000000d4ec2c723c */ /* 0x040fee00000810cc */
[----:B------:R-:W-:Y:S04]  /*6a440*/  STL.64 [R1+0x810], R40 ;  /* 0x0008102801007387 */ /* 0x000fe80000100a00 */
[----:B------:R2:W-:Y:S04]  /*6a450*/  STL.64 [R1+0x818], R42 ;  /* 0x0008182a01007387 */ /* 0x0005e80000100a00 */
[----:B------:R-:W-:Y:S04]  /*6a460*/  STL.64 [R1+0x910], R36 ;  /* 0x0009102401007387 */ /* 0x000fe80000100a00 */
[----:B------:R1:W-:Y:S01]  /*6a470*/  STL.64 [R1+0x918], R38 ;  /* 0x0009182601007387 */ /* 0x0003e20000100a00 */
[C---:B--2---:R-:W-:Y:S08]  /*6a480*/  HMMA.1688.F32.TF32 R40, R236.reuse, R132, R32 ;  /* 0x00000084ec28723c */ /* 0x044ff00000081020 */
[C---:B-1----:R-:W-:Y:S08]  /*6a490*/  HMMA.1688.F32.TF32 R36, R236.reuse, R128, R208 ;  /* 0x00000080ec24723c */ /* 0x042ff000000810d0 */
[C---:B------:R-:W-:Y:S01]  /*6a4a0*/  HMMA.1688.F32.TF32 R32, R236.reuse, R124, R28 ;  /* 0x0000007cec20723c */ /* 0x040fe2000008101c */
[----:B------:R-:W-:Y:S04]  /*6a4b0*/  STL.64 [R1+0x920], R44 ;  /* 0x0009202c01007387 */ /* 0x000fe80000100a00 */
[----:B------:R-:W-:Y:S04]  /*6a4c0*/  STL.64 [R1+0x928], R46 ;  /* 0x0009282e01007387 */ /* 0x000fe80000100a00 */
[----:B------:R-:W-:Y:S01]  /*6a4d0*/  STL.64 [R1+0x940], R40 ;  /* 0x0009402801007387 */ /* 0x000fe20000100a00 */
[C---:B------:R-:W-:Y:S03]  /*6a4e0*/  HMMA.1688.F32.TF32 R28, R236.reuse, R116, R20 ;  /* 0x00000074ec1c723c */ /* 0x040fe60000081014 */
[----:B------:R-:W-:Y:S04]  /*6a4f0*/  STL.64 [R1+0x948], R42 ;  /* 0x0009482a01007387 */ /* 0x000fe80000100a00 */
[----:B------:R-:W-:Y:S01]  /*6a500*/  STL.64 [R1+0x950], R36 ;  /* 0x0009502401007387 */ /* 0x000fe20000100a00 */
[C---:B---3--:R-:W-:Y:S03]  /*6a510*/  HMMA.1688.F32.TF32 R20, R236.reuse, R104, R12 ;  /* 0x00000068ec14723c */ /* 0x048fe6000008100c */
[----:B------:R-:W-:Y:S04]  /*6a520*/  STL.64 [R1+0x958], R38 ;  /* 0x0009582601007387 */ /* 0x000fe80000100a00 */
[----:B------:R-:W-:Y:S04]  /*6a530*/  STL.64 [R1+0x960], R32 ;  /* 0x0009602001007387 */ /* 0x000fe80000100a00 */
[----:B------:R-:W-:Y:S04]  /*6a540*/  STL.64 [R1+0x968], R34 ;  /* 0x0009682201007387 */ /* 0x000fe80000100a00 */
[----:B------:R-:W-:Y:S01]  /*6a550*/  STL.64 [R1+0x970], R24 ;  /* 0x0009701801007387 */ /* 0x000fe20000100a00 */
[C---:B------:R-:W-:Y:S03]  /*6a560*/  HMMA.1688.F32.TF32 R12, R236.reuse, R96, R16 ;  /* 0x00000060ec0c723c */ /* 0x040fe60000081010 */
[----:B------:R1:W-:Y:S05]  /*6a570*/  STL.64 [R1+0x978], R26 ;  /* 0x0009781a01007387 */ /* 0x0003ea0000100a00 */
[C---:B-1----:R-:W-:Y:S01]  /*6a580*/  HMMA.1688.F32.TF32 R24, R236.reuse, R100, R176 ;  /* 0x00000064ec18723c */ /* 0x042fe200000810b0 */
[----:B------:R-:W-:Y:S04]  /*6a590*/  STL.64 [R1+0x980], R28 ;  /* 0x0009801c01007387 */ /* 0x000fe80000100a00 */
[----:B------:R-:W-:Y:S04]  /*6a5a0*/  STL.64 [R1+0x988], R30 ;  /* 0x0009881e01007387 */ /* 0x000fe80000100a00 */
[----:B------:R-:W-:Y:S04]  /*6a5b0*/  STL.64 [R1+0x990], R20 ;  /* 0x0009901401007387 */ /* 0x000fe80000100a00 */
[----:B------:R1:W-:Y:S01]  /*6a5c0*/  STL.64 [R1+0x998], R22 ;  /* 0x0009981601007387 */ /* 0x0003e20000100a00 */
[C---:B----4-:R-:W-:Y:S09]  /*6a5d0*/  HMMA.1688.F32.TF32 R16, R236.reuse, R80, R248 ;  /* 0x00000050ec10723c */ /* 0x050ff200000810f8 */
[----:B------:R-:W-:Y:S01]  /*6a5e0*/  STL.64 [R1+0x9a0], R24 ;  /* 0x0009a01801007387 */ /* 0x000fe20000100a00 */
[C---:B-1----:R-:W-:Y:S03]  /*6a5f0*/  HMMA.1688.F32.TF32 R20, R236.reuse, R76, R244 ;  /* 0x0000004cec14723c */ /* 0x042fe600000810f4 */
[----:B------:R-:W-:Y:S04]  /*6a600*/  STL.64 [R1+0x9a8], R26 ;  /* 0x0009a81a01007387 */ /* 0x000fe80000100a00 */
[----:B------:R-:W-:Y:S04]  /*6a610*/  STL.64 [R1+0x9c0], R12 ;  /* 0x0009c00c01007387 */ /* 0x000fe80000100a00 */
[----:B------:R1:W-:Y:S02]  /*6a620*/  STL.64 [R1+0x9c8], R14 ;  /* 0x0009c80e01007387 */ /* 0x0003e40000100a00 */
[----:B-1----:R-:W-:Y:S10]  /*6a630*/  HMMA.1688.F32.TF32 R12, R236, R84, R240 ;  /* 0x00000054ec0c723c */ /* 0x002ff400000810f0 */
        /* <DEDUP_REMOVED lines=115> */
[C---:B------:R-:W-:Y:S08]  /*6ad70*/  HMMA.1688.F32.TF32 R28, R228.reuse, R92, R28 ;  /* 0x0000005ce41c723c */ /* 0x040ff0000008101c */
[-C--:B------:R-:W-:Y:S08]  /*6ad80*/  HMMA.1688.F32.TF32 R24, R228, R212.reuse, R24 ;  /* 0x000000d4e418723c */ /* 0x080ff00000081018 */
[----:B---3--:R-:W-:Y:S08]  /*6ad90*/  HMMA.1688.F32.TF32 R216, R232, R212, R216 ;  /* 0x000000d4e8d8723c */ /* 0x008ff000000810d8 */
[C---:B------:R-:W-:Y:S08]  /*6ada0*/  HMMA.1688.F32.TF32 R224, R236.reuse, R112, R224 ;  /* 0x00000070ece0723c */ /* 0x040ff000000810e0 */
[----:B------:R-:W-:Y:S01]  /*6adb0*/  HMMA.1688.F32.TF32 R244, R236, R88, R244 ;  /* 0x00000058ecf4723c */ /* 0x000fe200000810f4 */
[----:B------:R-:W-:Y:S04]  /*6adc0*/  LDS R236, [R3+0x10700] ;  /* 0x0107000003ec7984 */ /* 0x000fe80000000800 */
[----:B------:R-:W-:Y:S03]  /*6add0*/  LDS R238, [R3+0x12700] ;  /* 0x0127000003ee7984 */ /* 0x000fe60000000800 */
[C---:B------:R-:W-:Y:S01]  /*6ade0*/  HMMA.1688.F32.TF32 R220, R232.reuse, R92, R220 ;  /* 0x0000005ce8dc723c */ /* 0x040fe200000810dc */
[----:B------:R-:W-:Y:S04]  /*6adf0*/  LDS R237, [R4+0x10700] ;  /* 0x0107000004ed7984 */ /* 0x000fe80000000800 */
[----:B------:R-:W1:Y:S03]  /*6ae00*/  LDS R239, [R4+0x12700] ;  /* 0x0127000004ef7984 */ /* 0x000e660000000800 */
[C---:B------:R-:W-:Y:S07]  /*6ae10*/  HMMA.1688.F32.TF32 R156, R232.reuse, R72, R156 ;  /* 0x00000048e89c723c */ /* 0x040fee000008109c */
[----:B------:R-:W-:Y:S04]  /*6ae20*/  STL.64 [R1+0xd50], R244 ;  /* 0x000d50f401007387 */ /* 0x000fe80000100a00 */
[----:B------:R2:W-:Y:S04]  /*6ae30*/  STL.64 [R1+0xd58], R246 ;  /* 0x000d58f601007387 */ /* 0x0005e80000100a00 */
[----:B--2---:R-:W2:Y:S04]  /*6ae40*/  LDL.LU.64 R246, [R1+0x6160] ;  /* 0x0061600001f67983 */ /* 0x004ea80000300a00 */
[----:B------:R-:W3:Y:S04]  /*6ae50*/  LDL.LU.64 R244, [R1+0x6158] ;  /* 0x0061580001f47983 */ /* 0x000ee80000300a00 */
        /* <DEDUP_REMOVED lines=30> */
[C---:B----4-:R-:W-:Y:S01]  /*6b040*/  HMMA.1688.F32.TF32 R36, R232.reuse, R80, R44 ;  /* 0x00000050e824723c */ /* 0x050fe2000008102c */
        /* <DEDUP_REMOVED lines=8> */
[----:B----4-:R-:W-:Y:S01]  /*6b0d0*/  HMMA.1688.F32.TF32 R36, R232, R112, R32 ;  /* 0x00000070e824723c */ /* 0x010fe20000081020 */
[----:B------:R-:W-:Y:S04]  /*6b0e0*/  STL.64 [R1+0xc20], R44 ;  /* 0x000c202c01007387 */ /* 0x000fe80000100a00 */
[----:B------:R-:W-:Y:S03]  /*6b0f0*/  LDS R232, [R3+0x10780] ;  /* 0x0107800003e87984 */ /* 0x000fe60000000800 */
[C---:B------:R-:W-:Y:S01]  /*6b100*/  HMMA.1688.F32.TF32 R32, R228.reuse, R72, R208 ;  /* 0x00000048e420723c */ /* 0x040fe200000810d0 */
[----:B------:R-:W-:Y:S04]  /*6b110*/  STL.64 [R1+0xc28], R46 ;  /* 0x000c282e01007387 */ /* 0x000fe80000100a00 */
[----:B------:R-:W-:Y:S04]  /*6b120*/  LDS R234, [R3+0x12780] ;  /* 0x0127800003ea7984 */ /* 0x000fe80000000800 */
        /* <DEDUP_REMOVED lines=10> */
[C---:B------:R-:W-:Y:S03]  /*6b1d0*/  HMMA.1688.F32.TF32 R16, R228.reuse, R120, R16 ;  /* 0x00000078e410723c */ /* 0x040fe60000081010 */
[----:B------:R-:W-:Y:S04]  /*6b1e0*/  LDS R233, [R4+0x10780] ;  /* 0x0107800004e97984 */ /* 0x000fe80000000800 */
[----:B------:R-:W4:Y:S01]  /*6b1f0*/  LDS R235, [R4+0x12780] ;  /* 0x0127800004eb7984 */ /* 0x000f220000000800 */
[C---:B-1----:R-:W-:Y:S08]  /*6b200*/  HMMA.1688.F32.TF32 R24, R228.reuse, R132, R20 ;  /* 0x00000084e418723c */ /* 0x042ff00000081014 */
[C---:B------:R-:W-:Y:S08]  /*6b210*/  HMMA.1688.F32.TF32 R20, R228.reuse, R128, R12 ;  /* 0x00000080e414723c */ /* 0x040ff0000008100c */
[C---:B------:R-:W-:Y:S07]  /*6b220*/  HMMA.1688.F32.TF32 R12, R228.reuse, R124, R176 ;  /* 0x0000007ce40c723c */ /* 0x040fee00000810b0 */
[----:B------:R-:W-:Y:S04]  /*6b230*/  STL.64 [R1+0xb70], R24 ;  /* 0x000b701801007387 */ /* 0x000fe80000100a00 */
[----:B------:R-:W-:Y:S04]  /*6b240*/  STL.64 [R1+0xb78], R26 ;  /* 0x000b781a01007387 */ /* 0x000fe80000100a00 */
[----:B------:R-:W-:Y:S04]  /*6b250*/  STL.64 [R1+0xb50], R20 ;  /* 0x000b501401007387 */ /* 0x000fe80000100a00 */
[----:B------:R1:W-:Y:S04]  /*6b260*/  STL.64 [R1+0xb58], R22 ;  /* 0x000b581601007387 */ /* 0x0003e80000100a00 */
[----:B------:R-:W-:Y:S04]  /*6b270*/  STL.64 [R1+0xb30], R12 ;  /* 0x000b300c01007387 */ /* 0x000fe80000100a00 */
[----:B------:R2:W-:Y:S01]  /*6b280*/  STL.64 [R1+0xb38], R14 ;  /* 0x000b380e01007387 */ /* 0x0005e20000100a00 */
[C---:B-1----:R-:W-:Y:S08]  /*6b290*/  HMMA.1688.F32.TF32 R20, R228.reuse, R116, R248 ;  /* 0x00000074e414723c */ /* 0x042ff000000810f8 */
[-C--:B--2---:R-:W-:Y:S01]  /*6b2a0*/  HMMA.1688.F32.TF32 R12, R228, R104.reuse, R240 ;  /* 0x00000068e40c723c */ /* 0x084fe200000810f0 */
[----:B------:R1:W-:Y:S04]  /*6b2b0*/  STL.64 [R1+0xb10], R16 ;  /* 0x000b101001007387 */ /* 0x0003e80000100a00 */
[----:B------:R2:W-:Y:S04]  /*6b2c0*/  STL.64 [R1+0xb18], R18 ;  /* 0x000b181201007387 */ /* 0x0005e80000100a00 */
[----:B-1----:R-:W3:Y:S06]  /*6b2d0*/  LDL.LU R16, [R1+0x9f0] ;  /* 0x0009f00001107983 */ /* 0x002eec0000300800 */
[----:B------:R-:W-:Y:S04]  /*6b2e0*/  STL.64 [R1+0xaf0], R20 ;  /* 0x000af01401007387 */ /* 0x000fe80000100a00 */
[----:B------:R-:W-:Y:S04]  /*6b2f0*/  STL.64 [R1+0xaf8], R22 ;  /* 0x000af81601007387 */ /* 0x000fe80000100a00 */
[----:B------:R1:W-:Y:S04]  /*6b300*/  STL.64 [R1+0xac0], R12 ;  /* 0x000ac00c01007387 */ /* 0x0003e80000100a00 */
[----:B------:R1:W-:Y:S04]  /*6b310*/  STL.64 [R1+0xac8], R14 ;  /* 0x000ac80e01007387 */ /* 0x0003e80000100a00 */
[----:B------:R-:W3:Y:S04]  /*6b320*/  LDL.LU R17, [R1+0x9f4] ;  /* 0x0009f40001117983 */ /* 0x000ee80000300800 */
[----:B--2---:R-:W3:Y:S04]  /*6b330*/  LDL.LU R18, [R1+0x9f8] ;  /* 0x0009f80001127983 */ /* 0x004ee80000300800 */
[----:B------:R-:W3:Y:S04]  /*6b340*/  LDL.LU R19, [R1+0x9fc] ;  /* 0x0009fc0001137983 */ /* 0x000ee80000300800 */
[----:B------:R-:W2:Y:S04]  /*6b350*/  LDL.LU R176, [R1+0xa10] ;  /* 0x000a100001b07983 */ /* 0x000ea80000300800 */
[----:B------:R-:W2:Y:S04]  /*6b360*/  LDL.LU R177, [R1+0xa14] ;  /* 0x000a140001b17983 */ /* 0x000ea80000300800 */
[----:B------:R-:W2:Y:S04]  /*6b370*/  LDL.LU R178, [R1+0xa18] ;  /* 0x000a180001b27983 */ /* 0x000ea80000300800 */
[----:B------:R-:W2:Y:S04]  /*6b380*/  LDL.LU R179, [R1+0xa1c] ;  /* 0x000a1c0001b37983 */ /* 0x000ea80000300800 */
[----:B-1----:R-:W4:Y:S04]  /*6b390*/  LDL.LU R12, [R1+0xa20] ;  /* 0x000a2000010c7983 */ /* 0x002f280000300800 */
        /* <DEDUP_REMOVED lines=98> */
[----:B------:R-:W-:Y:S08]  /*6b9c0*/  HMMA.1688.F32.TF32 R64, R236, R92, R64 ;  /* 0x0000005cec40723c */ /* 0x000ff00000081040 */
[C---:B------:R-:W-:Y:S08]  /*6b9d0*/  HMMA.1688.F32.TF32 R220, R228.reuse, R84, R220 ;  /* 0x00000054e4dc723c */ /* 0x040ff000000810dc */
[C---:B------:R-:W-:Y:S08]  /*6b9e0*/  HMMA.1688.F32.TF32 R240, R228.reuse, R96, R240 ;  /* 0x00000060e4f0723c */ /* 0x040ff000000810f0 */
[C---:B------:R-:W-:Y:S08]  /*6b9f0*/  HMMA.1688.F32.TF32 R248, R228.reuse, R100, R248 ;  /* 0x00000064e4f8723c */ /* 0x040ff000000810f8 */
[C---:B------:R-:W-:Y:S11]  /*6ba00*/  HMMA.1688.F32.TF32 R224, R228.reuse, R76, R224 ;  /* 0x0000004ce4e0723c */ /* 0x040ff600000810e0 */
[----:B------:R-:W-:Y:S04]  /*6ba10*/  @!UPT UIADD3 URZ, URZ, URZ, URZ ;  /* 0x0000003f3f3ff290 */ /* 0x000fe8000fffe03f */
[----:B------:R-:W-:Y:S04]  /*6ba20*/  STL.64 [R1+0xab0], R248 ;  /* 0x000ab0f801007387 */ /* 0x000fe80000100a00 */
[----:B------:R1:W-:Y:S04]  /*6ba30*/  STL.64 [R1+0xab8], R250 ;  /* 0x000ab8fa01007387 */ /* 0x0003e80000100a00 */
[----:B-1----:R-:W2:Y:S04]  /*6ba40*/  LDL.LU.64 R250, [R1+0x6150] ;  /* 0x0061500001fa7983 */ /* 0x002ea80000300a00 */
[----:B------:R-:W3:Y:S04]  /*6ba50*/  LDL.LU.64 R248, [R1+0x6148] ;  /* 0x0061480001f87983 */ /* 0x000ee80000300a00 */
[----:B------:R-:W-:Y:S04]  /*6ba60*/  STL.64 [R1+0xaa0], R240 ;  /* 0x000aa0f001007387 */ /* 0x000fe80000100a00 */
[----:B------:R1:W-:Y:S01]  /*6ba70*/  STL.64 [R1+0xaa8], R242 ;  /* 0x000aa8f201007387 */ /* 0x0003e20000100a00 */
[----:B------:R-:W-:Y:S03]  /*6ba80*/  HMMA.1688.F32.TF32 R108, R228, R112, R108 ;  /* 0x00000070e46c723c */ /* 0x000fe6000008106c */
[----:B-1----:R-:W4:Y:S04]  /*6ba90*/  LDL.LU.64 R242, [R1+0x6140] ;  /* 0x0061400001f27983 */ /* 0x002f280000300a00 */
[----:B------:R-:W4:Y:S04]  /*6baa0*/  LDL.LU.64 R240, [R1+0x6138] ;  /* 0x0061380001f07983 */ /* 0x000f280000300a00 */
[----:B------:R-:W-:Y:S04]  /*6bab0*/  STL.64 [R1+0xa90], R224 ;  /* 0x000a90e001007387 */ /* 0x000fe80000100a00 */
[----:B------:R1:W-:Y:S01]  /*6bac0*/  STL.64 [R1+0xa98], R226 ;  /* 0x000a98e201007387 */ /* 0x0003e20000100a00 */
[----:B------:R-:W-:Y:S08]  /*6bad0*/  HMMA.1688.F32.TF32 R68, R236, R72, R68 ;  /* 0x00000048ec44723c */ /* 0x000ff00000081044 */
[C---:B-1----:R-:W-:Y:S08]  /*6bae0*/  HMMA.1688.F32.TF32 R224, R228.reuse, R80, R156 ;  /* 0x00000050e4e0723c */ /* 0x042ff0000008109c */
[----:B------:R-:W-:Y:S01]  /*6baf0*/  HMMA.1688.F32.TF32 R156, R228, R88, R216 ;  /* 0x00000058e49c723c */ /* 0x000fe200000810d8 */
[----:B------:R-:W-:Y:S04]  /*6bb00*/  LDS R228, [R3+0x14000] ;  /* 0x0140000003e47984 */ /* 0x000fe80000000800 */
[----:B------:R-:W-:Y:S03]  /*6bb10*/  LDS R230, [R3+0x16000] ;  /* 0x0160000003e67984 */ /* 0x000fe60000000800 */
[C---:B------:R-:W-:Y:S01]  /*6bb20*/  HMMA.1688.F32.TF32 R40, R236.reuse, R132, R40 ;  /* 0x00000084ec28723c */ /* 0x040fe20000081028 */
[----:B------:R-:W-:Y:S04]  /*6bb30*/  LDS R229, [R4+0x14000] ;  /* 0x0140000004e57984 */ /* 0x000fe80000000800 */
[----:B------:R-:W1:Y:S04]  /*6bb40*/  LDS R231, [R4+0x16000] ;  /* 0x0160000004e77984 */ /* 0x000e680000000800 */
        /* <DEDUP_REMOVED lines=18> */
[----:B------:R1:W-:Y:S02]  /*6bc70*/  STL.64 [R1+0xb28], R38 ;  /* 0x000b282601007387 */ /* 0x0003e40000100a00 */
[C---:B-1----:R-:W-:Y:S08]  /*6bc80*/  HMMA.1688.F32.TF32 R40, R236.reuse, R120, R52 ;  /* 0x00000078ec28723c */ /* 0x042ff00000081034 */
[C---:B------:R-:W-:Y:S01]  /*6bc90*/  HMMA.1688.F32.TF32 R36, R236.reuse, R116, R48 ;  /* 0x00000074ec24723c */ /* 0x040fe20000081030 */
[----:B------:R-:W-:Y:S04]  /*6bca0*/  STL.64 [R1+0xb40], R56 ;  /* 0x000b403801007387 */ /* 0x000fe80000100a00 */
[----:B------:R-:W-:Y:S03]  /*6bcb0*/  STL.64 [R1+0xb48], R58 ;  /* 0x000b483a01007387 */ /* 0x000fe60000100a00 */
[C---:B------:R-:W-:Y:S07]  /*6bcc0*/  HMMA.1688.F32.TF32 R32, R236.reuse, R76, R32 ;  /* 0x0000004cec20723c */ /* 0x040fee0000081020 */
[----:B------:R-:W-:Y:S04]  /*6bcd0*/  STL.64 [R1+0xb60], R40 ;  /* 0x000b602801007387 */ /* 0x000fe80000100a00 */
[----:B------:R1:W-:Y:S04]  /*6bce0*/  STL.64 [R1+0xb68], R42 ;  /* 0x000b682a01007387 */ /* 0x0003e80000100a00 */
[----:B------:R-:W-:Y:S04]  /*6bcf0*/  STL.64 [R1+0xb80], R36 ;  /* 0x000b802401007387 */ /* 0x000fe80000100a00 */
[----:B------:R1:W-:Y:S02]  /*6bd00*/  STL.64 [R1+0xb88], R38 ;  /* 0x000b882601007387 */ /* 0x0003e40000100a00 */
[C---:B-1----:R-:W-:Y:S08]  /*6bd10*/  HMMA.1688.F32.TF32 R40, R236.reuse, R100, R136 ;  /* 0x00000064ec28723c */ /* 0x042ff00000081088 */
[C---:B------:R-:W-:Y:S01]  /*6bd20*/  HMMA.1688.F32.TF32 R36, R236.reuse, R96, R204 ;  /* 0x00000060ec24723c */ /* 0x040fe200000810cc */
[----:B------:R-:W-:Y:S04]  /*6bd30*/  STL.64 [R1+0xba0], R44 ;  /* 0x000ba02c01007387 */ /* 0x000fe80000100a00 */
[----:B------:R-:W-:Y:S10]  /*6bd40*/  STL.64 [R1+0xba8], R46 ;  /* 0x000ba82e01007387 */ /* 0x000ff40000100a00 */
        /* <DEDUP_REMOVED lines=8> */
[C---:B-1----:R-:W-:Y:S08]  /*6bdd0*/  HMMA.1688.F32.TF32 R32, R236.reuse, R88, R24 ;  /* 0x00000058ec20723c */ /* 0x042ff00000081018 */
[----:B------:R-:W-:Y:S01]  /*6bde0*/  HMMA.1688.F32.TF32 R28, R236, R112, R20 ;  /* 0x00000070ec1c723c */ /* 0x000fe20000081014 */
[----:B------:R-:W-:Y:S01]  /*6bdf0*/  STL.64 [R1+0xc30], R40 ;  /* 0x000c302801007387 */ /* 0x000fe20000100a00 */
[----:B------:R-:W-:Y:S01]  /*6be00*/  MOV R138, R86 ;  /* 0x00000056008a7202 */ /* 0x000fe20000000f00 */
[----:B------:R-:W-:-:S02]  /*6be10*/  IMAD.MOV.U32 R139, RZ, RZ, R87 ;  /* 0x000000ffff8b7224 */ /* 0x000fc400078e0057 */
[----:B------:R-:W-:Y:S03]  /*6be20*/  LDS R236, [R3+0x14100] ;  /* 0x0141000003ec7984 */ /* 0x000fe60000000800 */
[C---:B------:R-:W-:Y:S01]  /*6be30*/  HMMA.1688.F32.TF32 R24, R232.reuse, R72, R12 ;  /* 0x00000048e818723c */ /* 0x040fe2000008100c */
[----:B------:R-:W-:Y:S04]  /*6be40*/  LDS R238, [R3+0x16100] ;  /* 0x0161000003ee7984 */ /* 0x000fe80000000800 */
[----:B------:R-:W-:Y:S03]  /*6be50*/  LDS R237, [R4+0x14100] ;  /* 0x0141000004ed7984 */ /* 0x000fe60000000800 */
[C---:B------:R-:W-:Y:S01]  /*6be60*/  HMMA.1688.F32.TF32 R20, R232.reuse, R92, R176 ;  /* 0x0000005ce814723c */ /* 0x040fe200000810b0 */
[----:B------:R-:W-:Y:S07]  /*6be70*/  LDS R239, [R4+0x16100] ;  /* 0x0161000004ef7984 */ /* 0x000fee0000000800 */
        /* <DEDUP_REMOVED lines=10> */
[----:B-1----:R-:W3:Y:S04]  /*6bf20*/  LDL.LU R24, [R1+0x9d0] ;  /* 0x0009d00001187983 */ /* 0x002ee80000300800 */
[----:B------:R1:W-:Y:S04]  /*6bf30*/  STL.64 [R1+0xa20], R20 ;  /* 0x000a201401007387 */ /* 0x0003e80000100a00 */
[----:B------:R1:W-:Y:S04]  /*6bf40*/  STL.64 [R1+0xa28], R22 ;  /* 0x000a281601007387 */ /* 0x0003e80000100a00 */
[----:B------:R1:W-:Y:S04]  /*6bf50*/  STL.64 [R1+0xa10], R12 ;  /* 0x000a100c01007387 */ /* 0x0003e80000100a00 */
[----:B------:R1:W-:Y:S04]  /*6bf60*/  STL.64 [R1+0xa18], R14 ;  /* 0x000a180e01007387 */ /* 0x0003e80000100a00 */
[----:B------:R-:W3:Y:S04]  /*6bf70*/  LDL.LU R25, [R1+0x9d4] ;  /* 0x0009d40001197983 */ /* 0x000ee80000300800 */
[----:B--2---:R-:W3:Y:S04]  /*6bf80*/  LDL.LU R26, [R1+0x9d8] ;  /* 0x0009d800011a7983 */ /* 0x004ee80000300800 */
[----:B------:R-:W3:Y:S04]  /*6bf90*/  LDL.LU R27, [R1+0x9dc] ;  /* 0x0009dc00011b7983 */ /* 0x000ee80000300800 */
        /* <DEDUP_REMOVED lines=32> */
[C---:B---3--:R-:W-:Y:S03]  /*6c1a0*/  HMMA.1688.F32.TF32 R36, R232.reuse, R132, R24 ;  /* 0x00000084e824723c */ /* 0x048fe60000081018 */
[----:B------:R-:W3:Y:S11]  /*6c1b0*/  LDL.LU R24, [R1+0x2c0] ;  /* 0x0002c00001187983 */ /* 0x000ef60000300800 */
[----:B------:R-:W-:Y:S09]  /*6c1c0*/  @!UPT UIADD3 URZ, URZ, URZ, URZ ;  /* 0x0000003f3f3ff290 */ /* 0x000ff2000fffe03f */
[----:B------:R-:W-:Y:S04]  /*6c1d0*/  STL.64 [R1+0x9f0], R36 ;  /* 0x0009f02401007387 */ /* 0x000fe80000100a00 */
[----:B------:R2:W-:Y:S04]  /*6c1e0*/  STL.64 [R1+0x9f8], R38 ;  /* 0x0009f82601007387 */ /* 0x0005e80000100a00 */
[----:B------:R-:W3:Y:S04]  /*6c1f0*/  LDL.LU R25, [R1+0x2c4] ;  /* 0x0002c40001197983 */ /* 0x000ee80000300800 */
[----:B------:R-:W3:Y:S01]  /*6c200*/  LDL.LU R26, [R1+0x2c8] ;  /* 0x0002c800011a7983 */ /* 0x000ee20000300800 */
[C---:B--2---:R-:W-:Y:S03]  /*6c210*/  HMMA.1688.F32.TF32 R36, R232.reuse, R128, R20 ;  /* 0x00000080e824723c */ /* 0x044fe60000081014 */
[----:B------:R-:W3:Y:S04]  /*6c220*/  LDL.LU R27, [R1+0x2cc] ;  /* 0x0002cc00011b7983 */ /* 0x000ee80000300800 */
[----:B------:R-:W2:Y:S11]  /*6c230*/  LDL.LU R20, [R1+0xf0] ;  /* 0x0000f00001147983 */ /* 0x000eb60000300800 */
[----:B------:R-:W-:Y:S05]  /*6c240*/  @!UPT UIADD3 URZ, URZ, URZ, URZ ;  /* 0x0000003f3f3ff290 */ /* 0x000fea000fffe03f */
        /* <DEDUP_REMOVED lines=12> */
[C---:B-1----:R-:W-:Y:S03]  /*6c310*/  HMMA.1688.F32.TF32 R36, R232.reuse, R120, R176 ;  /* 0x00000078e824723c */ /* 0x042fe600000810b0 */
[----:B------:R-:W4:Y:S04]  /*6c320*/  LDL.LU R15, [R1+0x7c] ;  /* 0x00007c00010f7983 */ /* 0x000f280000300800 */
[----:B------:R-:W2:Y:S11]  /*6c330*/  LDL.LU R176, [R1+0x10] ;  /* 0x0000100001b07983 */ /* 0x000eb60000300800 */
[----:B------:R-:W-:Y:S05]  /*6c340*/  @!UPT UIADD3 URZ, URZ, URZ, URZ ;  /* 0x0000003f3f3ff290 */ /* 0x000fea000fffe03f */
[----:B------:R-:W-:Y:S04]  /*6c350*/  STL.64 [R1+0x930], R36 ;  /* 0x0009302401007387 */ /* 0x000fe80000100a00 */
[----:B------:R1:W-:Y:S04]  /*6c360*/  STL.64 [R1+0x938], R38 ;  /* 0x0009382601007387 */ /* 0x0003e80000100a00 */
[----:B------:R-:W2:Y:S04]  /*6c370*/  LDL.LU R177, [R1+0x14] ;  /* 0x0000140001b17983 */ /* 0x000ea80000300800 */
[----:B------:R-:W2:Y:S04]  /*6c380*/  LDL.LU R178, [R1+0x18] ;  /* 0x0000180001b27983 */ /* 0x000ea80000300800 */
[----:B------:R-:W2:Y:S01]  /*6c390*/  LDL.LU R179, [R1+0x1c] ;  /* 0x00001c0001b37983 */ /* 0x000ea20000300800 */
[----:B-1----:R-:W-:Y:S07]  /*6c3a0*/  HMMA.1688.F32.TF32 R36, R232, R116, R16 ;  /* 0x00000074e824723c */ /* 0x002fee0000081010 */
[----:B------:R-:W-:-:S02]  /*6c3b0*/  MOV R16, R74 ;  /* 0x0000004a00107202 */ /* 0x000fc40000000f00 */
[----:B------:R-:W2:Y:S01]  /*6c3c0*/  LDL.LU R74, [R1+0x6130] ;  /* 0x00613000014a7983 */ /* 0x000ea20000300800 */
[----:B------:R-:W-:Y:S11]  /*6c3d0*/  IMAD.MOV.U32 R17, RZ, RZ, R75 ;  /* 0x000000ffff117224 */ /* 0x000ff600078e004b */
[----:B------:R-:W-:Y:S02]  /*6c3e0*/  @!UPT UIADD3 URZ, URZ, URZ, URZ ;  /* 0x0000003f3f3ff290 */ /* 0x000fe4000fffe03f */
[----:B------:R-:W-:Y:S04]  /*6c3f0*/  STL.64 [R1+0x620], R36 ;  /* 0x0006202401007387 */ /* 0x000fe80000100a00 */
[----:B------:R1:W-:Y:S04]  /*6c400*/  STL.64 [R1+0x628], R38 ;  /* 0x0006282601007387 */ /* 0x0003e80000100a00 */
[----:B------:R-:W2:Y:S01]  /*6c410*/  LDL.LU R75, [R1+0x612c] ;  /* 0x00612c00014b7983 */ /* 0x000ea20000300800 */
[----:B------:R-:W-:Y:S01]  /*6c420*/  MOV R18, R6 ;  /* 0x0000000600127202 */ /* 0x000fe20000000f00 */
[----:B------:R-:W-:Y:S01]  /*6c430*/  IMAD.MOV.U32 R19, RZ, RZ, R5 ;  /* 0x000000ffff137224 */ /* 0x000fe200078e0005 */
[C---:B------:R-:W-:Y:S08]  /*6c440*/  HMMA.1688.F32.TF32 R40, R232.reuse, R104, R204 ;  /* 0x00000068e828723c */ /* 0x040ff000000810cc */
[C---:B-1----:R-:W-:Y:S08]  /*6c450*/  HMMA.1688.F32.TF32 R36, R232.reuse, R100, R32 ;  /* 0x00000064e824723c */ /* 0x042ff00000081020 */
[C---:B------:R-:W-:Y:S08]  /*6c460*/  HMMA.1688.F32.TF32 R32, R232.reuse, R96, R208 ;  /* 0x00000060e820723c */ /* 0x040ff000000810d0 */
[C---:B------:R-:W-:Y:S01]  /*6c470*/  HMMA.1688.F32.TF32 R28, R232.reuse, R76, R28 ;  /* 0x0000004ce81c723c */ /* 0x040fe2000008101c */
[----:B------:R-:W-:Y:S04]  /*6c480*/  STL.64 [R1+0x600], R40 ;  /* 0x0006002801007387 */ /* 0x000fe80000100a00 */
[----:B------:R-:W-:Y:S04]  /*6c490*/  STL.64 [R1+0x608], R42 ;  /* 0x0006082a01007387 */ /* 0x000fe80000100a00 */
[----:B------:R-:W-:Y:S04]  /*6c4a0*/  STL.64 [R1+0x310], R36 ;  /* 0x0003102401007387 */ /* 0x000fe80000100a00 */
[----:B------:R-:W-:Y:S04]  /*6c4b0*/  STL.64 [R1+0x318], R38 ;  /* 0x0003182601007387 */ /* 0x000fe80000100a00 */
[----:B------:R1:W-:Y:S01]  /*6c4c0*/  STL.64 [R1+0x2f0], R32 ;  /* 0x0002f02001007387 */ /* 0x0003e20000100a00 */
[C---:B---3--:R-:W-:Y:S08]  /*6c4d0*/  HMMA.1688.F32.TF32 R24, R232.reuse, R80, R24 ;  /* 0x00000050e818723c */ /* 0x048ff00000081018 */
[C---:B----4-:R-:W-:Y:S11]  /*6c4e0*/  HMMA.1688.F32.TF32 R12, R232.reuse, R88, R12 ;  /* 0x00000058e80c723c */ /* 0x050ff6000008100c */
[----:B------:R-:W-:Y:S11]  /*6c4f0*/  @!UPT UIADD3 URZ, URZ, URZ, URZ ;  /* 0x0000003f3f3ff290 */ /* 0x000ff6000fffe03f */
[----:B------:R-:W-:Y:S02]  /*6c500*/  @!UPT UIADD3 URZ, URZ, URZ, URZ ;  /* 0x0000003f3f3ff290 */ /* 0x000fe4000fffe03f */
[----:B------:R-:W-:Y:S01]  /*6c510*/  MOV R93, R12 ;  /* 0x0000000c005d7202 */ /* 0x000fe20000000f00 */
[----:B------:R-:W-:Y:S01]  /*6c520*/  IMAD.MOV.U32 R92, RZ, RZ, R13 ;  /* 0x000000ffff5c7224 */ /* 0x000fe200078e000d */
[----:B------:R-:W-:Y:S01]  /*6c530*/  MOV R73, R14 ;  /* 0x0000000e00497202 */ /* 0x000fe20000000f00 */
[----:B------:R-:W-:Y:S02]  /*6c540*/  IMAD.MOV.U32 R72, RZ, RZ, R15 ;  /* 0x000000ffff487224 */ /* 0x000fe400078e000f */
[C---:B--2---:R-:W-:Y:S08]  /*6c550*/  HMMA.1688.F32.TF32 R12, R232.reuse, R112, R176 ;  /* 0x00000070e80c723c */ /* 0x044ff000000810b0 */
[----:B------:R-:W-:Y:S01]  /*6c560*/  HMMA.1688.F32.TF32 R20, R232, R84, R20 ;  /* 0x00000054e814723c */ /* 0x000fe20000081014 */
[----:B------:R-:W-:Y:S01]  /*6c570*/  MOV R176, R91 ;  /* 0x0000005b00b07202 */ /* 0x000fe20000000f00 */
[----:B------:R-:W-:Y:S01]  /*6c580*/  IMAD.MOV.U32 R177, RZ, RZ, R90 ;  /* 0x000000ffffb17224 */ /* 0x000fe200078e005a */
[----:B------:R-:W2:Y:S01]  /*6c590*/  LDL.LU R91, [R1+0x6128] ;  /* 0x00612800015b7983 */ /* 0x000ea20000300800 */
[----:B------:R-:W-:Y:S01]  /*6c5a0*/  MOV R178, R103 ;  /* 0x0000006700b27202 */ /* 0x000fe20000000f00 */
[----:B------:R-:W-:-:S02]  /*6c5b0*/  IMAD.MOV.U32 R179, RZ, RZ, R102 ;  /* 0x000000ffffb37224 */ /* 0x000fc400078e0066 */
[----:B------:R-:W3:Y:S04]  /*6c5c0*/  LDL.LU R90, [R1+0x6124] ;  /* 0x00612400015a7983 */ /* 0x000ee80000300800 */
[----:B------:R-:W4:Y:S04]  /*6c5d0*/  LDL.LU R103, [R1+0x6120] ;  /* 0x0061200001677983 */ /* 0x000f280000300800 */
[----:B------:R-:W4:Y:S01]  /*6c5e0*/  LDL.LU R102, [R1+0x611c] ;  /* 0x00611c0001667983 */ /* 0x000f220000300800 */
[----:B------:R-:W-:Y:S01]  /*6c5f0*/  MOV R81, R12 ;  /* 0x0000000c00517202 */ /* 0x000fe20000000f00 */
[----:B------:R-:W-:Y:S01]  /*6c600*/  IMAD.MOV.U32 R80, RZ, RZ, R13 ;  /* 0x000000ffff507224 */ /* 0x000fe200078e000d */
[----:B------:R-:W-:Y:S01]  /*6c610*/  MOV R77, R14 ;  /* 0x0000000e004d7202 */ /* 0x000fe20000000f00 */
[----:B------:R-:W-:Y:S01]  /*6c620*/  IMAD.MOV.U32 R76, RZ, RZ, R15 ;  /* 0x000000ffff4c7224 */ /* 0x000fe200078e000f */
[----:B------:R-:W-:Y:S01]  /*6c630*/  MOV R212, R28 ;  /* 0x0000001c00d47202 */ /* 0x000fe20000000f00 */
[----:B------:R-:W-:Y:S01]  /*6c640*/  IMAD.MOV.U32 R133, RZ, RZ, R29 ;  /* 0x000000ffff857224 */ /* 0x000fe200078e001d */
[----:B------:R-:W-:Y:S01]  /*6c650*/  MOV R132, R30 ;  /* 0x0000001e00847202 */ /* 0x000fe20000000f00 */
[----:B------:R-:W-:Y:S01]  /*6c660*/  IMAD.MOV.U32 R6, RZ, RZ, R31 ;  /* 0x000000ffff067224 */ /* 0x000fe200078e001f */
[----:B------:R-:W-:Y:S01]  /*6c670*/  HMMA.1688.F32.TF32 R12, R228, R74, R16 ;  /* 0x0000004ae40c723c */ /* 0x000fe20000081010 */
        /* <DEDUP_REMOVED lines=8> */
[----:B-1----:R-:W-:Y:S01]  /*6c700*/  MOV R32, R106 ;  /* 0x0000006a00207202 */ /* 0x002fe20000000f00 */
[----:B------:R-:W-:Y:S01]  /*6c710*/  IMAD.MOV.U32 R33, RZ, RZ, R107 ;  /* 0x000000ffff217224 */ /* 0x000fe200078e006b */
        /* <DEDUP_REMOVED lines=10> */
[----:B------:R-:W-:Y:S03]  /*6c7c0*/  LDS R232, [R3+0x14080] ;  /* 0x0140800003e87984 */ /* 0x000fe60000000800 */
[----:B------:R-:W-:Y:S01]  /*6c7d0*/  MOV R89, R12 ;  /* 0x0000000c00597202 */ /* 0x000fe20000000f00 */
[----:B------:R-:W-:Y:S01]  /*6c7e0*/  IMAD.MOV.U32 R88, RZ, RZ, R13 ;  /* 0x000000ffff587224 */ /* 0x000fe200078e000d */
[----:B------:R-:W-:Y:S01]  /*6c7f0*/  MOV R12, R99 ;  /* 0x00000063000c7202 */ /* 0x000fe20000000f00 */
[----:B------:R-:W-:Y:S01]  /*6c800*/  IMAD.MOV.U32 R13, RZ, RZ, R98 ;  /* 0x000000ffff0d7224 */ /* 0x000fe200078e0062 */
[----:B------:R-:W-:Y:S01]  /*6c810*/  MOV R85, R14 ;  /* 0x0000000e00557202 */ /* 0x000fe20000000f00 */
[----:B------:R-:W4:Y:S01]  /*6c820*/  LDL.LU R99, [R1+0x6118] ;  /* 0x0061180001637983 */ /* 0x000f220000300800 */
[----:B------:R-:W-:Y:S01]  /*6c830*/  IMAD.MOV.U32 R84, RZ, RZ, R15 ;  /* 0x000000ffff547224 */ /* 0x000fe200078e000f */
[----:B------:R-:W-:Y:S01]  /*6c840*/  MOV R14, R79 ;  /* 0x0000004f000e7202 */ /* 0x000fe20000000f00 */
[----:B------:R-:W-:Y:S01]  /*6c850*/  IMAD.MOV.U32 R15, RZ, RZ, R78 ;  /* 0x000000ffff0f7224 */ /* 0x000fe200078e004e */
        /* <DEDUP_REMOVED lines=8> */
[----:B------:R-:W-:Y:S01]  /*6c8e0*/  IMAD.MOV.U32 R23, RZ, RZ, R245 ;  /* 0x000000ffff177224 */ /* 0x000fe200078e00f5 */
[----:B------:R-:W4:Y:S01]  /*6c8f0*/  LDL.LU R244, [R1+0x6100] ;  /* 0x0061000001f47983 */ /* 0x000f220000300800 */
[----:B------:R-:W-:Y:S01]  /*6c900*/  MOV R28, R246 ;  /* 0x000000f6001c7202 */ /* 0x000fe20000000f00 */
[----:B------:R-:W-:-:S02]  /*6c910*/  IMAD.MOV.U32 R29, RZ, RZ, R247 ;  /* 0x000000ffff1d7224 */ /* 0x000fc400078e00f7 */
[----:B------:R-:W4:Y:S01]  /*6c920*/  LDL.LU R245, [R1+0x60fc] ;  /* 0x0060fc0001f57983 */ /* 0x000f220000300800 */
[----:B------:R-:W-:Y:S01]  /*6c930*/  MOV R30, R248 ;  /* 0x000000f8001e7202 */ /* 0x000fe20000000f00 */
[----:B------:R-:W-:Y:S02]  /*6c940*/  IMAD.MOV.U32 R31, RZ, RZ, R249 ;  /* 0x000000ffff1f7224 */ /* 0x000fe400078e00f9 */
        /* <DEDUP_REMOVED lines=18> */
[----:B------:R-:W-:Y:S04]  /*6ca70*/  LDS R234, [R3+0x16080] ;  /* 0x0160800003ea7984 */ /* 0x000fe80000000800 */
[----:B------:R-:W-:Y:S04]  /*6ca80*/  LDS R233, [R4+0x14080] ;  /* 0x0140800004e97984 */ /* 0x000fe80000000800 */
[----:B------:R-:W1:Y:S01]  /*6ca90*/  LDS R235, [R4+0x16080] ;  /* 0x0160800004eb7984 */ /* 0x000e620000000800 */
[----:B--2---:R-:W-:Y:S01]  /*6caa0*/  IMAD.MOV.U32 R137, RZ, RZ, R91 ;  /* 0x000000ffff897224 */ /* 0x004fe200078e005b */
[----:B---3--:R-:W-:-:S02]  /*6cab0*/  MOV R136, R90 ;  /* 0x0000005a00887202 */ /* 0x008fc40000000f00 */
[----:B------:R-:W2:Y:S04]  /*6cac0*/  LDL.LU R90, [R1+0x60d8] ;  /* 0x0060d800015a7983 */ /* 0x000ea80000300800 */
[----:B------:R-:W2:Y:S04]  /*6cad0*/  LDL.LU R91, [R1+0x60d4] ;  /* 0x0060d400015b7983 */ /* 0x000ea80000300800 */
[----:B------:R-:W3:Y:S04]  /*6cae0*/  LDL.LU R86, [R1+0x60d0] ;  /* 0x0060d00001567983 */ /* 0x000ee80000300800 */
[----:B------:R-:W3:Y:S01]  /*6caf0*/  LDL.LU R87, [R1+0x60cc] ;  /* 0x0060cc0001577983 */ /* 0x000ee20000300800 */
[----:B----4-:R-:W-:Y:S01]  /*6cb00*/  MOV R46, R102 ;  /* 0x00000066002e7202 */ /* 0x010fe20000000f00 */
[----:B------:R-:W-:-:S02]  /*6cb10*/  IMAD.MOV.U32 R47, RZ, RZ, R103 ;  /* 0x000000ffff2f7224 */ /* 0x000fc400078e0067 */
[----:B------:R-:W-:Y:S01]  /*6cb20*/  IMAD.MOV.U32 R45, RZ, RZ, R99 ;  /* 0x000000ffff2d7224 */ /* 0x000fe200078e0063 */
[----:B------:R-:W-:Y:S01]  /*6cb30*/  MOV R44, R98 ;  /* 0x00000062002c7202 */ /* 0x000fe20000000f00 */
[----:B------:R-:W-:Y:S01]  /*6cb40*/  IMAD.MOV.U32 R51, RZ, RZ, R79 ;  /* 0x000000ffff337224 */ /* 0x000fe200078e004f */
[----:B------:R-:W-:Y:S01]  /*6cb50*/  MOV R50, R78 ;  /* 0x0000004e00327202 */ /* 0x000fe20000000f00 */
[----:B------:R-:W-:Y:S01]  /*6cb60*/  IMAD.MOV.U32 R49, RZ, RZ, R83 ;  /* 0x000000ffff317224 */ /* 0x000fe200078e0053 */
[----:B------:R-:W-:Y:S02]  /*6cb70*/  MOV R48, R82 ;  /* 0x0000005200307202 */ /* 0x000fe40000000f00 */
        /* <DEDUP_REMOVED lines=27> */
[----:B------:R-:W-:Y:S01]  /*6cd30*/  MOV R125, R36 ;  /* 0x00000024007d7202 */ /* 0x000fe20000000f00 */
[----:B------:R-:W-:Y:S01]  /*6cd40*/  IMAD.MOV.U32 R124, RZ, RZ, R37 ;  /* 0x000000ffff7c7224 */ /* 0x000fe200078e0025 */
[----:B------:R-:W-:Y:S01]  /*6cd50*/  MOV R121, R38 ;  /* 0x0000002600797202 */ /* 0x000fe20000000f00 */
[----:B------:R-:W-:Y:S02]  /*6cd60*/  IMAD.MOV.U32 R120, RZ, RZ, R39 ;  /* 0x000000ffff787224 */ /* 0x000fe400078e0027 */
[C---:B---3--:R-:W-:Y:S08]  /*6cd70*/  HMMA.1688.F32.TF32 R36, R228.reuse, R214, R244 ;  /* 0x000000d6e424723c */ /* 0x048ff000000810f4 */
[C---:B------:R-:W-:Y:S11]  /*6cd80*/  HMMA.1688.F32.TF32 R40, R228.reuse, R134, R48 ;  /* 0x00000086e428723c */ /* 0x040ff60000081030 */
[----:B------:R-:W-:Y:S05]  /*6cd90*/  @!UPT UIADD3 URZ, URZ, URZ, URZ ;  /* 0x0000003f3f3ff290 */ /* 0x000fea000fffe03f */
[----:B------:R-:W-:Y:S01]  /*6cda0*/  MOV R117, R36 ;  /* 0x0000002400757202 */ /* 0x000fe20000000f00 */
[----:B------:R-:W-:Y:S01]  /*6cdb0*/  IMAD.MOV.U32 R116, RZ, RZ, R37 ;  /* 0x000000ffff747224 */ /* 0x000fe200078e0025 */
[----:B------:R-:W-:Y:S01]  /*6cdc0*/  MOV R113, R38 ;  /* 0x0000002600717202 */ /* 0x000fe20000000f00 */
[----:B------:R-:W-:Y:S02]  /*6cdd0*/  IMAD.MOV.U32 R112, RZ, RZ, R39 ;  /* 0x000000ffff707224 */ /* 0x000fe400078e0027 */
[C---:B------:R-:W-:Y:S02]  /*6cde0*/  HMMA.1688.F32.TF32 R36, R228.reuse, R130, R44 ;  /* 0x00000082e424723c */ /* 0x040fe4000008102c */
[----:B------:R-:W-:Y:S04]  /*6cdf0*/  STL.64 [R1+0xff0], R40 ;  /* 0x000ff02801007387 */ /* 0x000fe80000100a00 */
[----:B------:R2:W-:Y:S02]  /*6ce00*/  STL.64 [R1+0xff8], R42 ;  /* 0x000ff82a01007387 */ /* 0x0005e40000100a00 */
[C---:B------:R-:W-:Y:S08]  /*6ce10*/  HMMA.1688.F32.TF32 R44, R228.reuse, R126, R136 ;  /* 0x0000007ee42c723c */ /* 0x040ff00000081088 */
[C---:B--2---:R-:W-:Y:S07]  /*6ce20*/  HMMA.1688.F32.TF32 R40, R228.reuse, R122, R204 ;  /* 0x0000007ae428723c */ /* 0x044fee00000810cc */
[----:B------:R-:W-:Y:S04]  /*6ce30*/  STL.64 [R1+0xfe0], R36 ;  /* 0x000fe02401007387 */ /* 0x000fe80000100a00 */
[----:B------:R2:W-:Y:S02]  /*6ce40*/  STL.64 [R1+0xfe8], R38 ;  /* 0x000fe82601007387 */ /* 0x0005e40000100a00 */
[C---:B--2---:R-:W-:Y:S08]  /*6ce50*/  HMMA.1688.F32.TF32 R36, R228.reuse, R118, R32 ;  /* 0x00000076e424723c */ /* 0x044ff00000081020 */
        /* <DEDUP_REMOVED lines=9> */
[C---:B--2---:R-:W-:Y:S08]  /*6cef0*/  HMMA.1688.F32.TF32 R32, R228.reuse, R102, R208 ;  /* 0x00000066e420723c */ /* 0x044ff000000810d0 */
[C---:B------:R-:W-:Y:S08]  /*6cf00*/  HMMA.1688.F32.TF32 R36, R228.reuse, R98, R28 ;  /* 0x00000062e424723c */ /* 0x040ff0000008101c */
[C---:B----4-:R-:W-:Y:S07]  /*6cf10*/  HMMA.1688.F32.TF32 R28, R228.reuse, R82, R20 ;  /* 0x00000052e41c723c */ /* 0x050fee0000081014 */
[----:B------:R-:W-:Y:S04]  /*6cf20*/  STL.64 [R1+0x14a0], R32 ;  /* 0x0014a02001007387 */ /* 0x000fe80000100a00 */
[----:B------:R2:W-:Y:S01]  /*6cf30*/  STL.64 [R1+0x14a8], R34 ;  /* 0x0014a82201007387 */ /* 0x0005e20000100a00 */
[C---:B------:R-:W-:Y:S08]  /*6cf40*/  HMMA.1688.F32.TF32 R20, R228.reuse, R90, R176 ;  /* 0x0000005ae414723c */ /* 0x040ff000000810b0 */
[C---:B--2---:R-:W-:Y:S08]  /*6cf50*/  HMMA.1688.F32.TF32 R32, R228.reuse, R78, R24 ;  /* 0x0000004ee420723c */ /* 0x044ff00000081018 */
        /* <DEDUP_REMOVED lines=126> */
[----:B------:R-:W3:Y:S01]  /*6d740*/  LDS R231, [R4+0x16180] ;  /* 0x0161800004e77984 */ /* 0x000ee20000000800 */
[C---:B-1----:R-:W-:Y:S08]  /*6d750*/  HMMA.1688.F32.TF32 R44, R232.reuse, R86, R44 ;  /* 0x00000056e82c723c */ /* 0x042ff0000008102c */
[C---:B--2---:R-:W-:Y:S08]  /*6d760*/  HMMA.1688.F32.TF32 R48, R232.reuse, R82, R48 ;  /* 0x00000052e830723c */ /* 0x044ff00000081030 */
[C---:B---3--:R-:W-:Y:S08]  /*6d770*/  HMMA.1688.F32.TF32 R52, R232.reuse, R78, R52 ;  /* 0x0000004ee834723c */ /* 0x048ff00000081034 */
[C---:B----4-:R-:W-:Y:S08]  /*6d780*/  HMMA.1688.F32.TF32 R36, R232.reuse, R102, R36 ;  /* 0x00000066e824723c */ /* 0x050ff00000081024 */
[C---:B------:R-:W-:Y:S08]  /*6d790*/  HMMA.1688.F32.TF32 R40, R232.reuse, R106, R40 ;  /* 0x0000006ae828723c */ /* 0x040ff00000081028 */
[C---:B------:R-:W-:Y:S08]  /*6d7a0*/  HMMA.1688.F32.TF32 R60, R232.reuse, R118, R60 ;  /* 0x00000076e83c723c */ /* 0x040ff0000008103c */
[C---:B------:R-:W-:Y:S08]  /*6d7b0*/  HMMA.1688.F32.TF32 R68, R232.reuse, R126, R68 ;  /* 0x0000007ee844723c */ /* 0x040ff00000081044 */
        /* <DEDUP_REMOVED lines=12> */
[----:B------:R1:W-:Y:S01]  /*6d880*/  STL.64 [R1+0x1438], R158 ;  /* 0x0014389e01007387 */ /* 0x0003e20000100a00 */
[C---:B------:R-:W-:Y:S03]  /*6d890*/  HMMA.1688.F32.TF32 R56, R232.reuse, R98, R56 ;  /* 0x00000062e838723c */ /* 0x040fe60000081038 */
        /* <DEDUP_REMOVED lines=61> */
[----:B------:R3:W-:Y:S01]  /*6dc70*/  STL.64 [R1+0xf88], R234 ;  /* 0x000f88ea01007387 */ /* 0x0007e20000100a00 */
[C---:B------:R-:W-:Y:S03]  /*6dc80*/  HMMA.1688.F32.TF32 R28, R236.reuse, R214, R28 ;  /* 0x000000d6ec1c723c */ /* 0x040fe6000008101c */
[----:B-1----:R-:W2:Y:S04]  /*6dc90*/  LDL.LU R232, [R1+0x130] ;  /* 0x0001300001e87983 */ /* 0x002ea80000300800 */
[----:B------:R-:W2:Y:S04]  /*6dca0*/  LDL.LU R233, [R1+0x134] ;  /* 0x0001340001e97983 */ /* 0x000ea80000300800 */
[----:B---3--:R-:W2:Y:S01]  /*6dcb0*/  LDL.LU R234, [R1+0x138] ;  /* 0x0001380001ea7983 */ /* 0x008ea20000300800 */
[C---:B------:R-:W-:Y:S08]  /*6dcc0*/  HMMA.1688.F32.TF32 R24, R236.reuse, R134, R24 ;  /* 0x00000086ec18723c */ /* 0x040ff00000081018 */
[C---:B------:R-:W-:Y:S01]  /*6dcd0*/  HMMA.1688.F32.TF32 R20, R236.reuse, R130, R20 ;  /* 0x00000082ec14723c */ /* 0x040fe20000081014 */
[----:B------:R-:W-:Y:S07]  /*6dce0*/  STL.64 [R1+0xf70], R32 ;  /* 0x000f702001007387 */ /* 0x000fee0000100a00 */
[C---:B------:R-:W-:Y:S01]  /*6dcf0*/  HMMA.1688.F32.TF32 R12, R236.reuse, R126, R12 ;  /* 0x0000007eec0c723c */ /* 0x040fe2000008100c */
[----:B------:R1:W-:Y:S07]  /*6dd00*/  STL.64 [R1+0xf78], R34 ;  /* 0x000f782201007387 */ /* 0x0003ee0000100a00 */
[C---:B------:R-:W-:Y:S01]  /*6dd10*/  HMMA.1688.F32.TF32 R176, R236.reuse, R122, R176 ;  /* 0x0000007aecb0723c */ /* 0x040fe200000810b0 */
[----:B-1----:R-:W3:Y:S04]  /*6dd20*/  LDL.LU.64 R34, [R1+0x5f60] ;  /* 0x005f600001227983 */ /* 0x002ee80000300a00 */
[----:B------:R-:W3:Y:S03]  /*6dd30*/  LDL.LU.64 R32, [R1+0x5f58] ;  /* 0x005f580001207983 */ /* 0x000ee60000300a00 */
[C---:B------:R-:W-:Y:S01]  /*6dd40*/  HMMA.1688.F32.TF32 R16, R236.reuse, R118, R16 ;  /* 0x00000076ec10723c */ /* 0x040fe20000081010 */
        /* <DEDUP_REMOVED lines=28> */
[----:B------:R-:W-:Y:S01]  /*6df10*/  IMAD.MOV.U32 R235, RZ, RZ, R7 ;  /* 0x000000ffffeb7224 */ /* 0x000fe200078e0007 */
[C---:B------:R-:W-:Y:S08]  /*6df20*/  HMMA.1688.F32.TF32 R244, R236.reuse, R98, R244 ;  /* 0x00000062ecf4723c */ /* 0x040ff000000810f4 */
[C---:B--2---:R-:W-:Y:S11]  /*6df30*/  HMMA.1688.F32.TF32 R232, R236.reuse, R106, R232 ;  /* 0x0000006aece8723c */ /* 0x044ff600000810e8 */
[----:B------:R-:W-:Y:S11]  /*6df40*/  @!UPT UIADD3 URZ, URZ, URZ, URZ ;  /* 0x0000003f3f3ff290 */ /* 0x000ff6000fffe03f */
[----:B------:R-:W-:Y:S01]  /*6df50*/  @!UPT UIADD3 URZ, URZ, URZ, URZ ;  /* 0x0000003f3f3ff290 */ /* 0x000fe2000fffe03f */
[----:B------:R-:W-:Y:S04]  /*6df60*/  STL.64 [R1+0xef0], R232 ;  /* 0x000ef0e801007387 */ /* 0x000fe80000100a00 */
[----:B------:R1:W-:Y:S02]  /*6df70*/  STL.64 [R1+0xef8], R234 ;  /* 0x000ef8ea01007387 */ /* 0x0003e40000100a00 */
[C---:B-1----:R-:W-:Y:S08]  /*6df80*/  HMMA.1688.F32.TF32 R232, R236.reuse, R102, R240 ;  /* 0x00000066ece8723c */ /* 0x042ff000000810f0 */
[C---:B------:R-:W-:Y:S01]  /*6df90*/  HMMA.1688.F32.TF32 R240, R236.reuse, R78, R248 ;  /* 0x0000004eecf0723c */ /* 0x040fe200000810f8 */
[----:B------:R-:W-:Y:S04]  /*6dfa0*/  LDS R248, [R3+0x14280] ;  /* 0x0142800003f87984 */ /* 0x000fe80000000800 */
[----:B------:R-:W-:Y:S04]  /*6dfb0*/  LDS R250, [R3+0x16280] ;  /* 0x0162800003fa7984 */ /* 0x000fe80000000800 */
[----:B------:R-:W-:Y:S04]  /*6dfc0*/  LDS R249, [R4+0x14280] ;  /* 0x0142800004f97984 */ /* 0x000fe80000000800 */
[----:B------:R-:W1:Y:S04]  /*6dfd0*/  LDS R251, [R4+0x16280] ;  /* 0x0162800004fb7984 */ /* 0x000e680000000800 */
[----:B------:R-:W-:Y:S04]  /*6dfe0*/  STL.64 [R1+0xee0], R232 ;  /* 0x000ee0e801007387 */ /* 0x000fe80000100a00 */
[----:B------:R3:W-:Y:S04]  /*6dff0*/  STL.64 [R1+0xee8], R234 ;  /* 0x000ee8ea01007387 */ /* 0x0007e80000100a00 */
[----:B------:R-:W-:Y:S04]  /*6e000*/  STL.64 [R1+0xed0], R244 ;  /* 0x000ed0f401007387 */ /* 0x000fe80000100a00 */
[----:B------:R-:W-:Y:S04]  /*6e010*/  STL.64 [R1+0xed8], R246 ;  /* 0x000ed8f601007387 */ /* 0x000fe80000100a00 */
[----:B------:R-:W-:Y:S04]  /*6e020*/  STL.64 [R1+0xec0], R240 ;  /* 0x000ec0f001007387 */ /* 0x000fe80000100a00 */
[----:B------:R-:W-:Y:S01]  /*6e030*/  STL.64 [R1+0xec8], R242 ;  /* 0x000ec8f201007387 */ /* 0x000fe20000100a00 */
[C---:B---3--:R-:W-:Y:S08]  /*6e040*/  HMMA.1688.F32.TF32 R232, R236.reuse, R82, R16 ;  /* 0x00000052ece8723c */ /* 0x048ff00000081010 */
[C---:B------:R-:W-:Y:S08]  /*6e050*/  HMMA.1688.F32.TF32 R16, R236.reuse, R86, R176 ;  /* 0x00000056ec10723c */ /* 0x040ff000000810b0 */
[C---:B------:R-:W-:Y:S08]  /*6e060*/  HMMA.1688.F32.TF32 R176, R236.reuse, R90, R12 ;  /* 0x0000005aecb0723c */ /* 0x040ff0000008100c */
[----:B------:R-:W-:Y:S01]  /*6e070*/  HMMA.1688.F32.TF32 R12, R236, R114, R20 ;  /* 0x00000072ec0c723c */ /* 0x000fe20000081014 */
[----:B------:R-:W-:Y:S04]  /*6e080*/  STL.64 [R1+0xeb0], R232 ;  /* 0x000eb0e801007387 */ /* 0x000fe80000100a00 */
[----:B------:R-:W-:Y:S04]  /*6e090*/  STL.64 [R1+0xeb8], R234 ;  /* 0x000eb8ea01007387 */ /* 0x000fe80000100a00 */
[----:B------:R-:W-:Y:S01]  /*6e0a0*/  STL.64 [R1+0xea0], R16 ;  /* 0x000ea01001007387 */ /* 0x000fe20000100a00 */
[C---:B------:R-:W-:Y:S03]  /*6e0b0*/  HMMA.1688.F32.TF32 R20, R228.reuse, R94, R28 ;  /* 0x0000005ee414723c */ /* 0x040fe6000008101c */
[----:B------:R2:W-:Y:S04]  /*6e0c0*/  STL.64 [R1+0xea8], R18 ;  /* 0x000ea81201007387 */ /* 0x0005e80000100a00 */
[----:B------:R-:W-:Y:S04]  /*6e0d0*/  STL.64 [R1+0xe90], R176 ;  /* 0x000e90b001007387 */ /* 0x000fe80000100a00 */
[----:B------:R-:W-:Y:S01]  /*6e0e0*/  STL.64 [R1+0xe98], R178 ;  /* 0x000e98b201007387 */ /* 0x000fe20000100a00 */
[C---:B--2---:R-:W-:Y:S03]  /*6e0f0*/  HMMA.1688.F32.TF32 R16, R228.reuse, R74, R24 ;  /* 0x0000004ae410723c */ /* 0x044fe60000081018 */
[----:B------:R-:W-:Y:S04]  /*6e100*/  STL.64 [R1+0xe00], R12 ;  /* 0x000e000c01007387 */ /* 0x000fe80000100a00 */
[----:B------:R2:W-:Y:S02]  /*6e110*/  STL.64 [R1+0xe08], R14 ;  /* 0x000e080e01007387 */ /* 0x0005e40000100a00 */
[C---:B--2---:R-:W-:Y:S11]  /*6e120*/  HMMA.1688.F32.TF32 R12, R228.reuse, R214, R208 ;  /* 0x000000d6e40c723c */ /* 0x044ff600000810d0 */
[----:B------:R-:W-:Y:S03]  /*6e130*/  @!UPT UIADD3 URZ, URZ, URZ, URZ ;  /* 0x0000003f3f3ff290 */ /* 0x000fe6000fffe03f */
[----:B------:R-:W-:Y:S04]  /*6e140*/  STL.64 [R1+0xdf0], R16 ;  /* 0x000df01001007387 */ /* 0x000fe80000100a00 */
[----:B------:R-:W-:Y:S04]  /*6e150*/  STL.64 [R1+0xdf8], R18 ;  /* 0x000df81201007387 */ /* 0x000fe80000100a00 */
[----:B------:R-:W-:Y:S04]  /*6e160*/  STL.64 [R1+0xde0], R20 ;  /* 0x000de01401007387 */ /* 0x000fe80000100a00 */
[----:B------:R-:W-:Y:S01]  /*6e170*/  STL.64 [R1+0xde8], R22 ;  /* 0x000de81601007387 */ /* 0x000fe20000100a00 */
[C---:B------:R-:W-:Y:S03]  /*6e180*/  HMMA.1688.F32.TF32 R24, R228.reuse, R122, R44 ;  /* 0x0000007ae418723c */ /* 0x040fe6000008102c */
[----:B------:R-:W-:Y:S04]  /*6e190*/  LDS R16, [R3+0x14200] ;  /* 0x0142000003107984 */ /* 0x000fe80000000800 */
[----:B------:R-:W-:Y:S04]  /*6e1a0*/  STL.64 [R1+0xdd0], R12 ;  /* 0x000dd00c01007387 */ /* 0x000fe80000100a00 */
[----:B------:R2:W-:Y:S04]  /*6e1b0*/  STL.64 [R1+0xdd8], R14 ;  /* 0x000dd80e01007387 */ /* 0x0005e80000100a00 */
[----:B------:R-:W-:Y:S04]  /*6e1c0*/  LDS R18, [R3+0x16200] ;  /* 0x0162000003127984 */ /* 0x000fe80000000800 */
[----:B------:R-:W-:Y:S01]  /*6e1d0*/  LDS R17, [R4+0x14200] ;  /* 0x0142000004117984 */ /* 0x000fe20000000800 */
[C---:B--2---:R-:W-:Y:S03]  /*6e1e0*/  HMMA.1688.F32.TF32 R12, R228.reuse, R134, R32 ;  /* 0x00000086e40c723c */ /* 0x044fe60000081020 */
[----:B------:R-:W2:Y:S05]  /*6e1f0*/  LDS R19, [R4+0x16200] ;  /* 0x0162000004137984 */ /* 0x000eaa0000000800 */
[C---:B------:R-:W-:Y:S11]  /*6e200*/  HMMA.1688.F32.TF32 R20, R228.reuse, R130, R204 ;  /* 0x00000082e414723c */ /* 0x040ff600000810cc */
[----:B------:R-:W-:Y:S04]  /*6e210*/  @!UPT UIADD3 URZ, URZ, URZ, URZ ;  /* 0x0000003f3f3ff290 */ /* 0x000fe8000fffe03f */
[----:B------:R-:W-:Y:S04]  /*6e220*/  STL.64 [R1+0xe80], R12 ;  /* 0x000e800c01007387 */ /* 0x000fe80000100a00 */
[----:B------:R3:W-:Y:S02]  /*6e230*/  STL.64 [R1+0xe88], R14 ;  /* 0x000e880e01007387 */ /* 0x0007e40000100a00 */
[C---:B---3--:R-:W-:Y:S11]  /*6e240*/  HMMA.1688.F32.TF32 R12, R228.reuse, R126, R136 ;  /* 0x0000007ee40c723c */ /* 0x048ff60000081088 */
[----:B------:R-:W-:Y:S11]  /*6e250*/  @!UPT UIADD3 URZ, URZ, URZ, URZ ;  /* 0x0000003f3f3ff290 */ /* 0x000ff6000fffe03f */
[----:B------:R-:W-:Y:S01]  /*6e260*/  @!UPT UIADD3 URZ, URZ, URZ, URZ ;  /* 0x0000003f3f3ff290 */ /* 0x000fe2000fffe03f */
[----:B------:R-:W-:Y:S04]  /*6e270*/  STL.64 [R1+0xe60], R12 ;  /* 0x000e600c01007387 */ /* 0x000fe80000100a00 */
[----:B------:R-:W-:Y:S04]  /*6e280*/  STL.64 [R1+0xe70], R20 ;  /* 0x000e701401007387 */ /* 0x000fe80000100a00 */
[----:B------:R3:W-:Y:S02]  /*6e290*/  STL.64 [R1+0xe78], R22 ;  /* 0x000e781601007387 */ /* 0x0007e40000100a00 */
[----:B---3--:R-:W-:Y:S02]  /*6e2a0*/  HMMA.1688.F32.TF32 R20, R228, R118, R48 ;  /* 0x00000076e414723c */ /* 0x008fe40000081030 */
[----:B------:R3:W-:Y:S01]  /*6e2b0*/  STL [R1+0xe68], R14 ;  /* 0x000e680e01007387 */ /* 0x0007e20000100800 */
[----:B------:R-:W-:-:S03]  /*6e2c0*/  MOV R7, R15 ;  /* 0x0000000f00077202 */ /* 0x000fc60000000f00 */
[----:B------:R-:W-:Y:S04]  /*6e2d0*/  STL.64 [R1+0xe50], R24 ;  /* 0x000e501801007387 */ /* 0x000fe80000100a00 */
[----:B------:R-:W-:Y:S01]  /*6e2e0*/  STL.64 [R1+0xe58], R26 ;  /* 0x000e581a01007387 */ /* 0x000fe20000100a00 */
[C---:B---3--:R-:W-:Y:S11]  /*6e2f0*/  HMMA.1688.F32.TF32 R12, R228.reuse, R106, R52 ;  /* 0x0000006ae40c723c */ /* 0x048ff60000081034 */
[----:B------:R-:W-:Y:S01]  /*6e300*/  @!UPT UIADD3 URZ, URZ, URZ, URZ ;  /* 0x0000003f3f3ff290 */ /* 0x000fe2000fffe03f */
[----:B------:R-:W-:Y:S04]  /*6e310*/  STL.64 [R1+0xe40], R20 ;  /* 0x000e401401007387 */ /* 0x000fe80000100a00 */
[----:B------:R3:W-:Y:S02]  /*6e320*/  STL.64 [R1+0xe48], R22 ;  /* 0x000e481601007387 */ /* 0x0007e40000100a00 */
[C---:B---3--:R-:W-:Y:S05]  /*6e330*/  HMMA.1688.F32.TF32 R20, R228.reuse, R102, R56 ;  /* 0x00000066e414723c */ /* 0x048fea0000081038 */
[----:B------:R-:W-:Y:S04]  /*6e340*/  STL.64 [R1+0xe30], R12 ;  /* 0x000e300c01007387 */ /* 0x000fe80000100a00 */
[----:B------:R3:W-:Y:S01]  /*6e350*/  STL.64 [R1+0xe38], R14 ;  /* 0x000e380e01007387 */ /* 0x0007e20000100a00 */
[C---:B------:R-:W-:Y:S01]  /*6e360*/  HMMA.1688.F32.TF32 R24, R228.reuse, R78, R40 ;  /* 0x0000004ee418723c */ /* 0x040fe20000081028 */
        /* <DEDUP_REMOVED lines=8> */
[C---:B---3--:R-:W-:Y:S01]  /*6e3f0*/  HMMA.1688.F32.TF32 R12, R228.reuse, R98, R36 ;  /* 0x00000062e40c723c */ /* 0x048fe20000081024 */
[----:B------:R-:W-:Y:S01]  /*6e400*/  IMAD.MOV.U32 R28, RZ, RZ, R197 ;  /* 0x000000ffff1c7224 */ /* 0x000fe200078e00c5 */
[----:B------:R-:W-:Y:S01]  /*6e410*/  MOV R29, R148 ;  /* 0x00000094001d7202 */ /* 0x000fe20000000f00 */
[----:B------:R-:W-:Y:S01]  /*6e420*/  IMAD.MOV.U32 R30, RZ, RZ, R149 ;  /* 0x000000ffff1e7224 */ /* 0x000fe200078e0095 */
[----:B------:R-:W-:Y:S01]  /*6e430*/  MOV R31, R150 ;  /* 0x00000096001f7202 */ /* 0x000fe20000000f00 */
[----:B------:R-:W-:Y:S01]  /*6e440*/  IMAD.MOV.U32 R208, RZ, RZ, R8 ;  /* 0x000000ffffd07224 */ /* 0x000fe200078e0008 */
[----:B------:R-:W-:Y:S04]  /*6e450*/  STL.64 [R1+0x1350], R20 ;  /* 0x0013501401007387 */ /* 0x000fe80000100a00 */
[----:B------:R3:W-:Y:S01]  /*6e460*/  STL.64 [R1+0x1358], R22 ;  /* 0x0013581601007387 */ /* 0x0007e20000100a00 */
        /* <DEDUP_REMOVED lines=12> */
[----:B------:R-:W-:Y:S04]  /*6e530*/  STL.64 [R1+0x1340], R12 ;  /* 0x0013400c01007387 */ /* 0x000fe80000100a00 */
[----:B------:R3:W-:Y:S04]  /*6e540*/  STL.64 [R1+0x1348], R14 ;  /* 0x0013480e01007387 */ /* 0x0007e80000100a00 */
[----:B------:R-:W-:Y:S04]  /*6e550*/  STL.64 [R1+0x1330], R24 ;  /* 0x0013301801007387 */ /* 0x000fe80000100a00 */
[----:B------:R1:W-:Y:S01]  /*6e560*/  STL.64 [R1+0x1338], R26 ;  /* 0x0013381a01007387 */ /* 0x0003e20000100a00 */
[----:B---3--:R-:W-:Y:S01]  /*6e570*/  HMMA.1688.F32.TF32 R12, R228, R86, R64 ;  /* 0x00000056e40c723c */ /* 0x008fe20000081040 */
[----:B------:R-:W-:Y:S01]  /*6e580*/  IMAD.MOV.U32 R240, RZ, RZ, R151 ;  /* 0x000000fffff07224 */ /* 0x000fe200078e0097 */
[----:B------:R-:W-:Y:S01]  /*6e590*/  MOV R241, R198 ;  /* 0x000000c600f17202 */ /* 0x000fe20000000f00 */
[----:B------:R-:W-:Y:S01]  /*6e5a0*/  IMAD.MOV.U32 R242, RZ, RZ, R199 ;  /* 0x000000fffff27224 */ /* 0x000fe200078e00c7 */
[----:B------:R-:W-:Y:S01]  /*6e5b0*/  MOV R243, R203 ;  /* 0x000000cb00f37202 */ /* 0x000fe20000000f00 */
[----:B------:R-:W-:-:S04]  /*6e5c0*/  IMAD.MOV.U32 R244, RZ, RZ, R171 ;  /* 0x000000fffff47224 */ /* 0x000fc800078e00ab */
[----:B------:R-:W-:Y:S01]  /*6e5d0*/  STL.64 [R1+0x1320], R20 ;  /* 0x0013201401007387 */ /* 0x000fe20000100a00 */
[C---:B-1----:R-:W-:Y:S03]  /*6e5e0*/  HMMA.1688.F32.TF32 R24, R228.reuse, R90, R68 ;  /* 0x0000005ae418723c */ /* 0x042fe60000081044 */
[----:B------:R1:W-:Y:S01]  /*6e5f0*/  STL.64 [R1+0x1328], R22 ;  /* 0x0013281601007387 */ /* 0x0003e20000100a00 */
[----:B------:R-:W-:Y:S01]  /*6e600*/  MOV R245, R174 ;  /* 0x000000ae00f57202 */ /* 0x000fe20000000f00 */
[----:B------:R-:W-:Y:S01]  /*6e610*/  IMAD.MOV.U32 R246, RZ, RZ, R175 ;  /* 0x000000fffff67224 */ /* 0x000fe200078e00af */
[----:B------:R-:W-:Y:S01]  /*6e620*/  MOV R247, R155 ;  /* 0x0000009b00f77202 */ /* 0x000fe20000000f00 */
[----:B------:R-:W-:Y:S04]  /*6e630*/  LDS R56, [R3+0x14400] ;  /* 0x0144000003387984 */ /* 0x000fe80000000800 */
[----:B------:R-:W-:Y:S01]  /*6e640*/  LDS R58, [R3+0x16400] ;  /* 0x01640000033a7984 */ /* 0x000fe20000000800 */
[----:B-1----:R-:W-:Y:S03]  /*6e650*/  HMMA.1688.F32.TF32 R20, R228, R114, R108 ;  /* 0x00000072e414723c */ /* 0x002fe6000008106c */
[----:B------:R-:W-:Y:S04]  /*6e660*/  STL.64 [R1+0x1310], R12 ;  /* 0x0013100c01007387 */ /* 0x000fe80000100a00 */
[----:B------:R-:W-:Y:S04]  /*6e670*/  STL.64 [R1+0x1318], R14 ;  /* 0x0013180e01007387 */ /* 0x000fe80000100a00 */
[----:B------:R-:W-:Y:S04]  /*6e680*/  STL.64 [R1+0x1300], R24 ;  /* 0x0013001801007387 */ /* 0x000fe80000100a00 */
[----:B------:R2:W-:Y:S01]  /*6e690*/  STL.64 [R1+0x1308], R26 ;  /* 0x0013081a01007387 */ /* 0x0005e20000100a00 */
[----:B------:R-:W-:Y:S03]  /*6e6a0*/  HMMA.1688.F32.TF32 R32, R248, R130, R32 ;  /* 0x00000082f820723c */ /* 0x000fe60000081020 */
[----:B------:R-:W-:Y:S04]  /*6e6b0*/  LDS R12, [R3+0x14300] ;  /* 0x01430000030c7984 */ /* 0x000fe80000000800 */
[----:B------:R-:W-:Y:S01]  /*6e6c0*/  LDS R14, [R3+0x16300] ;  /* 0x01630000030e7984 */ /* 0x000fe20000000800 */
[C---:B--2---:R-:W-:Y:S03]  /*6e6d0*/  HMMA.1688.F32.TF32 R24, R16.reuse, R74, R216 ;  /* 0x0000004a1018723c */ /* 0x044fe600000810d8 */
[----:B------:R-:W-:Y:S04]  /*6e6e0*/  STL.64 [R1+0xe20], R20 ;  /* 0x000e201401007387 */ /* 0x000fe80000100a00 */
[----:B------:R4:W-:Y:S04]  /*6e6f0*/  STL.64 [R1+0xe28], R22 ;  /* 0x000e281601007387 */ /* 0x0009e80000100a00 */
[----:B------:R-:W-:Y:S04]  /*6e700*/  LDS R13, [R4+0x14300] ;  /* 0x01430000040d7984 */ /* 0x000fe80000000800 */
[----:B------:R-:W1:Y:S01]  /*6e710*/  LDS R15, [R4+0x16300] ;  /* 0x01630000040f7984 */ /* 0x000e620000000800 */
[----:B----4-:R-:W-:Y:S03]  /*6e720*/  HMMA.1688.F32.TF32 R20, R16, R94, R220 ;  /* 0x0000005e1014723c */ /* 0x010fe600000810dc */
[----:B------:R-:W-:Y:S04]  /*6e730*/  LDS R57, [R4+0x14400] ;  /* 0x0144000004397984 */ /* 0x000fe80000000800 */
[----:B------:R-:W-:Y:S04]  /*6e740*/  LDS R59, [R4+0x16400] ;  /* 0x01640000043b7984 */ /* 0x000fe80000000800 */
[----:B------:R-:W-:Y:S04]  /*6e750*/  STL.64 [R1+0x12f0], R24 ;  /* 0x0012f01801007387 */ /* 0x000fe80000100a00 */
[----:B------:R-:W-:Y:S04]  /*6e760*/  STL.64 [R1+0x12f8], R26 ;  /* 0x0012f81a01007387 */ /* 0x000fe80000100a00 */
[----:B------:R-:W2:Y:S04]  /*6e770*/  LDL.LU R173, [R1+0x5ee0] ;  /* 0x005ee00001ad7983 */ /* 0x000ea80000300800 */
[----:B------:R3:W-:Y:S04]  /*6e780*/  STL.64 [R1+0x12e0], R20 ;  /* 0x0012e01401007387 */ /* 0x0007e80000100a00 */
[----:B------:R4:W-:Y:S04]  /*6e790*/  STL.64 [R1+0x12e8], R22 ;  /* 0x0012e81601007387 */ /* 0x0009e80000100a00 */
[----:B------:R-:W2:Y:S04]  /*6e7a0*/  LDL.LU R168, [R1+0x5edc] ;  /* 0x005edc0001a87983 */ /* 0x000ea80000300800 */
[----:B------:R-:W2:Y:S04]  /*6e7b0*/  LDL.LU R169, [R1+0x5ed8] ;  /* 0x005ed80001a97983 */ /* 0x000ea80000300800 */
[----:B------:R-:W2:Y:S01]  /*6e7c0*/  LDL.LU R170, [R1+0x5ed4] ;  /* 0x005ed40001aa7983 */ /* 0x000ea20000300800 */
[----:B---3--:R-:W-:-:S03]  /*6e7d0*/  IMAD.MOV.U32 R20, RZ, RZ, R160 ;  /* 0x000000ffff147224 */ /* 0x008fc600078e00a0 */
[----:B------:R-:W3:Y:S01]  /*6e7e0*/  LDL.LU R164, [R1+0x5ed0] ;  /* 0x005ed00001a47983 */ /* 0x000ee20000300800 */
[----:B------:R-:W-:-:S03]  /*6e7f0*/  MOV R21, R161 ;  /* 0x000000a100157202 */ /* 0x000fc60000000f00 */
[----:B------:R-:W3:Y:S01]  /*6e800*/  LDL.LU R165, [R1+0x5ecc] ;  /* 0x005ecc0001a57983 */ /* 0x000ee20000300800 */
[----:B----4-:R-:W-:-:S03]  /*6e810*/  IMAD.MOV.U32 R22, RZ, RZ, R162 ;  /* 0x000000ffff167224 */ /* 0x010fc600078e00a2 */
[----:B------:R-:W3:Y:S01]  /*6e820*/  LDL.LU R166, [R1+0x5ec8] ;  /* 0x005ec80001a67983 */ /* 0x000ee20000300800 */
[----:B------:R-:W-:-:S03]  /*6e830*/  MOV R23, R163 ;  /* 0x000000a300177202 */ /* 0x000fc60000000f00 */
[----:B------:R-:W3:Y:S01]  /*6e840*/  LDL.LU R167, [R1+0x5ec4] ;  /* 0x005ec40001a77983 */ /* 0x000ee20000300800 */
[----:B------:R-:W-:-:S03]  /*6e850*/  IMAD.MOV.U32 R24, RZ, RZ, R200 ;  /* 0x000000ffff187224 */ /* 0x000fc600078e00c8 */
[----:B------:R-:W4:Y:S01]  /*6e860*/  LDL.LU R160, [R1+0x5ec0] ;  /* 0x005ec00001a07983 */ /* 0x000f220000300800 */
[----:B------:R-:W-:-:S03]  /*6e870*/  MOV R25, R201 ;  /* 0x000000c900197202 */ /* 0x000fc60000000f00 */
[----:B------:R-:W4:Y:S01]  /*6e880*/  LDL.LU R161, [R1+0x5ebc] ;  /* 0x005ebc0001a17983 */ /* 0x000f220000300800 */
[----:B------:R-:W-:-:S03]  /*6e890*/  IMAD.MOV.U32 R26, RZ, RZ, R202 ;  /* 0x000000ffff1a7224 */ /* 0x000fc600078e00ca */
[----:B------:R-:W4:Y:S01]  /*6e8a0*/  LDL.LU R162, [R1+0x5eb8] ;  /* 0x005eb80001a27983 */ /* 0x000f220000300800 */
[----:B------:R-:W-:-:S03]  /*6e8b0*/  MOV R27, R196 ;  /* 0x000000c4001b7202 */ /* 0x000fc60000000f00 */
        /* <DEDUP_REMOVED lines=28> */
[----:B------:R-:W4:Y:S01]  /*6ea80*/  LDL.LU R203, [R1+0x5e54] ;  /* 0x005e540001cb7983 */ /* 0x000f220000300800 */
[C---:B--2---:R-:W-:Y:S08]  /*6ea90*/  HMMA.1688.F32.TF32 R36, R16.reuse, R214, R140 ;  /* 0x000000d61024723c */ /* 0x044ff0000008108c */
[C---:B------:R-:W-:Y:S08]  /*6eaa0*/  HMMA.1688.F32.TF32 R44, R16.reuse, R134, R144 ;  /* 0x00000086102c723c */ /* 0x040ff00000081090 */
[C---:B---3--:R-:W-:Y:S07]  /*6eab0*/  HMMA.1688.F32.TF32 R40, R16.reuse, R130, R8 ;  /* 0x000000821028723c */ /* 0x048fee0000081008 */
[----:B------:R-:W-:Y:S04]  /*6eac0*/  STL.64 [R1+0x12d0], R36 ;  /* 0x0012d02401007387 */ /* 0x000fe80000100a00 */
[----:B------:R2:W-:Y:S02]  /*6ead0*/  STL.64 [R1+0x12d8], R38 ;  /* 0x0012d82601007387 */ /* 0x0005e40000100a00 */
[C---:B--2---:R-:W-:Y:S02]  /*6eae0*/  HMMA.1688.F32.TF32 R36, R16.reuse, R126, R148 ;  /* 0x0000007e1024723c */ /* 0x044fe40000081094 */
[----:B------:R-:W-:Y:S04]  /*6eaf0*/  STL.64 [R1+0x12c0], R44 ;  /* 0x0012c02c01007387 */ /* 0x000fe80000100a00 */
[----:B------:R-:W-:Y:S02]  /*6eb00*/  STL.64 [R1+0x12c8], R46 ;  /* 0x0012c82e01007387 */ /* 0x000fe40000100a00 */
[C---:B------:R-:W-:Y:S02]  /*6eb10*/  HMMA.1688.F32.TF32 R8, R16.reuse, R122, R196 ;  /* 0x0000007a1008723c */ /* 0x040fe400000810c4 */
[----:B------:R-:W-:Y:S04]  /*6eb20*/  STL.64 [R1+0x12b0], R40 ;  /* 0x0012b02801007387 */ /* 0x000fe80000100a00 */
[----:B------:R-:W-:Y:S09]  /*6eb30*/  STL.64 [R1+0x12b8], R42 ;  /* 0x0012b82a01007387 */ /* 0x000ff20000100a00 */
[----:B------:R-:W-:Y:S04]  /*6eb40*/  STL.64 [R1+0x12a0], R36 ;  /* 0x0012a02401007387 */ /* 0x000fe80000100a00 */
[----:B------:R-:W-:Y:S04]  /*6eb50*/  STL.64 [R1+0x12a8], R38 ;  /* 0x0012a82601007387 */ /* 0x000fe80000100a00 */
[----:B------:R-:W2:Y:S04]  /*6eb60*/  LDL.LU R171, [R1+0x5e50] ;  /* 0x005e500001ab7983 */ /* 0x000ea80000300800 */
[----:B------:R-:W-:Y:S04]  /*6eb70*/  STL.64 [R1+0x1290], R8 ;  /* 0x0012900801007387 */ /* 0x000fe80000100a00 */
[----:B------:R4:W-:Y:S04]  /*6eb80*/  STL.64 [R1+0x1298], R10 ;  /* 0x0012980a01007387 */ /* 0x0009e80000100a00 */
[----:B------:R-:W3:Y:S04]  /*6eb90*/  LDL.LU R174, [R1+0x5e4c] ;  /* 0x005e4c0001ae7983 */ /* 0x000ee80000300800 */
[----:B------:R-:W3:Y:S04]  /*6eba0*/  LDL.LU R175, [R1+0x5e48] ;  /* 0x005e480001af7983 */ /* 0x000ee80000300800 */
[----:B------:R-:W3:Y:S01]  /*6ebb0*/  LDL.LU R155, [R1+0x5e44] ;  /* 0x005e4400019b7983 */ /* 0x000ee20000300800 */
[C---:B----4-:R-:W-:Y:S08]  /*6ebc0*/  HMMA.1688.F32.TF32 R8, R16.reuse, R118, R200 ;  /* 0x000000761008723c */ /* 0x050ff000000810c8 */
[C---:B------:R-:W-:Y:S01]  /*6ebd0*/  HMMA.1688.F32.TF32 R36, R16.reuse, R106, R160 ;  /* 0x0000006a1024723c */ /* 0x040fe200000810a0 */
[----:B------:R-:W-:Y:S04]  /*6ebe0*/  LDS R160, [R3+0x14480] ;  /* 0x0144800003a07984 */ /* 0x000fe80000000800 */
[----:B------:R-:W-:Y:S03]  /*6ebf0*/  LDS R162, [R3+0x16480] ;  /* 0x0164800003a27984 */ /* 0x000fe60000000800 */
[----:B------:R-:W-:Y:S01]  /*6ec00*/  HMMA.1688.F32.TF32 R40, R16, R102, R164 ;  /* 0x000000661028723c */ /* 0x000fe200000810a4 */
[----:B------:R-:W-:Y:S04]  /*6ec10*/  LDS R161, [R4+0x14480] ;  /* 0x0144800004a17984 */ /* 0x000fe80000000800 */
[----:B------:R-:W-:Y:S04]  /*6ec20*/  LDS R163, [R4+0x16480] ;  /* 0x0164800004a37984 */ /* 0x000fe80000000800 */
[----:B------:R-:W-:Y:S04]  /*6ec30*/  STL.64 [R1+0x1280], R8 ;  /* 0x0012800801007387 */ /* 0x000fe80000100a00 */
[----:B------:R2:W-:Y:S04]  /*6ec40*/  STL.64 [R1+0x1288], R10 ;  /* 0x0012880a01007387 */ /* 0x0005e80000100a00 */
[----:B------:R-:W-:Y:S04]  /*6ec50*/  STL.64 [R1+0x1270], R36 ;  /* 0x0012702401007387 */ /* 0x000fe80000100a00 */
[----:B------:R3:W-:Y:S04]  /*6ec60*/  STL.64 [R1+0x1278], R38 ;  /* 0x0012782601007387 */ /* 0x0007e80000100a00 */
[----:B------:R-:W-:Y:S04]  /*6ec70*/  STL.64 [R1+0x1010], R40 ;  /* 0x0010102801007387 */ /* 0x000fe80000100a00 */
[----:B------:R4:W-:Y:S01]  /*6ec80*/  STL.64 [R1+0x1018], R42 ;  /* 0x0010182a01007387 */ /* 0x0009e20000100a00 */
[----:B------:R-:W-:Y:S03]  /*6ec90*/  HMMA.1688.F32.TF32 R24, R248, R118, R24 ;  /* 0x00000076f818723c */ /* 0x000fe60000081018 */
[----:B------:R-:W-:Y:S04]  /*6eca0*/  LDS R164, [R3+0x14500] ;  /* 0x0145000003a47984 */ /* 0x000fe80000000800 */
[----:B------:R-:W-:Y:S04]  /*6ecb0*/  LDS R166, [R3+0x16500] ;  /* 0x0165000003a67984 */ /* 0x000fe80000000800 */
[----:B------:R-:W-:Y:S04]  /*6ecc0*/  LDS R165, [R4+0x14500] ;  /* 0x0145000004a57984 */ /* 0x000fe80000000800 */
[----:B------:R-:W-:Y:S01]  /*6ecd0*/  LDS R167, [R4+0x16500] ;  /* 0x0165000004a77984 */ /* 0x000fe20000000800 */
[C---:B--2---:R-:W-:Y:S08]  /*6ece0*/  HMMA.1688.F32.TF32 R8, R16.reuse, R98, R168 ;  /* 0x000000621008723c */ /* 0x044ff000000810a8 */
[C---:B---3--:R-:W-:Y:S11]  /*6ecf0*/  HMMA.1688.F32.TF32 R36, R16.reuse, R78, R172 ;  /* 0x0000004e1024723c */ /* 0x048ff600000810ac */
[----:B------:R-:W-:Y:S04]  /*6ed00*/  @!UPT UIADD3 URZ, URZ, URZ, URZ ;  /* 0x0000003f3f3ff290 */ /* 0x000fe8000fffe03f */
[----:B------:R-:W-:Y:S01]  /*6ed10*/  STL.64 [R1+0x1000], R8 ;  /* 0x0010000801007387 */ /* 0x000fe20000100a00 */
[C---:B----4-:R-:W-:Y:S03]  /*6ed20*/  HMMA.1688.F32.TF32 R40, R16.reuse, R82, R152 ;  /* 0x000000521028723c */ /* 0x050fe60000081098 */
[----:B------:R2:W-:Y:S05]  /*6ed30*/  STL.64 [R1+0x1008], R10 ;  /* 0x0010080a01007387 */ /* 0x0005ea0000100a00 */
[C---:B--2---:R-:W-:Y:S01]  /*6ed40*/  HMMA.1688.F32.TF32 R8, R16.reuse, R86, R156 ;  /* 0x000000561008723c */ /* 0x044fe2000008109c */
[----:B------:R-:W-:Y:S04]  /*6ed50*/  STL.64 [R1+0x1260], R36 ;  /* 0x0012602401007387 */ /* 0x000fe80000100a00 */
[----:B------:R2:W-:Y:S10]  /*6ed60*/  STL.64 [R1+0x1268], R38 ;  /* 0x0012682601007387 */ /* 0x0005f40000100a00 */
[----:B------:R-:W-:Y:S04]  /*6ed70*/  STL.64 [R1+0x1250], R40 ;  /* 0x0012502801007387 */ /* 0x000fe80000100a00 */
[----:B------:R-:W-:Y:S01]  /*6ed80*/  STL.64 [R1+0x1258], R42 ;  /* 0x0012582a01007387 */ /* 0x000fe20000100a00 */
[C---:B--2---:R-:W-:Y:S03]  /*6ed90*/  HMMA.1688.F32.TF32 R36, R16.reuse, R90, R224 ;  /* 0x0000005a1024723c */ /* 0x044fe600000810e0 */
[----:B------:R-:W-:Y:S05]  /*6eda0*/  STL.64 [R1+0x1240], R8 ;  /* 0x0012400801007387 */ /* 0x000fea0000100a00 */
[----:B------:R-:W-:Y:S01]  /*6edb0*/  HMMA.1688.F32.TF32 R16, R16, R114, R180 ;  /* 0x000000721010723c */ /* 0x000fe200000810b4 */
[----:B------:R2:W-:Y:S07]  /*6edc0*/  STL.64 [R1+0x1248], R10 ;  /* 0x0012480a01007387 */ /* 0x0005ee0000100a00 */
[C---:B--2---:R-:W-:Y:S07]  /*6edd0*/  HMMA.1688.F32.TF32 R8, R248.reuse, R74, R184 ;  /* 0x0000004af808723c */ /* 0x044fee00000810b8 */
[----:B------:R-:W-:Y:S04]  /*6ede0*/  STL.64 [R1+0x1230], R36 ;  /* 0x0012302401007387 */ /* 0x000fe80000100a00 */
[----:B------:R2:W-:Y:S04]  /*6edf0*/  STL.64 [R1+0x1238], R38 ;  /* 0x0012382601007387 */ /* 0x0005e80000100a00 */
[----:B------:R-:W-:Y:S04]  /*6ee00*/  STL.64 [R1+0x1d0], R16 ;  /* 0x0001d01001007387 */ /* 0x000fe80000100a00 */
[----:B------:R3:W-:Y:S01]  /*6ee10*/  STL.64 [R1+0x1d8], R18 ;  /* 0x0001d81201007387 */ /* 0x0007e20000100a00 */
[C---:B--2---:R-:W-:Y:S03]  /*6ee20*/  HMMA.1688.F32.TF32 R36, R248.reuse, R94, R188 ;  /* 0x0000005ef824723c */ /* 0x044fe600000810bc */
[----:B------:R-:W-:Y:S05]  /*6ee30*/  STL.64 [R1+0x1b0], R8 ;  /* 0x0001b00801007387 */ /* 0x000fea0000100a00 */
[C---:B---3--:R-:W-:Y:S01]  /*6ee40*/  HMMA.1688.F32.TF32 R16, R248.reuse, R214, R192 ;  /* 0x000000d6f810723c */ /* 0x048fe200000810c0 */
[----:B------:R2:W-:Y:S07]  /*6ee50*/  STL.64 [R1+0x1b8], R10 ;  /* 0x0001b80a01007387 */ /* 0x0005ee0000100a00 */
[C---:B--2---:R-:W-:Y:S07]  /*6ee60*/  HMMA.1688.F32.TF32 R8, R248.reuse, R134, R204 ;  /* 0x00000086f808723c */ /* 0x044fee00000810cc */
[----:B------:R-:W-:Y:S04]  /*6ee70*/  STL.64 [R1+0x180], R36 ;  /* 0x0001802401007387 */ /* 0x000fe80000100a00 */
[----:B------:R-:W-:Y:S04]  /*6ee80*/  STL.64 [R1+0x188], R38 ;  /* 0x0001882601007387 */ /* 0x000fe80000100a00 */
[----:B------:R-:W-:Y:S04]  /*6ee90*/  STL.64 [R1+0xe0], R16 ;  /* 0x0000e01001007387 */ /* 0x000fe80000100a00 */
[----:B------:R2:W-:Y:S04]  /*6eea0*/  STL.64 [R1+0xe8], R18 ;  /* 0x0000e81201007387 */ /* 0x0005e80000100a00 */
[----:B------:R-:W-:Y:S01]  /*6eeb0*/  STL.64 [R1+0xd0], R8 ;  /* 0x0000d00801007387 */ /* 0x000fe20000100a00 */
[C---:B--2---:R-:W-:Y:S03]  /*6eec0*/  HMMA.1688.F32.TF32 R16, R248.reuse, R126, R208 ;  /* 0x0000007ef810723c */ /* 0x044fe600000810d0 */
[----:B------:R2:W-:Y:S05]  /*6eed0*/  STL.64 [R1+0xd8], R10 ;  /* 0x0000d80a01007387 */ /* 0x0005ea0000100a00 */
[C---:B--2---:R-:W-:Y:S01]  /*6eee0*/  HMMA.1688.F32.TF32 R8, R248.reuse, R122, R28 ;  /* 0x0000007af808723c */ /* 0x044fe2000008101c */
[----:B------:R-:W-:Y:S04]  /*6eef0*/  STL.64 [R1+0xc0], R32 ;  /* 0x0000c02001007387 */ /* 0x000fe80000100a00 */
[----:B------:R-:W-:Y:S10]  /*6ef00*/  STL.64 [R1+0xc8], R34 ;  /* 0x0000c82201007387 */ /* 0x000ff40000100a00 */
[----:B------:R-:W-:Y:S04]  /*6ef10*/  STL.64 [R1+0xa0], R16 ;  /* 0x0000a01001007387 */ /* 0x000fe80000100a00 */
[----:B------:R2:W-:Y:S04]  /*6ef20*/  STL.64 [R1+0xa8], R18 ;  /* 0x0000a81201007387 */ /* 0x0005e80000100a00 */
[----:B------:R-:W-:Y:S01]  /*6ef30*/  STL.64 [R1+0x80], R8 ;  /* 0x0000800801007387 */ /* 0x000fe20000100a00 */
[C---:B--2---:R-:W-:Y:S03]  /*6ef40*/  HMMA.1688.F32.TF32 R16, R248.reuse, R106, R236 ;  /* 0x0000006af810723c */ /* 0x044fe600000810ec */
[----:B------:R2:W-:Y:S05]  /*6ef50*/  STL.64 [R1+0x88], R10 ;  /* 0x0000880a01007387 */ /* 0x0005ea0000100a00 */
[C---:B--2---:R-:W-:Y:S01]  /*6ef60*/  HMMA.1688.F32.TF32 R8, R248.reuse, R102, R20 ;  /* 0x00000066f808723c */ /* 0x044fe20000081014 */
[----:B------:R-:W-:Y:S04]  /*6ef70*/  STL.64 [R1+0x70], R24 ;  /* 0x0000701801007387 */ /* 0x000fe80000100a00 */
[----:B------:R-:W-:Y:S03]  /*6ef80*/  STL.64 [R1+0x78], R26 ;  /* 0x0000781a01007387 */ /* 0x000fe60000100a00 */
[C---:B------:R-:W-:Y:S07]  /*6ef90*/  HMMA.1688.F32.TF32 R20, R248.reuse, R98, R176 ;  /* 0x00000062f814723c */ /* 0x040fee00000810b0 */
[----:B------:R-:W-:Y:S04]  /*6efa0*/  STL.64 [R1+0x60], R16 ;  /* 0x0000601001007387 */ /* 0x000fe80000100a00 */
[----:B------:R2:W-:Y:S04]  /*6efb0*/  STL.64 [R1+0x68], R18 ;  /* 0x0000681201007387 */ /* 0x0005e80000100a00 */
[----:B------:R-:W-:Y:S01]  /*6efc0*/  STL.64 [R1+0x50], R8 ;  /* 0x0000500801007387 */ /* 0x000fe20000100a00 */
[C---:B--2---:R-:W-:Y:S03]  /*6efd0*/  HMMA.1688.F32.TF32 R16, R248.reuse, R78, R232 ;  /* 0x0000004ef810723c */ /* 0x044fe600000810e8 */
[----:B------:R2:W-:Y:S05]  /*6efe0*/  STL.64 [R1+0x58], R10 ;  /* 0x0000580a01007387 */ /* 0x0005ea0000100a00 */
[C---:B--2---:R-:W-:Y:S01]  /*6eff0*/  HMMA.1688.F32.TF32 R8, R248.reuse, R82, R240 ;  /* 0x00000052f808723c */ /* 0x044fe200000810f0 */
[----:B------:R-:W-:Y:S04]  /*6f000*/  STL.64 [R1+0x40], R20 ;  /* 0x0000401401007387 */ /* 0x000fe80000100a00 */
[----:B------:R-:W-:Y:S04]  /*6f010*/  STL.64 [R1+0x48], R22 ;  /* 0x0000481601007387 */ /* 0x000fe80000100a00 */
[----:B------:R-:W2:Y:S06]  /*6f020*/  LDL.LU R176, [R1+0x3d0] ;  /* 0x0003d00001b07983 */ /* 0x000eac0000300800 */
[----:B------:R-:W-:Y:S04]  /*6f030*/  STL.64 [R1+0x30], R16 ;  /* 0x0000301001007387 */ /* 0x000fe80000100a00 */
[----:B------:R-:W-:Y:S04]  /*6f040*/  STL.64 [R1+0x38], R18 ;  /* 0x0000381201007387 */ /* 0x000fe80000100a00 */
[----:B------:R-:W-:Y:S04]  /*6f050*/  STL.64 [R1+0x20], R8 ;  /* 0x0000200801007387 */ /* 0x000fe80000100a00 */
[----:B------:R3:W-:Y:S04]  /*6f060*/  STL.64 [R1+0x28], R10 ;  /* 0x0000280a01007387 */ /* 0x0007e80000100a00 */
[----:B------:R-:W2:Y:S04]  /*6f070*/  LDL.LU R177, [R1+0x3d4] ;  /* 0x0003d40001b17983 */ /* 0x000ea80000300800 */
[----:B------:R-:W2:Y:S04]  /*6f080*/  LDL.LU R178, [R1+0x3d8] ;  /* 0x0003d80001b27983 */ /* 0x000ea80000300800 */
[----:B------:R-:W2:Y:S04]  /*6f090*/  LDL.LU R179, [R1+0x3dc] ;  /* 0x0003dc0001b37983 */ /* 0x000ea80000300800 */
[----:B------:R-:W4:Y:S04]  /*6f0a0*/  LDL.LU R232, [R1+0x3c0] ;  /* 0x0003c00001e87983 */ /* 0x000f280000300800 */
[----:B------:R-:W4:Y:S04]  /*6f0b0*/  LDL.LU R233, [R1+0x3c4] ;  /* 0x0003c40001e97983 */ /* 0x000f280000300800 */
[----:B------:R-:W4:Y:S04]  /*6f0c0*/  LDL.LU R234, [R1+0x3c8] ;  /* 0x0003c80001ea7983 */ /* 0x000f280000300800 */
[----:B------:R-:W4:Y:S01]  /*6f0d0*/  LDL.LU R235, [R1+0x3cc] ;  /* 0x0003cc0001eb7983 */ /* 0x000f220000300800 */
[C---:B---3--:R-:W-:Y:S03]  /*6f0e0*/  HMMA.1688.F32.TF32 R8, R248.reuse, R86, R244 ;  /* 0x00000056f808723c */ /* 0x048fe600000810f4 */
[----:B------:R-:W1:Y:S11]  /*6f0f0*/  LDL.LU R244, [R1+0x3e0] ;  /* 0x0003e00001f47983 */ /* 0x000e760000300800 */
[----:B------:R-:W-:Y:S09]  /*6f100*/  @!UPT UIADD3 URZ, URZ, URZ, URZ ;  /* 0x0000003f3f3ff290 */ /* 0x000ff2000fffe03f */
[----:B------:R-:W-:Y:S04]  /*6f110*/  STL.64 [R1+0x10], R8 ;  /* 0x0000100801007387 */ /* 0x000fe80000100a00 */
[----:B------:R2:W-:Y:S04]  /*6f120*/  STL.64 [R1+0x18], R10 ;  /* 0x0000180a01007387 */ /* 0x0005e80000100a00 */
        /* <DEDUP_REMOVED lines=28> */
[----:B------:R-:W2:Y:S05]  /*6f2f0*/  LDL.LU R176, [R1+0x450] ;  /* 0x0004500001b07983 */ /* 0x000eaa0000300800 */
[----:B----4-:R-:W-:Y:S11]  /*6f300*/  HMMA.1688.F32.TF32 R248, R248, R114, R232 ;  /* 0x00000072f8f8723c */ /* 0x010ff600000810e8 */
[----:B------:R-:W-:Y:S04]  /*6f310*/  @!UPT UIADD3 URZ, URZ, URZ, URZ ;  /* 0x0000003f3f3ff290 */ /* 0x000fe8000fffe03f */
[----:B------:R-:W-:Y:S04]  /*6f320*/  STL.64 [R1], R8 ;  /* 0x0000000801007387 */ /* 0x000fe80000100a00 */
[----:B------:R-:W-:Y:S04]  /*6f330*/  STL.64 [R1+0x8], R10 ;  /* 0x0000080a01007387 */ /* 0x000fe80000100a00 */
[----:B------:R-:W2:Y:S04]  /*6f340*/  LDL.LU R177, [R1+0x454] ;  /* 0x0004540001b17983 */ /* 0x000ea80000300800 */
[----:B------:R-:W2:Y:S04]  /*6f350*/  LDL.LU R178, [R1+0x458] ;  /* 0x0004580001b27983 */ /* 0x000ea80000300800 */
[----:B------:R-:W2:Y:S04]  /*6f360*/  LDL.LU R179, [R1+0x45c] ;  /* 0x00045c0001b37983 */ /* 0x000ea80000300800 */
[----:B------:R-:W-:Y:S04]  /*6f370*/  STL.64 [R1+0x5d78], R250 ;  /* 0x005d78fa01007387 */ /* 0x000fe80000100a00 */
[----:B------:R-:W-:Y:S04]  /*6f380*/  STL.64 [R1+0x5d70], R248 ;  /* 0x005d70f801007387 */ /* 0x000fe80000100a00 */
[----:B------:R-:W4:Y:S04]  /*6f390*/  LDL.LU R232, [R1+0x460] ;  /* 0x0004600001e87983 */ /* 0x000f280000300800 */
[----:B------:R-:W4:Y:S04]  /*6f3a0*/  LDL.LU R233, [R1+0x464] ;  /* 0x0004640001e97983 */ /* 0x000f280000300800 */
[----:B------:R-:W4:Y:S04]  /*6f3b0*/  LDL.LU R234, [R1+0x468] ;  /* 0x0004680001ea7983 */ /* 0x000f280000300800 */
[----:B------:R-:W4:Y:S01]  /*6f3c0*/  LDL.LU R235, [R1+0x46c] ;  /* 0x00046c0001eb7983 */ /* 0x000f220000300800 */
[C---:B-1----:R-:W-:Y:S03]  /*6f3d0*/  HMMA.1688.F32.TF32 R244, R12.reuse, R74, R244 ;  /* 0x0000004a0cf4723c */ /* 0x042fe600000810f4 */
[----:B------:R-:W-:Y:S04]  /*6f3e0*/  LDS R8, [R3+0x14380] ;  /* 0x0143800003087984 */ /* 0x000fe80000000800 */
[----:B------:R-:W-:Y:S04]  /*6f3f0*/  LDS R10, [R3+0x16380] ;  /* 0x01638000030a7984 */ /* 0x000fe80000000800 */
[----:B------:R-:W-:Y:S04]  /*6f400*/  LDS R9, [R4+0x14380] ;  /* 0x0143800004097984 */ /* 0x000fe80000000800 */
[----:B------:R-:W1:Y:S01]  /*6f410*/  LDS R11, [R4+0x16380] ;  /* 0x01638000040b7984 */ /* 0x000e620000000800 */
[C---:B---3--:R-:W-:Y:S08]  /*6f420*/  HMMA.1688.F32.TF32 R240, R12.reuse, R94, R240 ;  /* 0x0000005e0cf0723c */ /* 0x048ff000000810f0 */
[C---:B------:R-:W-:Y:S01]  /*6f430*/  HMMA.1688.F32.TF32 R228, R12.reuse, R214, R208 ;  /* 0x000000d60ce4723c */ /* 0x040fe200000810d0 */
[----:B------:R-:W-:Y:S04]  /*6f440*/  STL.64 [R1+0x5d88], R246 ;  /* 0x005d88f601007387 */ /* 0x000fe80000100a00 */
[----:B------:R-:W-:Y:S10]  /*6f450*/  STL.64 [R1+0x5d80], R244 ;  /* 0x005d80f401007387 */ /* 0x000ff40000100a00 */
[----:B------:R-:W-:Y:S04]  /*6f460*/  STL.64 [R1+0x5d98], R242 ;  /* 0x005d98f201007387 */ /* 0x000fe80000100a00 */
[----:B------:R-:W-:Y:S01]  /*6f470*/  STL.64 [R1+0x5d90], R240 ;  /* 0x005d90f001007387 */ /* 0x000fe20000100a00 */
[C---:B------:R-:W-:Y:S03]  /*6f480*/  HMMA.1688.F32.TF32 R16, R12.reuse, R134, R28 ;  /* 0x000000860c10723c */ /* 0x040fe6000008101c */
[----:B------:R-:W-:Y:S04]  /*6f490*/  STL [R1+0x5dac], R228 ;  /* 0x005dace401007387 */ /* 0x000fe80000100800 */
[----:B------:R-:W-:Y:S04]  /*6f4a0*/  STL [R1+0x5da8], R229 ;  /* 0x005da8e501007387 */ /* 0x000fe80000100800 */
[----:B------:R-:W-:Y:S04]  /*6f4b0*/  STL [R1+0x5da4], R230 ;  /* 0x005da4e601007387 */ /* 0x000fe80000100800 */
[----:B------:R-:W-:Y:S08]  /*6f4c0*/  STL [R1+0x5da0], R231 ;  /* 0x005da0e701007387 */ /* 0x000ff00000100800 */
[----:B------:R-:W-:Y:S04]  /*6f4d0*/  STL.64 [R1+0x140], R16 ;  /* 0x0001401001007387 */ /* 0x000fe80000100a00 */
[----:B------:R3:W-:Y:S02]  /*6f4e0*/  STL.64 [R1+0x148], R18 ;  /* 0x0001481201007387 */ /* 0x0007e40000100a00 */
[C---:B---3--:R-:W-:Y:S08]  /*6f4f0*/  HMMA.1688.F32.TF32 R16, R12.reuse, R122, R20 ;  /* 0x0000007a0c10723c */ /* 0x048ff00000081014 */
[C---:B------:R-:W-:Y:S08]  /*6f500*/  HMMA.1688.F32.TF32 R28, R12.reuse, R130, R24 ;  /* 0x000000820c1c723c */ /* 0x040ff00000081018 */
[----:B------:R-:W-:Y:S08]  /*6f510*/  HMMA.1688.F32.TF32 R24, R12, R126, R236 ;  /* 0x0000007e0c18723c */ /* 0x000ff000000810ec */
[----:B------:R-:W-:Y:S01]  /*6f520*/  IMAD.MOV.U32 R243, RZ, RZ, R16 ;  /* 0x000000fffff37224 */ /* 0x000fe200078e0010 */
[----:B------:R-:W-:Y:S01]  /*6f530*/  MOV R242, R17 ;  /* 0x0000001100f27202 */ /* 0x000fe20000000f00 */
[----:B------:R-:W-:Y:S01]  /*6f540*/  IMAD.MOV.U32 R241, RZ, RZ, R18 ;  /* 0x000000fffff17224 */ /* 0x000fe200078e0012 */
[----:B------:R-:W-:-:S04]  /*6f550*/  MOV R240, R19 ;  /* 0x0000001300f07202 */ /* 0x000fc80000000f00 */
[----:B------:R-:W-:Y:S04]  /*6f560*/  STL.64 [R1+0x120], R28 ;  /* 0x0001201c01007387 */ /* 0x000fe80000100a00 */
[----:B------:R-:W-:Y:S04]  /*6f570*/  STL.64 [R1+0x128], R30 ;  /* 0x0001281e01007387 */ /* 0x000fe80000100a00 */
[----:B------:R3:W-:Y:S04]  /*6f580*/  STL.64 [R1+0x110], R24 ;  /* 0x0001101801007387 */ /* 0x0007e80000100a00 */
[----:B------:R1:W-:Y:S04]  /*6f590*/  STL.64 [R1+0x118], R26 ;  /* 0x0001181a01007387 */ /* 0x0003e80000100a00 */
[----:B------:R-:W-:Y:S04]  /*6f5a0*/  STL.64 [R1+0x5db8], R242 ;  /* 0x005db8f201007387 */ /* 0x000fe80000100a00 */
[----:B------:R-:W-:Y:S01]  /*6f5b0*/  STL.64 [R1+0x5db0], R240 ;  /* 0x005db0f001007387 */ /* 0x000fe20000100a00 */
[C---:B--2---:R-:W-:Y:S11]  /*6f5c0*/  HMMA.1688.F32.TF32 R16, R12.reuse, R118, R176 ;  /* 0x000000760c10723c */ /* 0x044ff600000810b0 */
[----:B------:R-:W-:Y:S11]  /*6f5d0*/  @!UPT UIADD3 URZ, URZ, URZ, URZ ;  /* 0x0000003f3f3ff290 */ /* 0x000ff6000fffe03f */
[----:B------:R-:W-:Y:S02]  /*6f5e0*/  @!UPT UIADD3 URZ, URZ, URZ, URZ ;  /* 0x0000003f3f3ff290 */ /* 0x000fe4000fffe03f */
[----:B------:R-:W-:Y:S01]  /*6f5f0*/  IMAD.MOV.U32 R230, RZ, RZ, R18 ;  /* 0x000000ffffe67224 */ /* 0x000fe200078e0012 */
[----:B------:R-:W-:Y:S01]  /*6f600*/  MOV R231, R19 ;  /* 0x0000001300e77202 */ /* 0x000fe20000000f00 */
[----:B------:R-:W-:Y:S01]  /*6f610*/  IMAD.MOV.U32 R228, RZ, RZ, R16 ;  /* 0x000000ffffe47224 */ /* 0x000fe200078e0010 */
[----:B------:R-:W-:Y:S01]  /*6f620*/  MOV R229, R17 ;  /* 0x0000001100e57202 */ /* 0x000fe20000000f00 */
[C---:B----4-:R-:W-:Y:S02]  /*6f630*/  HMMA.1688.F32.TF32 R224, R12.reuse, R106, R232 ;  /* 0x0000006a0ce0723c */ /* 0x050fe400000810e8 */
[----:B------:R-:W-:Y:S04]  /*6f640*/  STL.64 [R1+0x5dc8], R230 ;  /* 0x005dc8e601007387 */ /* 0x000fe80000100a00 */
[----:B------:R-:W-:Y:S04]  /*6f650*/  STL.64 [R1+0x5dc0], R228 ;  /* 0x005dc0e401007387 */ /* 0x000fe80000100a00 */
        /* <DEDUP_REMOVED lines=12> */
[----:B---3--:R-:W3:Y:S04]  /*6f720*/  LDL.LU R24, [R1+0x520] ;  /* 0x0005200001187983 */ /* 0x008ee80000300800 */
[----:B------:R-:W3:Y:S04]  /*6f730*/  LDL.LU R25, [R1+0x524] ;  /* 0x0005240001197983 */ /* 0x000ee80000300800 */
[----:B-1----:R-:W3:Y:S04]  /*6f740*/  LDL.LU R26, [R1+0x528] ;  /* 0x00052800011a7983 */ /* 0x002ee80000300800 */
        /* <DEDUP_REMOVED lines=83> */
[C---:B--2---:R-:W-:Y:S08]  /*6fc80*/  HMMA.1688.F32.TF32 R16, R12.reuse, R102, R148 ;  /* 0x000000660c10723c */ /* 0x044ff00000081094 */
[C---:B---3--:R-:W-:Y:S11]  /*6fc90*/  HMMA.1688.F32.TF32 R148, R12.reuse, R98, R144 ;  /* 0x000000620c94723c */ /* 0x048ff60000081090 */
[----:B------:R-:W-:Y:S04]  /*6fca0*/  @!UPT UIADD3 URZ, URZ, URZ, URZ ;  /* 0x0000003f3f3ff290 */ /* 0x000fe8000fffe03f */
[----:B------:R-:W-:Y:S04]  /*6fcb0*/  STL.64 [R1+0x1220], R16 ;  /* 0x0012201001007387 */ /* 0x000fe80000100a00 */
[----:B------:R1:W-:Y:S02]  /*6fcc0*/  STL.64 [R1+0x1228], R18 ;  /* 0x0012281201007387 */ /* 0x0003e40000100a00 */
[C---:B-1----:R-:W-:Y:S02]  /*6fcd0*/  HMMA.1688.F32.TF32 R16, R12.reuse, R78, R140 ;  /* 0x0000004e0c10723c */ /* 0x042fe4000008108c */
[----:B------:R-:W-:Y:S04]  /*6fce0*/  STL.64 [R1+0x1210], R148 ;  /* 0x0012109401007387 */ /* 0x000fe80000100a00 */
[----:B------:R-:W-:Y:S02]  /*6fcf0*/  STL.64 [R1+0x1218], R150 ;  /* 0x0012189601007387 */ /* 0x000fe40000100a00 */
[C---:B------:R-:W-:Y:S08]  /*6fd00*/  HMMA.1688.F32.TF32 R144, R12.reuse, R82, R220 ;  /* 0x000000520c90723c */ /* 0x040ff000000810dc */
[C---:B----4-:R-:W-:Y:S07]  /*6fd10*/  HMMA.1688.F32.TF32 R140, R12.reuse, R86, R216 ;  /* 0x000000560c8c723c */ /* 0x050fee00000810d8 */
[----:B------:R-:W-:Y:S04]  /*6fd20*/  STL.64 [R1+0x1200], R16 ;  /* 0x0012001001007387 */ /* 0x000fe80000100a00 */
[----:B------:R1:W-:Y:S02]  /*6fd30*/  STL.64 [R1+0x1208], R18 ;  /* 0x0012081201007387 */ /* 0x0003e40000100a00 */
[C---:B-1----:R-:W-:Y:S08]  /*6fd40*/  HMMA.1688.F32.TF32 R16, R12.reuse, R90, R108 ;  /* 0x0000005a0c10723c */ /* 0x042ff0000008106c */
        /* <DEDUP_REMOVED lines=19> */
[----:B------:R1:W-:Y:S09]  /*6fe80*/  STL.64 [R1+0x11a8], R18 ;  /* 0x0011a81201007387 */ /* 0x0003f20000100a00 */
[----:B------:R-:W-:Y:S01]  /*6fe90*/  STL.64 [R1+0x1190], R12 ;  /* 0x0011900c01007387 */ /* 0x000fe20000100a00 */
[C---:B-1----:R-:W-:Y:S03]  /*6fea0*/  HMMA.1688.F32.TF32 R16, R8.reuse, R126, R48 ;  /* 0x0000007e0810723c */ /* 0x042fe60000081030 */
[----:B------:R1:W-:Y:S05]  /*6feb0*/  STL.64 [R1+0x1198], R14 ;  /* 0x0011980e01007387 */ /* 0x0003ea0000100a00 */
[C---:B-1----:R-:W-:Y:S01]  /*6fec0*/  HMMA.1688.F32.TF32 R12, R8.reuse, R122, R44 ;  /* 0x0000007a080c723c */ /* 0x042fe2000008102c */
[----:B------:R-:W-:Y:S04]  /*6fed0*/  STL.64 [R1+0x1180], R36 ;  /* 0x0011802401007387 */ /* 0x000fe80000100a00 */
[----:B------:R1:W-:Y:S10]  /*6fee0*/  STL.64 [R1+0x1188], R38 ;  /* 0x0011882601007387 */ /* 0x0003f40000100a00 */
[----:B------:R-:W-:Y:S04]  /*6fef0*/  STL.64 [R1+0x1170], R16 ;  /* 0x0011701001007387 */ /* 0x000fe80000100a00 */
[----:B------:R2:W-:Y:S01]  /*6ff00*/  STL.64 [R1+0x1178], R18 ;  /* 0x0011781201007387 */ /* 0x0005e20000100a00 */
[C---:B-1----:R-:W-:Y:S03]  /*6ff10*/  HMMA.1688.F32.TF32 R36, R8.reuse, R118, R136 ;  /* 0x000000760824723c */ /* 0x042fe60000081088 */
[----:B------:R-:W-:Y:S05]  /*6ff20*/  STL.64 [R1+0x5e0], R12 ;  /* 0x0005e00c01007387 */ /* 0x000fea0000100a00 */
[C---:B--2---:R-:W-:Y:S01]  /*6ff30*/  HMMA.1688.F32.TF32 R16, R8.reuse, R106, R204 ;  /* 0x0000006a0810723c */ /* 0x044fe200000810cc */
[----:B------:R1:W-:Y:S07]  /*6ff40*/  STL.64 [R1+0x5e8], R14 ;  /* 0x0005e80e01007387 */ /* 0x0003ee0000100a00 */
[C---:B-1----:R-:W-:Y:S07]  /*6ff50*/  HMMA.1688.F32.TF32 R12, R8.reuse, R102, R32 ;  /* 0x00000066080c723c */ /* 0x042fee0000081020 */
[----:B------:R-:W-:Y:S04]  /*6ff60*/  STL.64 [R1+0x5d0], R36 ;  /* 0x0005d02401007387 */ /* 0x000fe80000100a00 */
[----:B------:R-:W-:Y:S01]  /*6ff70*/  STL.64 [R1+0x5d8], R38 ;  /* 0x0005d82601007387 */ /* 0x000fe20000100a00 */
[C---:B------:R-:W-:Y:S03]  /*6ff80*/  HMMA.1688.F32.TF32 R32, R8.reuse, R98, R208 ;  /* 0x000000620820723c */ /* 0x040fe600000810d0 */
[----:B------:R-:W-:Y:S04]  /*6ff90*/  STL.64 [R1+0x5c0], R16 ;  /* 0x0005c01001007387 */ /* 0x000fe80000100a00 */
[----:B------:R1:W-:Y:S04]  /*6ffa0*/  STL.64 [R1+0x5c8], R18 ;  /* 0x0005c81201007387 */ /* 0x0003e80000100a00 */
[----:B------:R-:W-:Y:S01]  /*6ffb0*/  STL.64 [R1+0x5b0], R12 ;  /* 0x0005b00c01007387 */ /* 0x000fe20000100a00 */
[C---:B-1----:R-:W-:Y:S03]  /*6ffc0*/  HMMA.1688.F32.TF32 R16, R8.reuse, R78, R28 ;  /* 0x0000004e0810723c */ /* 0x042fe6000008101c */
[----:B------:R1:W-:Y:S05]  /*6ffd0*/  STL.64 [R1+0x5b8], R14 ;  /* 0x0005b80e01007387 */ /* 0x0003ea0000100a00 */
[C---:B-1----:R-:W-:Y:S03]  /*6ffe0*/  HMMA.1688.F32.TF32 R12, R8.reuse, R82, R24 ;  /* 0x00000052080c723c */ /* 0x042fe60000081018 */
[----:B------:R-:W-:Y:S04]  /*6fff0*/  STL.64 [R1+0x5a0], R32 ;  /* 0x0005a02001007387 */ /* 0x000fe80000100a00 */
[----:B------:R-:W-:Y:S01]  /*70000*/  STL.64 [R1+0x5a8], R34 ;  /* 0x0005a82201007387 */ /* 0x000fe20000100a00 */
[C---:B------:R-:W-:Y:S07]  /*70010*/  HMMA.1688.F32.TF32 R24, R8.reuse, R86, R236 ;  /* 0x000000560818723c */ /* 0x040fee00000810ec */
[----:B------:R-:W-:Y:S04]  /*70020*/  STL.64 [R1+0x590], R16 ;  /* 0x0005901001007387 */ /* 0x000fe80000100a00 */
[----:B------:R1:W-:Y:S04]  /*70030*/  STL.64 [R1+0x598], R18 ;  /* 0x0005981201007387 */ /* 0x0003e80000100a00 */
[----:B------:R-:W-:Y:S01]  /*70040*/  STL.64 [R1+0x580], R12 ;  /* 0x0005800c01007387 */ /* 0x000fe20000100a00 */
[C---:B-1----:R-:W-:Y:S03]  /*70050*/  HMMA.1688.F32.TF32 R16, R8.reuse, R90, R20 ;  /* 0x0000005a0810723c */ /* 0x042fe60000081014 */
[----:B------:R1:W-:Y:S05]  /*70060*/  STL.64 [R1+0x588], R14 ;  /* 0x0005880e01007387 */ /* 0x0003ea0000100a00 */
[----:B-1----:R-:W-:Y:S08]  /*70070*/  HMMA.1688.F32.TF32 R12, R8, R114, R176 ;  /* 0x00000072080c723c */ /* 0x002ff000000810b0 */
[C---:B------:R-:W-:Y:S01]  /*70080*/  HMMA.1688.F32.TF32 R8, R56.reuse, R74, R232 ;  /* 0x0000004a3808723c */ /* 0x040fe200000810e8 */
[----:B------:R1:W-:Y:S04]  /*70090*/  STL.64 [R1+0x570], R24 ;  /* 0x0005701801007387 */ /* 0x0003e80000100a00 */
[----:B------:R2:W-:Y:S04]  /*700a0*/  STL.64 [R1+0x578], R26 ;  /* 0x0005781a01007387 */ /* 0x0005e80000100a00 */
[----:B------:R-:W-:Y:S04]  /*700b0*/  STL.64 [R1+0x560], R16 ;  /* 0x0005601001007387 */ /* 0x000fe80000100a00 */
[----:B------:R-:W-:Y:S04]  /*700c0*/  STL.64 [R1+0x568], R18 ;  /* 0x0005681201007387 */ /* 0x000fe80000100a00 */
[----:B------:R-:W3:Y:S04]  /*700d0*/  LDL.LU R28, [R1+0x680] ;  /* 0x00068000011c7983 */ /* 0x000ee80000300800 */
[----:B------:R-:W-:Y:S04]  /*700e0*/  STL.64 [R1+0x170], R12 ;  /* 0x0001700c01007387 */ /* 0x000fe80000100a00 */
[----:B------:R4:W-:Y:S04]  /*700f0*/  STL.64 [R1+0x178], R14 ;  /* 0x0001780e01007387 */ /* 0x0009e80000100a00 */
        /* <DEDUP_REMOVED lines=45> */
[C---:B---3--:R-:W-:Y:S08]  /*703d0*/  HMMA.1688.F32.TF32 R28, R56.reuse, R106, R28 ;  /* 0x0000006a381c723c */ /* 0x048ff0000008101c */
[C---:B----4-:R-:W-:Y:S08]  /*703e0*/  HMMA.1688.F32.TF32 R12, R56.reuse, R130, R32 ;  /* 0x00000082380c723c */ /* 0x050ff00000081020 */
[C---:B------:R-:W-:Y:S08]  /*703f0*/  HMMA.1688.F32.TF32 R220, R56.reuse, R94, R44 ;  /* 0x0000005e38dc723c */ /* 0x040ff0000008102c */
[C---:B------:R-:W-:Y:S08]  /*70400*/  HMMA.1688.F32.TF32 R216, R56.reuse, R214, R136 ;  /* 0x000000d638d8723c */ /* 0x040ff00000081088 */
[C---:B------:R-:W-:Y:S07]  /*70410*/  HMMA.1688.F32.TF32 R8, R56.reuse, R134, R204 ;  /* 0x000000863808723c */ /* 0x040fee00000810cc */
[----:B------:R-:W-:Y:S01]  /*70420*/  STL.64 [R1+0x5c48], R222 ;  /* 0x005c48de01007387 */ /* 0x000fe20000100a00 */
[C---:B------:R-:W-:Y:S03]  /*70430*/  HMMA.1688.F32.TF32 R16, R56.reuse, R126, R208 ;  /* 0x0000007e3810723c */ /* 0x040fe600000810d0 */
[----:B------:R-:W-:Y:S05]  /*70440*/  STL.64 [R1+0x5c40], R220 ;  /* 0x005c40dc01007387 */ /* 0x000fea0000100a00 */
[C---:B------:R-:W-:Y:S01]  /*70450*/  HMMA.1688.F32.TF32 R20, R56.reuse, R122, R20 ;  /* 0x0000007a3814723c */ /* 0x040fe20000081014 */
[----:B------:R-:W-:Y:S07]  /*70460*/  STL.64 [R1+0x5c58], R218 ;  /* 0x005c58da01007387 */ /* 0x000fee0000100a00 */
[C---:B--2---:R-:W-:Y:S01]  /*70470*/  HMMA.1688.F32.TF32 R24, R56.reuse, R118, R24 ;  /* 0x000000763818723c */ /* 0x044fe20000081018 */
[----:B------:R-:W-:Y:S04]  /*70480*/  STL.64 [R1+0x5c50], R216 ;  /* 0x005c50d801007387 */ /* 0x000fe80000100a00 */
[----:B------:R-:W-:Y:S03]  /*70490*/  STL.64 [R1+0x5c68], R10 ;  /* 0x005c680a01007387 */ /* 0x000fe60000100a00 */
[C---:B------:R-:W-:Y:S01]  /*704a0*/  HMMA.1688.F32.TF32 R32, R56.reuse, R102, R236 ;  /* 0x000000663820723c */ /* 0x040fe200000810ec */
[----:B------:R1:W-:Y:S04]  /*704b0*/  STL.64 [R1+0x5c60], R8 ;  /* 0x005c600801007387 */ /* 0x0003e80000100a00 */
[----:B------:R-:W-:Y:S03]  /*704c0*/  STL.64 [R1+0x5c78], R14 ;  /* 0x005c780e01007387 */ /* 0x000fe60000100a00 */
        /* <DEDUP_REMOVED lines=47> */
[----:B------:R-:W-:Y:S04]  /*707c0*/  STL [R1+0x5c14], R40 ;  /* 0x005c142801007387 */ /* 0x000fe80000100800 */
[----:B------:R-:W-:Y:S04]  /*707d0*/  STL [R1+0x5c10], R41 ;  /* 0x005c102901007387 */ /* 0x000fe80000100800 */
[----:B------:R-:W-:Y:S04]  /*707e0*/  STL [R1+0x5c0c], R42 ;  /* 0x005c0c2a01007387 */ /* 0x000fe80000100800 */
[----:B------:R1:W-:Y:S01]  /*707f0*/  STL [R1+0x5c08], R43 ;  /* 0x005c082b01007387 */ /* 0x0003e20000100800 */
[C---:B---3--:R-:W-:Y:S08]  /*70800*/  HMMA.1688.F32.TF32 R44, R56.reuse, R82, R44 ;  /* 0x00000052382c723c */ /* 0x048ff0000008102c */
[----:B----4-:R-:W-:Y:S08]  /*70810*/  HMMA.1688.F32.TF32 R48, R56, R86, R48 ;  /* 0x000000563830723c */ /* 0x010ff00000081030 */
[----:B--2---:R-:W-:Y:S07]  /*70820*/  HMMA.1688.F32.TF32 R60, R160, R74, R208 ;  /* 0x0000004aa03c723c */ /* 0x004fee00000810d0 */
[----:B------:R-:W-:Y:S01]  /*70830*/  STL [R1+0x5c20], R44 ;  /* 0x005c202c01007387 */ /* 0x000fe20000100800 */
[C---:B------:R-:W-:Y:S03]  /*70840*/  HMMA.1688.F32.TF32 R52, R56.reuse, R90, R136 ;  /* 0x0000005a3834723c */ /* 0x040fe60000081088 */
[----:B------:R-:W-:Y:S05]  /*70850*/  STL [R1+0x5c1c], R45 ;  /* 0x005c1c2d01007387 */ /* 0x000fea0000100800 */
[----:B------:R-:W-:Y:S01]  /*70860*/  HMMA.1688.F32.TF32 R56, R56, R114, R204 ;  /* 0x000000723838723c */ /* 0x000fe200000810cc */
[----:B------:R-:W-:Y:S04]  /*70870*/  STL [R1+0x5c18], R46 ;  /* 0x005c182e01007387 */ /* 0x000fe80000100800 */
[----:B------:R2:W-:Y:S03]  /*70880*/  STL [R1+0x5c04], R47 ;  /* 0x005c042f01007387 */ /* 0x0005e60000100800 */
[C---:B------:R-:W-:Y:S01]  /*70890*/  HMMA.1688.F32.TF32 R64, R160.reuse, R94, R236 ;  /* 0x0000005ea040723c */ /* 0x040fe200000810ec */
[----:B------:R-:W-:Y:S04]  /*708a0*/  STL [R1+0x5c30], R48 ;  /* 0x005c303001007387 */ /* 0x000fe80000100800 */
[----:B------:R-:W-:Y:S03]  /*708b0*/  STL [R1+0x5c2c], R49 ;  /* 0x005c2c3101007387 */ /* 0x000fe60000100800 */
[C---:B------:R-:W-:Y:S01]  /*708c0*/  HMMA.1688.F32.TF32 R68, R160.reuse, R214, R176 ;  /* 0x000000d6a044723c */ /* 0x040fe200000810b0 */
[----:B------:R-:W-:Y:S04]  /*708d0*/  STL [R1+0x5c28], R50 ;  /* 0x005c283201007387 */ /* 0x000fe80000100800 */
[----:B------:R-:W-:Y:S04]  /*708e0*/  STL [R1+0x5c24], R51 ;  /* 0x005c243301007387 */ /* 0x000fe80000100800 */
[----:B------:R-:W-:Y:S04]  /*708f0*/  STL [R1+0x5c38], R52 ;  /* 0x005c383401007387 */ /* 0x000fe80000100800 */
[----:B------:R-:W-:Y:S04]  /*70900*/  STL [R1+0x5c34], R53 ;  /* 0x005c343501007387 */ /* 0x000fe80000100800 */
[----:B------:R3:W-:Y:S04]  /*70910*/  STL [R1+0x5c00], R54 ;  /* 0x005c003601007387 */ /* 0x0007e80000100800 */
[----:B------:R4:W-:Y:S04]  /*70920*/  STL [R1+0x5bfc], R55 ;  /* 0x005bfc3701007387 */ /* 0x0009e80000100800 */
[----:B------:R1:W-:Y:S04]  /*70930*/  STL [R1+0x5bf8], R59 ;  /* 0x005bf83b01007387 */ /* 0x0003e80000100800 */
        /* <DEDUP_REMOVED lines=39> */
[----:B------:R-:W-:Y:S04]  /*70bb0*/  STL.64 [R1+0x5d18], R138 ;  /* 0x005d188a01007387 */ /* 0x000fe80000100a00 */
[----:B------:R-:W-:Y:S01]  /*70bc0*/  STL.64 [R1+0x5d10], R136 ;  /* 0x005d108801007387 */ /* 0x000fe20000100a00 */
[C---:B--2---:R-:W-:Y:S03]  /*70bd0*/  HMMA.1688.F32.TF32 R140, R160.reuse, R130, R176 ;  /* 0x00000082a08c723c */ /* 0x044fe600000810b0 */
[----:B------:R-:W2:Y:S04]  /*70be0*/  LDL.LU R176, [R1+0x7d0] ;  /* 0x0007d00001b07983 */ /* 0x000ea80000300800 */
[----:B------:R-:W2:Y:S04]  /*70bf0*/  LDL.LU R177, [R1+0x7d4] ;  /* 0x0007d40001b17983 */ /* 0x000ea80000300800 */
[----:B------:R-:W2:Y:S04]  /*70c00*/  LDL.LU R178, [R1+0x7d8] ;  /* 0x0007d80001b27983 */ /* 0x000ea80000300800 */
[----:B------:R-:W2:Y:S01]  /*70c10*/  LDL.LU R179, [R1+0x7dc] ;  /* 0x0007dc0001b37983 */ /* 0x000ea20000300800 */
[C---:B---3--:R-:W-:Y:S08]  /*70c20*/  HMMA.1688.F32.TF32 R148, R160.reuse, R122, R148 ;  /* 0x0000007aa094723c */ /* 0x048ff00000081094 */
[C---:B----4-:R-:W-:Y:S08]  /*70c30*/  HMMA.1688.F32.TF32 R144, R160.reuse, R126, R144 ;  /* 0x0000007ea090723c */ /* 0x050ff00000081090 */
[C---:B------:R-:W-:Y:S01]  /*70c40*/  HMMA.1688.F32.TF32 R152, R160.reuse, R118, R108 ;  /* 0x00000076a098723c */ /* 0x040fe2000008106c */
[----:B------:R-:W-:Y:S07]  /*70c50*/  STL.64 [R1+0x5d28], R142 ;  /* 0x005d288e01007387 */ /* 0x000fee0000100a00 */
[C---:B------:R-:W-:Y:S08]  /*70c60*/  HMMA.1688.F32.TF32 R156, R160.reuse, R106, R232 ;  /* 0x0000006aa09c723c */ /* 0x040ff000000810e8 */
[C---:B-1----:R-:W-:Y:S08]  /*70c70*/  HMMA.1688.F32.TF32 R8, R160.reuse, R98, R208 ;  /* 0x00000062a008723c */ /* 0x042ff000000810d0 */
[C---:B------:R-:W-:Y:S01]  /*70c80*/  HMMA.1688.F32.TF32 R12, R160.reuse, R102, R204 ;  /* 0x00000066a00c723c */ /* 0x040fe200000810cc */
[----:B------:R-:W-:Y:S04]  /*70c90*/  STL.64 [R1+0x5d20], R140 ;  /* 0x005d208c01007387 */ /* 0x000fe80000100a00 */
[----:B------:R-:W-:Y:S04]  /*70ca0*/  LDS R232, [R3+0x14580] ;  /* 0x0145800003e87984 */ /* 0x000fe80000000800 */
[----:B------:R-:W-:Y:S04]  /*70cb0*/  LDS R234, [R3+0x16580] ;  /* 0x0165800003ea7984 */ /* 0x000fe80000000800 */
[----:B------:R-:W-:Y:S03]  /*70cc0*/  LDS R233, [R4+0x14580] ;  /* 0x0145800004e97984 */ /* 0x000fe60000000800 */
[----:B------:R-:W-:Y:S01]  /*70cd0*/  IMAD.MOV.U32 R43, RZ, RZ, R8 ;  /* 0x000000ffff2b7224 */ /* 0x000fe200078e0008 */
[----:B------:R-:W-:Y:S01]  /*70ce0*/  MOV R47, R9 ;  /* 0x00000009002f7202 */ /* 0x000fe20000000f00 */
[----:B------:R-:W-:Y:S01]  /*70cf0*/  IMAD.MOV.U32 R54, RZ, RZ, R10 ;  /* 0x000000ffff367224 */ /* 0x000fe200078e000a */
[----:B------:R-:W-:Y:S01]  /*70d00*/  MOV R55, R11 ;  /* 0x0000000b00377202 */ /* 0x000fe20000000f00 */
[----:B------:R-:W1:Y:S01]  /*70d10*/  LDS R235, [R4+0x16580] ;  /* 0x0165800004eb7984 */ /* 0x000e620000000800 */
[----:B------:R-:W-:Y:S03]  /*70d20*/  HMMA.1688.F32.TF32 R8, R160, R78, R236 ;  /* 0x0000004ea008723c */ /* 0x000fe600000810ec */
[----:B------:R-:W-:Y:S04]  /*70d30*/  STL.64 [R1+0x5d38], R146 ;  /* 0x005d389201007387 */ /* 0x000fe80000100a00 */
[----:B------:R-:W-:Y:S04]  /*70d40*/  STL.64 [R1+0x5d30], R144 ;  /* 0x005d309001007387 */ /* 0x000fe80000100a00 */
[----:B------:R-:W-:Y:S04]  /*70d50*/  STL.64 [R1+0x5d48], R150 ;  /* 0x005d489601007387 */ /* 0x000fe80000100a00 */
[----:B------:R-:W-:Y:S04]  /*70d60*/  STL.64 [R1+0x5d40], R148 ;  /* 0x005d409401007387 */ /* 0x000fe80000100a00 */
[----:B------:R-:W-:Y:S04]  /*70d70*/  STL.64 [R1+0x5d58], R154 ;  /* 0x005d589a01007387 */ /* 0x000fe80000100a00 */
[----:B------:R-:W-:Y:S01]  /*70d80*/  STL.64 [R1+0x5d50], R152 ;  /* 0x005d509801007387 */ /* 0x000fe20000100a00 */
[----:B------:R-:W-:Y:S01]  /*70d90*/  MOV R42, R11 ;  /* 0x0000000b002a7202 */ /* 0x000fe20000000f00 */
[----:B------:R-:W-:Y:S01]  /*70da0*/  IMAD.MOV.U32 R41, RZ, RZ, R10 ;  /* 0x000000ffff297224 */ /* 0x000fe200078e000a */
[----:B------:R-:W-:Y:S01]  /*70db0*/  MOV R40, R9 ;  /* 0x0000000900287202 */ /* 0x000fe20000000f00 */
[----:B------:R-:W-:Y:S01]  /*70dc0*/  STL.64 [R1+0x5d68], R158 ;  /* 0x005d689e01007387 */ /* 0x000fe20000100a00 */
[----:B------:R-:W-:-:S03]  /*70dd0*/  IMAD.MOV.U32 R46, RZ, RZ, R8 ;  /* 0x000000ffff2e7224 */ /* 0x000fc600078e0008 */
[----:B------:R-:W-:Y:S04]  /*70de0*/  STL.64 [R1+0x5d60], R156 ;  /* 0x005d609c01007387 */ /* 0x000fe80000100a00 */
[----:B------:R-:W-:Y:S04]  /*70df0*/  STL.64 [R1+0x550], R12 ;  /* 0x0005500c01007387 */ /* 0x000fe80000100a00 */
[----:B------:R3:W-:Y:S04]  /*70e00*/  STL.64 [R1+0x558], R14 ;  /* 0x0005580e01007387 */ /* 0x0007e80000100a00 */
[----:B------:R-:W-:Y:S04]  /*70e10*/  STL.64 [R1+0x5df0], R42 ;  /* 0x005df02a01007387 */ /* 0x000fe80000100a00 */
[----:B------:R-:W-:Y:S01]  /*70e20*/  STL.64 [R1+0x5de8], R40 ;  /* 0x005de82801007387 */ /* 0x000fe20000100a00 */
[----:B--2---:R-:W-:Y:S03]  /*70e30*/  HMMA.1688.F32.TF32 R8, R160, R82, R176 ;  /* 0x00000052a008723c */ /* 0x004fe600000810b0 */
[----:B------:R-:W2:Y:S04]  /*70e40*/  LDL.LU R176, [R1+0x870] ;  /* 0x0008700001b07983 */ /* 0x000ea80000300800 */
[----:B------:R-:W-:Y:S01]  /*70e50*/  IMAD.MOV.U32 R177, RZ, RZ, R0 ;  /* 0x000000ffffb17224 */ /* 0x000fe200078e0000 */
[----:B------:R-:W-:Y:S01]  /*70e60*/  MOV R178, R2 ;  /* 0x0000000200b27202 */ /* 0x000fe20000000f00 */
[----:B------:R-:W4:Y:S01]  /*70e70*/  LDL.LU R0, [R1+0x5e40] ;  /* 0x005e400001007983 */ /* 0x000f220000300800 */
[----:B------:R-:W-:-:S03]  /*70e80*/  IMAD.MOV.U32 R179, RZ, RZ, R252 ;  /* 0x000000ffffb37224 */ /* 0x000fc600078e00fc */
        /* <DEDUP_REMOVED lines=50> */
[----:B------:R-:W-:Y:S01]  /*711b0*/  MOV R45, R11 ;  /* 0x0000000b002d7202 */ /* 0x000fe20000000f00 */
[----:B------:R-:W-:Y:S04]  /*711c0*/  STL.64 [R1+0x5e00], R46 ;  /* 0x005e002e01007387 */ /* 0x000fe80000100a00 */
[----:B------:R-:W-:Y:S04]  /*711d0*/  STL.64 [R1+0x5df8], R44 ;  /* 0x005df82c01007387 */ /* 0x000fe80000100a00 */
[----:B------:R-:W-:Y:S01]  /*711e0*/  STL.64 [R1+0x5e20], R50 ;  /* 0x005e203201007387 */ /* 0x000fe20000100a00 */
[----:B----4-:R-:W-:Y:S01]  /*711f0*/  MOV R211, R0 ;  /* 0x0000000000d37202 */ /* 0x010fe20000000f00 */
[----:B--2---:R-:W-:Y:S01]  /*71200*/  IMAD.MOV.U32 R210, RZ, RZ, R2 ;  /* 0x000000ffffd27224 */ /* 0x004fe200078e0002 */
[----:B---3--:R-:W-:Y:S01]  /*71210*/  MOV R209, R252 ;  /* 0x000000fc00d17202 */ /* 0x008fe20000000f00 */
[C---:B------:R-:W-:Y:S11]  /*71220*/  HMMA.1688.F32.TF32 R8, R160.reuse, R86, R192 ;  /* 0x00000056a008723c */ /* 0x040ff600000810c0 */
[----:B------:R-:W-:Y:S11]  /*71230*/  @!UPT UIADD3 URZ, URZ, URZ, URZ ;  /* 0x0000003f3f3ff290 */ /* 0x000ff6000fffe03f */
[----:B------:R-:W-:Y:S02]  /*71240*/  @!UPT UIADD3 URZ, URZ, URZ, URZ ;  /* 0x0000003f3f3ff290 */ /* 0x000fe4000fffe03f */
[----:B------:R-:W-:Y:S01]  /*71250*/  IMAD.MOV.U32 R52, RZ, RZ, R8 ;  /* 0x000000ffff347224 */ /* 0x000fe200078e0008 */
[----:B------:R-:W-:Y:S01]  /*71260*/  MOV R53, R9 ;  /* 0x0000000900357202 */ /* 0x000fe20000000f00 */
[----:B------:R-:W-:Y:S01]  /*71270*/  IMAD.MOV.U32 R48, RZ, RZ, R10 ;  /* 0x000000ffff307224 */ /* 0x000fe200078e000a */
[----:B------:R-:W-:Y:S02]  /*71280*/  MOV R49, R11 ;  /* 0x0000000b00317202 */ /* 0x000fe40000000f00 */
[----:B------:R-:W-:Y:S03]  /*71290*/  HMMA.1688.F32.TF32 R8, R160, R90, R188 ;  /* 0x0000005aa008723c */ /* 0x000fe600000810bc */
[----:B------:R-:W-:Y:S11]  /*712a0*/  STL.64 [R1+0x5e18], R48 ;  /* 0x005e183001007387 */ /* 0x000ff60000100a00 */
[----:B------:R-:W-:Y:S10]  /*712b0*/  @!UPT UIADD3 URZ, URZ, URZ, URZ ;  /* 0x0000003f3f3ff290 */ /* 0x000ff4000fffe03f */
[----:B------:R-:W-:Y:S01]  /*712c0*/  IMAD.MOV.U32 R59, RZ, RZ, R8 ;  /* 0x000000ffff3b7224 */ /* 0x000fe200078e0008 */
[----:B------:R-:W-:Y:S01]  /*712d0*/  MOV R252, R9 ;  /* 0x0000000900fc7202 */ /* 0x000fe20000000f00 */
[----:B------:R-:W-:Y:S01]  /*712e0*/  IMAD.MOV.U32 R2, RZ, RZ, R10 ;  /* 0x000000ffff027224 */ /* 0x000fe200078e000a */
[----:B------:R-:W-:Y:S01]  /*712f0*/  MOV R0, R11 ;  /* 0x0000000b00007202 */ /* 0x000fe20000000f00 */
[----:B------:R-:W-:Y:S01]  /*71300*/  STL.64 [R1+0x5e10], R54 ;  /* 0x005e103601007387 */ /* 0x000fe20000100a00 */
[C---:B------:R-:W-:Y:S03]  /*71310*/  HMMA.1688.F32.TF32 R8, R164.reuse, R74, R184 ;  /* 0x0000004aa408723c */ /* 0x040fe600000810b8 */
[----:B------:R-:W-:Y:S04]  /*71320*/  STL.64 [R1+0x5e08], R52 ;  /* 0x005e083401007387 */ /* 0x000fe80000100a00 */
[----:B------:R-:W-:Y:S01]  /*71330*/  STL.64 [R1+0x5e30], R58 ;  /* 0x005e303a01007387 */ /* 0x000fe20000100a00 */
[C---:B------:R-:W-:Y:S03]  /*71340*/  HMMA.1688.F32.TF32 R16, R164.reuse, R94, R180 ;  /* 0x0000005ea410723c */ /* 0x040fe600000810b4 */
[----:B------:R-:W-:Y:S05]  /*71350*/  STL.64 [R1+0x5e28], R56 ;  /* 0x005e283801007387 */ /* 0x000fea0000100a00 */
[C---:B------:R-:W-:Y:S07]  /*71360*/  HMMA.1688.F32.TF32 R12, R164.reuse, R214, R172 ;  /* 0x000000d6a40c723c */ /* 0x040fee00000810ac */
[----:B------:R-:W-:Y:S04]  /*71370*/  STL.64 [R1+0x4f0], R8 ;  /* 0x0004f00801007387 */ /* 0x000fe80000100a00 */
[----:B------:R2:W-:Y:S02]  /*71380*/  STL.64 [R1+0x4f8], R10 ;  /* 0x0004f80a01007387 */ /* 0x0005e40000100a00 */
[C---:B--2---:R-:W-:Y:S02]  /*71390*/  HMMA.1688.F32.TF32 R8, R164.reuse, R134, R168 ;  /* 0x00000086a408723c */ /* 0x044fe400000810a8 */
[----:B------:R-:W-:Y:S04]  /*713a0*/  STL.64 [R1+0x4e0], R16 ;  /* 0x0004e01001007387 */ /* 0x000fe80000100a00 */
[----:B------:R2:W-:Y:S04]  /*713b0*/  STL.64 [R1+0x4e8], R18 ;  /* 0x0004e81201007387 */ /* 0x0005e80000100a00 */
[----:B------:R-:W-:Y:S04]  /*713c0*/  STL.64 [R1+0x4d0], R12 ;  /* 0x0004d00c01007387 */ /* 0x000fe80000100a00 */
[----:B------:R3:W-:Y:S01]  /*713d0*/  STL.64 [R1+0x4d8], R14 ;  /* 0x0004d80e01007387 */ /* 0x0007e20000100a00 */
[C---:B--2---:R-:W-:Y:S08]  /*713e0*/  HMMA.1688.F32.TF32 R16, R164.reuse, R130, R200 ;  /* 0x00000082a410723c */ /* 0x044ff000000810c8 */
[----:B------:R-:W-:Y:S01]  /*713f0*/  STL.64 [R1+0x4c0], R8 ;  /* 0x0004c00801007387 */ /* 0x000fe20000100a00 */
[C---:B---3--:R-:W-:Y:S03]  /*71400*/  HMMA.1688.F32.TF32 R12, R164.reuse, R126, R196 ;  /* 0x0000007ea40c723c */ /* 0x048fe600000810c4 */
[----:B------:R2:W-:Y:S05]  /*71410*/  STL.64 [R1+0x4c8], R10 ;  /* 0x0004c80a01007387 */ /* 0x0005ea0000100a00 */
[C---:B--2---:R-:W-:Y:S06]  /*71420*/  HMMA.1688.F32.TF32 R8, R164.reuse, R122, R204 ;  /* 0x0000007aa408723c */ /* 0x044fec00000810cc */
[----:B------:R-:W-:Y:S04]  /*71430*/  STL.64 [R1+0x4b0], R16 ;  /* 0x0004b01001007387 */ /* 0x000fe80000100a00 */
[----:B------:R2:W-:Y:S05]  /*71440*/  STL.64 [R1+0x4b8], R18 ;  /* 0x0004b81201007387 */ /* 0x0005ea0000100a00 */
        /* <DEDUP_REMOVED lines=91> */
[C---:B----4-:R-:W-:Y:S11]  /*71a00*/  HMMA.1688.F32.TF32 R16, R164.reuse, R82, R224 ;  /* 0x00000052a410723c */ /* 0x050ff600000810e0 */
[----:B------:R-:W-:Y:S04]  /*71a10*/  @!UPT UIADD3 URZ, URZ, URZ, URZ ;  /* 0x0000003f3f3ff290 */ /* 0x000fe8000fffe03f */
[----:B------:R-:W-:Y:S04]  /*71a20*/  STL.64 [R1+0x450], R12 ;  /* 0x0004500c01007387 */ /* 0x000fe80000100a00 */
[----:B------:R2:W-:Y:S04]  /*71a30*/  STL.64 [R1+0x458], R14 ;  /* 0x0004580e01007387 */ /* 0x0005e80000100a00 */
[----:B------:R-:W-:Y:S01]  /*71a40*/  STL.64 [R1+0x440], R8 ;  /* 0x0004400801007387 */ /* 0x000fe20000100a00 */
[C---:B--2---:R-:W-:Y:S03]  /*71a50*/  HMMA.1688.F32.TF32 R12, R164.reuse, R86, R228 ;  /* 0x00000056a40c723c */ /* 0x044fe600000810e4 */
[----:B------:R2:W-:Y:S05]  /*71a60*/  STL.64 [R1+0x448], R10 ;  /* 0x0004480a01007387 */ /* 0x0005ea0000100a00 */
[C---:B--2---:R-:W-:Y:S08]  /*71a70*/  HMMA.1688.F32.TF32 R8, R164.reuse, R90, R240 ;  /* 0x0000005aa408723c */ /* 0x044ff000000810f0 */
[----:B------:R-:W-:Y:S01]  /*71a80*/  HMMA.1688.F32.TF32 R164, R164, R114, R244 ;  /* 0x00000072a4a4723c */ /* 0x000fe200000810f4 */
[----:B------:R-:W-:Y:S07]  /*71a90*/  STL.64 [R1+0x430], R16 ;  /* 0x0004301001007387 */ /* 0x000fee0000100a00 */
[C---:B-1----:R-:W-:Y:S01]  /*71aa0*/  HMMA.1688.F32.TF32 R168, R232.reuse, R74, R168 ;  /* 0x0000004ae8a8723c */ /* 0x042fe200000810a8 */
[----:B------:R-:W-:Y:S04]  /*71ab0*/  STL.64 [R1+0x438], R18 ;  /* 0x0004381201007387 */ /* 0x000fe80000100a00 */
[----:B------:R-:W-:Y:S03]  /*71ac0*/  STL.64 [R1+0x420], R12 ;  /* 0x0004200c01007387 */ /* 0x000fe60000100a00 */
[C---:B------:R-:W-:Y:S01]  /*71ad0*/  HMMA.1688.F32.TF32 R172, R232.reuse, R94, R172 ;  /* 0x0000005ee8ac723c */ /* 0x040fe200000810ac */
[----:B------:R1:W-:Y:S07]  /*71ae0*/  STL.64 [R1+0x428], R14 ;  /* 0x0004280e01007387 */ /* 0x0003ee0000100a00 */
[C---:B-1----:R-:W-:Y:S01]  /*71af0*/  HMMA.1688.F32.TF32 R12, R232.reuse, R78, R248 ;  /* 0x0000004ee80c723c */ /* 0x042fe200000810f8 */
[----:B------:R-:W-:Y:S04]  /*71b00*/  STL [R1+0x5bd4], R164 ;  /* 0x005bd4a401007387 */ /* 0x000fe80000100800 */
[----:B------:R-:W-:Y:S04]  /*71b10*/  STL.64 [R1+0x410], R8 ;  /* 0x0004100801007387 */ /* 0x000fe80000100a00 */
[----:B------:R1:W-:Y:S04]  /*71b20*/  STL.64 [R1+0x418], R10 ;  /* 0x0004180a01007387 */ /* 0x0003e80000100a00 */
        /* <DEDUP_REMOVED lines=29> */
[----:B-1----:R-:W-:Y:S03]  /*71d00*/  HMMA.1688.F32.TF32 R8, R232, R82, R236 ;  /* 0x00000052e808723c */ /* 0x002fe600000810ec */
        /* <DEDUP_REMOVED lines=46> */
[----:B------:R-:W-:-:S03]  /*71ff0*/  IMAD.MOV.U32 R168, RZ, RZ, R8 ;  /* 0x000000ffffa87224 */ /* 0x000fc600078e0008 */
[----:B------:R-:W4:Y:S01]  /*72000*/  LDL.LU R22, [R1+0xd38] ;  /* 0x000d380001167983 */ /* 0x000f220000300800 */
[----:B------:R-:W-:-:S03]  /*72010*/  MOV R169, R9 ;  /* 0x0000000900a97202 */ /* 0x000fc60000000f00 */
        /* <DEDUP_REMOVED lines=15> */
[----:B------:R-:W-:Y:S03]  /*72110*/  HMMA.1688.F32.TF32 R160, R160, R114, R108 ;  /* 0x00000072a0a0723c */ /* 0x000fe6000008106c */
[----:B------:R-:W-:Y:S04]  /*72120*/  LDS R108, [R3+0x14600] ;  /* 0x01460000036c7984 */ /* 0x000fe80000000800 */
[----:B------:R-:W-:Y:S04]  /*72130*/  LDS R110, [R3+0x16600] ;  /* 0x01660000036e7984 */ /* 0x000fe80000000800 */
[----:B------:R-:W-:Y:S04]  /*72140*/  LDS R109, [R4+0x14600] ;  /* 0x01460000046d7984 */ /* 0x000fe80000000800 */
[----:B------:R-:W4:Y:S01]  /*72150*/  LDS R111, [R4+0x16600] ;  /* 0x01660000046f7984 */ /* 0x000f220000000800 */
[C---:B--2---:R-:W-:Y:S11]  /*72160*/  HMMA.1688.F32.TF32 R40, R232.reuse, R86, R68 ;  /* 0x00000056e828723c */ /* 0x044ff60000081044 */
[----:B------:R-:W-:Y:S11]  /*72170*/  @!UPT UIADD3 URZ, URZ, URZ, URZ ;  /* 0x0000003f3f3ff290 */ /* 0x000ff6000fffe03f */
[----:B------:R-:W-:Y:S02]  /*72180*/  @!UPT UIADD3 URZ, URZ, URZ, URZ ;  /* 0x0000003f3f3ff290 */ /* 0x000fe4000fffe03f */
[----:B------:R-:W-:Y:S01]  /*72190*/  IMAD.MOV.U32 R172, RZ, RZ, R40 ;  /* 0x000000ffffac7224 */ /* 0x000fe200078e0028 */
[----:B------:R-:W-:Y:S01]  /*721a0*/  MOV R173, R41 ;  /* 0x0000002900ad7202 */ /* 0x000fe20000000f00 */
[----:B------:R-:W-:Y:S01]  /*721b0*/  IMAD.MOV.U32 R174, RZ, RZ, R42 ;  /* 0x000000ffffae7224 */ /* 0x000fe200078e002a */
[----:B------:R-:W-:Y:S02]  /*721c0*/  MOV R175, R43 ;  /* 0x0000002b00af7202 */ /* 0x000fe40000000f00 */
[----:B---3--:R-:W-:Y:S08]  /*721d0*/  HMMA.1688.F32.TF32 R40, R232, R90, R64 ;  /* 0x0000005ae828723c */ /* 0x008ff00000081040 */
[C---:B----4-:R-:W-:Y:S08]  /*721e0*/  HMMA.1688.F32.TF32 R36, R108.reuse, R74, R36 ;  /* 0x0000004a6c24723c */ /* 0x050ff00000081024 */
[----:B------:R-:W-:Y:S08]  /*721f0*/  HMMA.1688.F32.TF32 R32, R108, R94, R32 ;  /* 0x0000005e6c20723c */ /* 0x000ff00000081020 */
[----:B------:R-:W-:Y:S01]  /*72200*/  IMAD.MOV.U32 R164, RZ, RZ, R40 ;  /* 0x000000ffffa47224 */ /* 0x000fe200078e0028 */
[----:B------:R-:W-:Y:S01]  /*72210*/  MOV R165, R41 ;  /* 0x0000002900a57202 */ /* 0x000fe20000000f00 */
[----:B------:R-:W-:Y:S01]  /*72220*/  IMAD.MOV.U32 R166, RZ, RZ, R42 ;  /* 0x000000ffffa67224 */ /* 0x000fe200078e002a */
[----:B------:R-:W-:-:S02]  /*72230*/  MOV R167, R43 ;  /* 0x0000002b00a77202 */ /* 0x000fc40000000f00 */
[----:B------:R-:W-:Y:S08]  /*72240*/  HMMA.1688.F32.TF32 R40, R232, R114, R60 ;  /* 0x00000072e828723c */ /* 0x000ff0000008103c */
[C---:B------:R-:W-:Y:S11]  /*72250*/  HMMA.1688.F32.TF32 R28, R108.reuse, R214, R28 ;  /* 0x000000d66c1c723c */ /* 0x040ff6000008101c */
[----:B------:R-:W-:Y:S04]  /*72260*/  @!UPT UIADD3 URZ, URZ, URZ, URZ ;  /* 0x0000003f3f3ff290 */ /* 0x000fe8000fffe03f */
        /* <DEDUP_REMOVED lines=26> */
[----:B------:R-:W-:Y:S03]  /*72410*/  HMMA.1688.F32.TF32 R176, R232, R214, R176 ;  /* 0x000000d6e8b0723c */ /* 0x000fe600000810b0 */
[----:B------:R-:W-:Y:S04]  /*72420*/  LDS R236, [R3+0x14700] ;  /* 0x0147000003ec7984 */ /* 0x000fe80000000800 */
[----:B------:R-:W-:Y:S01]  /*72430*/  LDS R238, [R3+0x16700] ;  /* 0x0167000003ee7984 */ /* 0x000fe20000000800 */
[C---:B-1----:R-:W-:Y:S03]  /*72440*/  HMMA.1688.F32.TF32 R8, R108.reuse, R102, R216 ;  /* 0x000000666c08723c */ /* 0x042fe600000810d8 */
[----:B------:R-:W-:Y:S04]  /*72450*/  LDS R237, [R4+0x14700] ;  /* 0x0147000004ed7984 */ /* 0x000fe80000000800 */
[----:B------:R-:W1:Y:S01]  /*72460*/  LDS R239, [R4+0x16700] ;  /* 0x0167000004ef7984 */ /* 0x000e620000000800 */
[C---:B------:R-:W-:Y:S08]  /*72470*/  HMMA.1688.F32.TF32 R16, R108.reuse, R98, R220 ;  /* 0x000000626c10723c */ /* 0x040ff000000810dc */
        /* <DEDUP_REMOVED lines=12> */
[----:B--2---:R-:W-:Y:S06]  /*72540*/  HMMA.1688.F32.TF32 R8, R108, R114, R248 ;  /* 0x000000726c08723c */ /* 0x004fec00000810f8 */
[----:B------:R-:W-:Y:S04]  /*72550*/  STL.64 [R1+0x1120], R16 ;  /* 0x0011201001007387 */ /* 0x000fe80000100a00 */
[----:B------:R-:W-:Y:S04]  /*72560*/  STL.64 [R1+0x1128], R18 ;  /* 0x0011281201007387 */ /* 0x000fe80000100a00 */
[----:B------:R-:W2:Y:S04]  /*72570*/  LDL.LU R248, [R1+0xc30] ;  /* 0x000c300001f87983 */ /* 0x000ea80000300800 */
[----:B------:R3:W-:Y:S04]  /*72580*/  STL.64 [R1+0x1110], R12 ;  /* 0x0011100c01007387 */ /* 0x0007e80000100a00 */
[----:B------:R4:W-:Y:S01]  /*72590*/  STL.64 [R1+0x1118], R14 ;  /* 0x0011180e01007387 */ /* 0x0009e20000100a00 */
[C---:B------:R-:W-:Y:S03]  /*725a0*/  HMMA.1688.F32.TF32 R180, R232.reuse, R134, R180 ;  /* 0x00000086e8b4723c */ /* 0x040fe600000810b4 */
[----:B------:R-:W-:Y:S04]  /*725b0*/  LDS R108, [R3+0x14780] ;  /* 0x01478000036c7984 */ /* 0x000fe80000000800 */
        /* <DEDUP_REMOVED lines=118> */
[----:B------:R-:W-:Y:S04]  /*72d20*/  LDS R110, [R3+0x16780] ;  /* 0x01678000036e7984 */ /* 0x000fe80000000800 */
[----:B------:R-:W-:Y:S01]  /*72d30*/  LDS R109, [R4+0x14780] ;  /* 0x01478000046d7984 */ /* 0x000fe20000000800 */
[C---:B------:R-:W-:Y:S03]  /*72d40*/  HMMA.1688.F32.TF32 R188, R232.reuse, R126, R188 ;  /* 0x0000007ee8bc723c */ /* 0x040fe600000810bc */
[----:B------:R-:W-:Y:S05]  /*72d50*/  LDS R111, [R4+0x16780] ;  /* 0x01678000046f7984 */ /* 0x000fea0000000800 */
[C---:B------:R-:W-:Y:S08]  /*72d60*/  HMMA.1688.F32.TF32 R192, R232.reuse, R122, R192 ;  /* 0x0000007ae8c0723c */ /* 0x040ff000000810c0 */
[C---:B------:R-:W-:Y:S08]  /*72d70*/  HMMA.1688.F32.TF32 R196, R232.reuse, R118, R196 ;  /* 0x00000076e8c4723c */ /* 0x040ff000000810c4 */
[C---:B------:R-:W-:Y:S08]  /*72d80*/  HMMA.1688.F32.TF32 R200, R232.reuse, R106, R200 ;  /* 0x0000006ae8c8723c */ /* 0x040ff000000810c8 */
[C---:B------:R-:W-:Y:S08]  /*72d90*/  HMMA.1688.F32.TF32 R204, R232.reuse, R102, R204 ;  /* 0x00000066e8cc723c */ /* 0x040ff000000810cc */
[----:B------:R-:W-:Y:S01]  /*72da0*/  HMMA.1688.F32.TF32 R208, R232, R98, R208 ;  /* 0x00000062e8d0723c */ /* 0x000fe200000810d0 */
[----:B------:R-:W-:Y:S04]  /*72db0*/  LDS R232, [R3+0x14680] ;  /* 0x0146800003e87984 */ /* 0x000fe80000000800 */
[----:B------:R-:W-:Y:S04]  /*72dc0*/  LDS R234, [R3+0x16680] ;  /* 0x0166800003ea7984 */ /* 0x000fe80000000800 */
[----:B------:R-:W-:Y:S04]  /*72dd0*/  LDS R233, [R4+0x14680] ;  /* 0x0146800004e97984 */ /* 0x000fe80000000800 */
[----:B------:R-:W3:Y:S01]  /*72de0*/  LDS R235, [R4+0x16680] ;  /* 0x0166800004eb7984 */ /* 0x000ee20000000800 */
[C---:B--2---:R-:W-:Y:S08]  /*72df0*/  HMMA.1688.F32.TF32 R32, R236.reuse, R74, R32 ;  /* 0x0000004aec20723c */ /* 0x044ff00000081020 */
[C---:B------:R-:W-:Y:S08]  /*72e00*/  HMMA.1688.F32.TF32 R28, R236.reuse, R94, R28 ;  /* 0x0000005eec1c723c */ /* 0x040ff0000008101c */
[----:B------:R-:W-:Y:S08]  /*72e10*/  HMMA.1688.F32.TF32 R20, R236, R134, R20 ;  /* 0x00000086ec14723c */ /* 0x000ff00000081014 */
[C---:B---3--:R-:W-:Y:S08]  /*72e20*/  HMMA.1688.F32.TF32 R148, R232.reuse, R106, R148 ;  /* 0x0000006ae894723c */ /* 0x048ff00000081094 */
[C---:B----4-:R-:W-:Y:S08]  /*72e30*/  HMMA.1688.F32.TF32 R152, R232.reuse, R118, R152 ;  /* 0x00000076e898723c */ /* 0x050ff00000081098 */
        /* <DEDUP_REMOVED lines=11> */
[----:B------:R-:W3:Y:S01]  /*72ef0*/  LDL.LU.64 R56, [R1+0x5e28] ;  /* 0x005e280001387983 */ /* 0x000ee20000300a00 */
[C---:B------:R-:W-:Y:S03]  /*72f00*/  HMMA.1688.F32.TF32 R144, R232.reuse, R102, R144 ;  /* 0x00000066e890723c */ /* 0x040fe60000081090 */
[----:B------:R-:W-:Y:S04]  /*72f10*/  STL.64 [R1+0x10f0], R48 ;  /* 0x0010f03001007387 */ /* 0x000fe80000100a00 */
[----:B------:R1:W-:Y:S01]  /*72f20*/  STL.64 [R1+0x10f8], R50 ;  /* 0x0010f83201007387 */ /* 0x0003e20000100a00 */
[C---:B------:R-:W-:Y:S03]  /*72f30*/  HMMA.1688.F32.TF32 R140, R232.reuse, R98, R140 ;  /* 0x00000062e88c723c */ /* 0x040fe6000008108c */
[----:B-1----:R-:W4:Y:S04]  /*72f40*/  LDL.LU.64 R50, [R1+0x5e20] ;  /* 0x005e200001327983 */ /* 0x002f280000300a00 */
[----:B------:R-:W2:Y:S01]  /*72f50*/  LDL.LU.64 R48, [R1+0x5e18] ;  /* 0x005e180001307983 */ /* 0x000ea20000300a00 */
[C---:B------:R-:W-:Y:S03]  /*72f60*/  HMMA.1688.F32.TF32 R136, R232.reuse, R78, R136 ;  /* 0x0000004ee888723c */ /* 0x040fe60000081088 */
[----:B------:R-:W-:Y:S04]  /*72f70*/  STL.64 [R1+0x10e0], R52 ;  /* 0x0010e03401007387 */ /* 0x000fe80000100a00 */
[----:B------:R1:W-:Y:S01]  /*72f80*/  STL.64 [R1+0x10e8], R54 ;  /* 0x0010e83601007387 */ /* 0x0003e20000100a00 */
[C---:B------:R-:W-:Y:S03]  /*72f90*/  HMMA.1688.F32.TF32 R68, R232.reuse, R82, R68 ;  /* 0x00000052e844723c */ /* 0x040fe60000081044 */
[----:B-1----:R-:W2:Y:S04]  /*72fa0*/  LDL.LU.64 R54, [R1+0x5e10] ;  /* 0x005e100001367983 */ /* 0x002ea80000300a00 */
[----:B------:R-:W2:Y:S01]  /*72fb0*/  LDL.LU.64 R52, [R1+0x5e08] ;  /* 0x005e080001347983 */ /* 0x000ea20000300a00 */
[C---:B------:R-:W-:Y:S03]  /*72fc0*/  HMMA.1688.F32.TF32 R64, R232.reuse, R86, R64 ;  /* 0x00000056e840723c */ /* 0x040fe60000081040 */
[----:B------:R-:W-:Y:S04]  /*72fd0*/  STL.64 [R1+0x10d0], R44 ;  /* 0x0010d02c01007387 */ /* 0x000fe80000100a00 */
[----:B------:R1:W-:Y:S01]  /*72fe0*/  STL.64 [R1+0x10d8], R46 ;  /* 0x0010d82e01007387 */ /* 0x0003e20000100a00 */
[C---:B------:R-:W-:Y:S03]  /*72ff0*/  HMMA.1688.F32.TF32 R60, R232.reuse, R90, R60 ;  /* 0x0000005ae83c723c */ /* 0x040fe6000008103c */
[----:B-1----:R-:W2:Y:S04]  /*73000*/  LDL.LU.64 R46, [R1+0x5e00] ;  /* 0x005e0000012e7983 */ /* 0x002ea80000300a00 */
[----:B------:R-:W2:Y:S01]  /*73010*/  LDL.LU.64 R44, [R1+0x5df8] ;  /* 0x005df800012c7983 */ /* 0x000ea20000300a00 */
[----:B------:R-:W-:Y:S03]  /*73020*/  HMMA.1688.F32.TF32 R36, R232, R114, R36 ;  /* 0x00000072e824723c */ /* 0x000fe60000081024 */
[----:B------:R-:W-:Y:S04]  /*73030*/  STL.64 [R1+0x10c0], R40 ;  /* 0x0010c02801007387 */ /* 0x000fe80000100a00 */
[----:B------:R1:W-:Y:S01]  /*73040*/  STL.64 [R1+0x10c8], R42 ;  /* 0x0010c82a01007387 */ /* 0x0003e20000100a00 */
[C---:B------:R-:W-:Y:S03]  /*73050*/  HMMA.1688.F32.TF32 R24, R236.reuse, R214, R24 ;  /* 0x000000d6ec18723c */ /* 0x040fe60000081018 */
[----:B------:R-:W-:Y:S04]  /*73060*/  LDS R232, [R3+0x18100] ;  /* 0x0181000003e87984 */ /* 0x000fe80000000800 */
[----:B------:R-:W-:Y:S04]  /*73070*/  LDS R234, [R3+0x1a100] ;  /* 0x01a1000003ea7984 */ /* 0x000fe80000000800 */
[----:B-1----:R-:W2:Y:S04]  /*73080*/  LDL.LU.64 R42, [R1+0x5df0] ;  /* 0x005df000012a7983 */ /* 0x002ea80000300a00 */
[----:B------:R-:W2:Y:S04]  /*73090*/  LDL.LU.64 R40, [R1+0x5de8] ;  /* 0x005de80001287983 */ /* 0x000ea80000300a00 */
        /* <DEDUP_REMOVED lines=54> */
[----:B-1----:R-:W-:Y:S07]  /*73400*/  HMMA.1688.F32.TF32 R8, R236, R82, R248 ;  /* 0x00000052ec08723c */ /* 0x002fee00000810f8 */
[----:B------:R1:W-:Y:S04]  /*73410*/  STL.64 [R1+0x720], R16 ;  /* 0x0007201001007387 */ /* 0x0003e80000100a00 */
[----:B------:R3:W-:Y:S04]  /*73420*/  STL.64 [R1+0x728], R18 ;  /* 0x0007281201007387 */ /* 0x0007e80000100a00 */
        /* <DEDUP_REMOVED lines=61> */
[----:B------:R-:W-:Y:S01]  /*73800*/  LDS R213, [R4+0x18000] ;  /* 0x0180000004d57984 */ /* 0x000fe20000000800 */
[C---:B--2---:R-:W-:Y:S08]  /*73810*/  HMMA.1688.F32.TF32 R60, R236.reuse, R86, R36 ;  /* 0x00000056ec3c723c */ /* 0x044ff00000081024 */
[C---:B------:R-:W-:Y:S08]  /*73820*/  HMMA.1688.F32.TF32 R36, R236.reuse, R90, R32 ;  /* 0x0000005aec24723c */ /* 0x040ff00000081020 */
[----:B----4-:R-:W-:Y:S01]  /*73830*/  HMMA.1688.F32.TF32 R32, R236, R114, R28 ;  /* 0x00000072ec20723c */ /* 0x010fe2000008101c */
[----:B------:R-:W-:Y:S04]  /*73840*/  LDS R236, [R3+0x18080] ;  /* 0x0180800003ec7984 */ /* 0x000fe80000000800 */
[----:B------:R-:W-:Y:S03]  /*73850*/  LDS R238, [R3+0x1a080] ;  /* 0x01a0800003ee7984 */ /* 0x000fe60000000800 */
[C---:B------:R-:W-:Y:S08]  /*73860*/  HMMA.1688.F32.TF32 R28, R108.reuse, R74, R248 ;  /* 0x0000004a6c1c723c */ /* 0x040ff000000810f8 */
[----:B------:R-:W-:Y:S01]  /*73870*/  HMMA.1688.F32.TF32 R24, R108, R94, R24 ;  /* 0x0000005e6c18723c */ /* 0x000fe20000081018 */
[----:B------:R-:W-:Y:S04]  /*73880*/  STL.64 [R1+0x7e0], R60 ;  /* 0x0007e03c01007387 */ /* 0x000fe80000100a00 */
[----:B------:R-:W-:Y:S04]  /*73890*/  STL.64 [R1+0x7e8], R62 ;  /* 0x0007e83e01007387 */ /* 0x000fe80000100a00 */
[----:B------:R-:W-:Y:S04]  /*738a0*/  STL.64 [R1+0x830], R36 ;  /* 0x0008302401007387 */ /* 0x000fe80000100a00 */
[----:B------:R-:W-:Y:S04]  /*738b0*/  STL.64 [R1+0x838], R38 ;  /* 0x0008382601007387 */ /* 0x000fe80000100a00 */
[----:B------:R-:W-:Y:S01]  /*738c0*/  STL.64 [R1+0x820], R32 ;  /* 0x0008202001007387 */ /* 0x000fe20000100a00 */
[----:B------:R-:W-:-:S03]  /*738d0*/  MOV R251, R6 ;  /* 0x0000000600fb7202 */ /* 0x000fc60000000f00 */
[----:B------:R-:W-:Y:S04]  /*738e0*/  STL.64 [R1+0x828], R34 ;  /* 0x0008282201007387 */ /* 0x000fe80000100a00 */
[----:B------:R-:W-:Y:S01]  /*738f0*/  STL.64 [R1+0x810], R28 ;  /* 0x0008101c01007387 */ /* 0x000fe20000100a00 */
[----:B------:R-:W-:-:S03]  /*73900*/  IMAD.MOV.U32 R6, RZ, RZ, R27 ;  /* 0x000000ffff067224 */ /* 0x000fc600078e001b */
[----:B------:R1:W-:Y:S04]  /*73910*/  STL.64 [R1+0x818], R30 ;  /* 0x0008181e01007387 */ /* 0x0003e80000100a00 */
[----:B------:R-:W-:Y:S04]  /*73920*/  STL.64 [R1+0x7d0], R24 ;  /* 0x0007d01801007387 */ /* 0x000fe80000100a00 */
[----:B------:R2:W-:Y:S01]  /*73930*/  STL [R1+0x7d8], R26 ;  /* 0x0007d81a01007387 */ /* 0x0005e20000100800 */
[C---:B-1----:R-:W-:Y:S01]  /*73940*/  HMMA.1688.F32.TF32 R28, R108.reuse, R214, R228 ;  /* 0x000000d66c1c723c */ /* 0x042fe200000810e4 */
[----:B------:R-:W-:Y:S01]  /*73950*/  IMAD.MOV.U32 R248, RZ, RZ, R212 ;  /* 0x000000fffff87224 */ /* 0x000fe200078e00d4 */
[----:B------:R-:W-:Y:S01]  /*73960*/  MOV R249, R133 ;  /* 0x0000008500f97202 */ /* 0x000fe20000000f00 */
[----:B------:R-:W-:Y:S01]  /*73970*/  IMAD.MOV.U32 R250, RZ, RZ, R132 ;  /* 0x000000fffffa7224 */ /* 0x000fe200078e0084 */
[----:B------:R-:W-:Y:S04]  /*73980*/  LDS R212, [R3+0x18000] ;  /* 0x0180000003d47984 */ /* 0x000fe80000000800 */
[C---:B--2---:R-:W-:Y:S01]  /*73990*/  HMMA.1688.F32.TF32 R24, R108.reuse, R134, R240 ;  /* 0x000000866c18723c */ /* 0x044fe200000810f0 */
[----:B------:R-:W-:Y:S04]  /*739a0*/  LDS R214, [R3+0x1a000] ;  /* 0x01a0000003d67984 */ /* 0x000fe80000000800 */
[----:B------:R-:W-:Y:S04]  /*739b0*/  LDS R215, [R4+0x1a000] ;  /* 0x01a0000004d77984 */ /* 0x000fe80000000800 */
[----:B------:R-:W-:Y:S04]  /*739c0*/  LDS R237, [R4+0x18080] ;  /* 0x0180800004ed7984 */ /* 0x000fe80000000800 */
[----:B------:R-:W-:Y:S04]  /*739d0*/  LDS R239, [R4+0x1a080] ;  /* 0x01a0800004ef7984 */ /* 0x000fe80000000800 */
[----:B------:R-:W-:Y:S04]  /*739e0*/  STL.64 [R1+0x790], R28 ;  /* 0x0007901c01007387 */ /* 0x000fe80000100a00 */
[----:B------:R-:W-:Y:S04]  /*739f0*/  STL.64 [R1+0x798], R30 ;  /* 0x0007981e01007387 */ /* 0x000fe80000100a00 */
[----:B------:R-:W-:Y:S04]  /*73a00*/  STL.64 [R1+0x750], R24 ;  /* 0x0007501801007387 */ /* 0x000fe80000100a00 */
[----:B------:R3:W-:Y:S02]  /*73a10*/  STL.64 [R1+0x758], R26 ;  /* 0x0007581a01007387 */ /* 0x0007e40000100a00 */
[C---:B---3--:R-:W-:Y:S01]  /*73a20*/  HMMA.1688.F32.TF32 R24, R108.reuse, R130, R20 ;  /* 0x000000826c18723c */ /* 0x048fe20000081014 */
[----:B------:R-:W-:Y:S01]  /*73a30*/  MOV R228, R129 ;  /* 0x0000008100e47202 */ /* 0x000fe20000000f00 */
[----:B------:R-:W-:Y:S01]  /*73a40*/  IMAD.MOV.U32 R229, RZ, RZ, R128 ;  /* 0x000000ffffe57224 */ /* 0x000fe200078e0080 */
[----:B------:R-:W-:Y:S01]  /*73a50*/  MOV R230, R105 ;  /* 0x0000006900e67202 */ /* 0x000fe20000000f00 */
[----:B------:R-:W-:Y:S01]  /*73a60*/  IMAD.MOV.U32 R231, RZ, RZ, R104 ;  /* 0x000000ffffe77224 */ /* 0x000fe200078e0068 */
[----:B------:R-:W-:Y:S01]  /*73a70*/  MOV R240, R101 ;  /* 0x0000006500f07202 */ /* 0x000fe20000000f00 */
[----:B------:R-:W-:Y:S01]  /*73a80*/  IMAD.MOV.U32 R241, RZ, RZ, R100 ;  /* 0x000000fffff17224 */ /* 0x000fe200078e0064 */
[----:B------:R-:W-:Y:S01]  /*73a90*/  MOV R242, R97 ;  /* 0x0000006100f27202 */ /* 0x000fe20000000f00 */
[C---:B------:R-:W-:Y:S01]  /*73aa0*/  HMMA.1688.F32.TF32 R20, R108.reuse, R126, R16 ;  /* 0x0000007e6c14723c */ /* 0x040fe20000081010 */
[----:B------:R-:W-:Y:S01]  /*73ab0*/  IMAD.MOV.U32 R243, RZ, RZ, R96 ;  /* 0x000000fffff37224 */ /* 0x000fe200078e0060 */
[----:B------:R-:W-:Y:S04]  /*73ac0*/  LDSM.16.M88.4 R128, [R5+0x8e080] ;  /* 0x08e080000580783b */ /* 0x000fe80000000200 */
[----:B------:R-:W-:Y:S02]  /*73ad0*/  LDSM.16.M88.4 R132, [R5+0x8f080] ;  /* 0x08f080000584783b */ /* 0x000fe40000000200 */
        /* <DEDUP_REMOVED lines=10> */
[C---:B-1----:R-:W-:Y:S01]  /*73b80*/  HMMA.1688.F32.TF32 R16, R108.reuse, R106, R8 ;  /* 0x0000006a6c10723c */ /* 0x042fe20000081008 */
[----:B------:R-:W-:Y:S01]  /*73b90*/  MOV R246, R73 ;  /* 0x0000004900f67202 */ /* 0x000fe20000000f00 */
[----:B------:R-:W-:Y:S01]  /*73ba0*/  IMAD.MOV.U32 R247, RZ, RZ, R72 ;  /* 0x000000fffff77224 */ /* 0x000fe200078e0048 */
[----:B------:R-:W-:Y:S01]  /*73bb0*/  MOV R244, R93 ;  /* 0x0000005d00f47202 */ /* 0x000fe20000000f00 */
[----:B------:R-:W1:Y:S04]  /*73bc0*/  LDSM.16.M88.4 R72, [R5+0x80080] ;  /* 0x080080000548783b */ /* 0x000e680000000200 */
[C---:B--2---:R-:W-:Y:S01]  /*73bd0*/  HMMA.1688.F32.TF32 R12, R108.reuse, R102, R216 ;  /* 0x000000666c0c723c */ /* 0x044fe200000810d8 */
[----:B------:R-:W-:Y:S01]  /*73be0*/  IMAD.MOV.U32 R245, RZ, RZ, R92 ;  /* 0x000000fffff57224 */ /* 0x000fe200078e005c */
[----:B------:R-:W-:Y:S04]  /*73bf0*/  LDSM.16.M88.4 R100, [R5+0x87080] ;  /* 0x087080000564783b */ /* 0x000fe80000000200 */
[----:B------:R-:W-:Y:S02]  /*73c00*/  LDSM.16.M88.4 R92, [R5+0x85080] ;  /* 0x08508000055c783b */ /* 0x000fe40000000200 */
[C---:B------:R-:W-:Y:S02]  /*73c10*/  HMMA.1688.F32.TF32 R8, R108.reuse, R98, R220 ;  /* 0x000000626c08723c */ /* 0x040fe400000810dc */
[----:B------:R-:W-:Y:S04]  /*73c20*/  LDSM.16.M88.4 R96, [R5+0x86080] ;  /* 0x086080000560783b */ /* 0x000fe80000000200 */
[----:B------:R-:W-:Y:S04]  /*73c30*/  LDSM.16.M88.4 R104, [R5+0x88080] ;  /* 0x088080000568783b */ /* 0x000fe80000000200 */
[----:B------:R-:W-:Y:S04]  /*73c40*/  STL.64 [R1+0x3b0], R16 ;  /* 0x0003b01001007387 */ /* 0x000fe80000100a00 */
[----:B------:R-:W-:Y:S04]  /*73c50*/  STL.64 [R1+0x3b8], R18 ;  /* 0x0003b81201007387 */ /* 0x000fe80000100a00 */
[----:B------:R-:W-:Y:S04]  /*73c60*/  STL.64 [R1+0x390], R12 ;  /* 0x0003900c01007387 */ /* 0x000fe80000100a00 */
[----:B------:R-:W-:Y:S04]  /*73c70*/  STL.64 [R1+0x398], R14 ;  /* 0x0003980e01007387 */ /* 0x000fe80000100a00 */
[----:B------:R-:W-:Y:S04]  /*73c80*/  STL.64 [R1+0x360], R8 ;  /* 0x0003600801007387 */ /* 0x000fe80000100a00 */
[----:B------:R2:W-:Y:S02]  /*73c90*/  STL.64 [R1+0x368], R10 ;  /* 0x0003680a01007387 */ /* 0x0005e40000100a00 */
[C---:B--2---:R-:W-:Y:S02]  /*73ca0*/  HMMA.1688.F32.TF32 R8, R108.reuse, R78, R248 ;  /* 0x0000004e6c08723c */ /* 0x044fe400000810f8 */
[----:B-1----:R-:W-:Y:S04]  /*73cb0*/  STL [R1+0x5b84], R74 ;  /* 0x005b844a01007387 */ /* 0x002fe80000100800 */
[----:B------:R-:W-:Y:S01]  /*73cc0*/  STL [R1+0x5b80], R75 ;  /* 0x005b804b01007387 */ /* 0x000fe20000100800 */
[----:B------:R-:W-:Y:S01]  /*73cd0*/  MOV R250, R77 ;  /* 0x0000004d00fa7202 */ /* 0x000fe20000000f00 */
[----:B------:R-:W-:Y:S01]  /*73ce0*/  IMAD.MOV.U32 R251, RZ, RZ, R76 ;  /* 0x000000fffffb7224 */ /* 0x000fe200078e004c */
[----:B------:R-:W-:Y:S01]  /*73cf0*/  MOV R248, R81 ;  /* 0x0000005100f87202 */ /* 0x000fe20000000f00 */
[----:B------:R-:W1:Y:S01]  /*73d00*/  LDSM.16.M88.4 R76, [R5+0x81080] ;  /* 0x08108000054c783b */ /* 0x000e620000000200 */
[----:B------:R-:W-:Y:S11]  /*73d10*/  IMAD.MOV.U32 R249, RZ, RZ, R80 ;  /* 0x000000fffff97224 */ /* 0x000ff600078e0050 */
[----:B------:R-:W-:Y:S01]  /*73d20*/  @!UPT UIADD3 URZ, URZ, URZ, URZ ;  /* 0x0000003f3f3ff290 */ /* 0x000fe2000fffe03f */
[----:B------:R-:W-:Y:S04]  /*73d30*/  STL.64 [R1+0x350], R8 ;  /* 0x0003500801007387 */ /* 0x000fe80000100a00 */
[----:B------:R2:W-:Y:S02]  /*73d40*/  STL.64 [R1+0x358], R10 ;  /* 0x0003580a01007387 */ /* 0x0005e40000100a00 */
[C---:B--2---:R-:W-:Y:S02]  /*73d50*/  HMMA.1688.F32.TF32 R8, R108.reuse, R82, R228 ;  /* 0x000000526c08723c */ /* 0x044fe400000810e4 */
[----:B------:R-:W2:Y:S04]  /*73d60*/  LDSM.16.M88.4 R80, [R5+0x82080] ;  /* 0x082080000550783b */ /* 0x000ea80000000200 */
[----:B-1----:R-:W-:Y:S04]  /*73d70*/  STL [R1+0x5b8c], R78 ;  /* 0x005b8c4e01007387 */ /* 0x002fe80000100800 */
[----:B------:R-:W-:Y:S04]  /*73d80*/  STL [R1+0x5b88], R79 ;  /* 0x005b884f01007387 */ /* 0x000fe80000100800 */
[----:B--2---:R-:W-:Y:S09]  /*73d90*/  STL [R1+0x5b94], R82 ;  /* 0x005b945201007387 */ /* 0x004ff20000100800 */
[----:B------:R-:W-:Y:S04]  /*73da0*/  STL.64 [R1+0x320], R8 ;  /* 0x0003200801007387 */ /* 0x000fe80000100a00 */
[----:B------:R1:W-:Y:S02]  /*73db0*/  STL.64 [R1+0x328], R10 ;  /* 0x0003280a01007387 */ /* 0x0003e40000100a00 */
[C---:B-1----:R-:W-:Y:S02]  /*73dc0*/  HMMA.1688.F32.TF32 R8, R108.reuse, R86, R240 ;  /* 0x000000566c08723c */ /* 0x042fe400000810f0 */
[----:B------:R-:W-:Y:S05]  /*73dd0*/  STL [R1+0x5b90], R83 ;  /* 0x005b905301007387 */ /* 0x000fea0000100800 */
        /* <DEDUP_REMOVED lines=15> */
[----:B-1----:R-:W-:Y:S02]  /*73ed0*/  HMMA.1688.F32.TF32 R8, R108, R114, R248 ;  /* 0x000000726c08723c */ /* 0x002fe400000810f8 */
        /* <DEDUP_REMOVED lines=10> */
[----:B------:R-:W-:Y:S01]  /*73f80*/  STL.64 [R1+0x280], R8 ;  /* 0x0002800801007387 */ /* 0x000fe20000100a00 */
[----:B------:R-:W-:-:S03]  /*73f90*/  MOV R250, R113 ;  /* 0x0000007100fa7202 */ /* 0x000fc60000000f00 */
[----:B------:R2:W-:Y:S01]  /*73fa0*/  STL.64 [R1+0x288], R10 ;  /* 0x0002880a01007387 */ /* 0x0005e20000100a00 */
[----:B------:R-:W-:Y:S01]  /*73fb0*/  IMAD.MOV.U32 R251, RZ, RZ, R112 ;  /* 0x000000fffffb7224 */ /* 0x000fe200078e0070 */
[----:B------:R-:W-:Y:S01]  /*73fc0*/  MOV R248, R117 ;  /* 0x0000007500f87202 */ /* 0x000fe20000000f00 */
[----:B------:R-:W-:Y:S01]  /*73fd0*/  IMAD.MOV.U32 R249, RZ, RZ, R116 ;  /* 0x000000fffff97224 */ /* 0x000fe200078e0074 */
[----:B------:R-:W3:Y:S01]  /*73fe0*/  LDSM.16.M88.4 R112, [R5+0x8a080] ;  /* 0x08a080000570783b */ /* 0x000ee20000000200 */
[----:B------:R-:W-:Y:S01]  /*73ff0*/  MOV R246, R121 ;  /* 0x0000007900f67202 */ /* 0x000fe20000000f00 */
[----:B------:R-:W-:Y:S02]  /*74000*/  IMAD.MOV.U32 R247, RZ, RZ, R120 ;  /* 0x000000fffff77224 */ /* 0x000fe400078e0078 */
[----:B------:R-:W4:Y:S01]  /*74010*/  LDSM.16.M88.4 R116, [R5+0x8b080] ;  /* 0x08b080000574783b */ /* 0x000f220000000200 */
[----:B--2---:R-:W-:Y:S03]  /*74020*/  HMMA.1688.F32.TF32 R8, R212, R72, R240 ;  /* 0x00000048d408723c */ /* 0x004fe600000810f0 */
[----:B------:R-:W2:Y:S01]  /*74030*/  LDSM.16.M88.4 R120, [R5+0x8c080] ;  /* 0x08c080000578783b */ /* 0x000ea20000000200 */
[----:B------:R-:W-:Y:S01]  /*74040*/  MOV R244, R125 ;  /* 0x0000007d00f47202 */ /* 0x000fe20000000f00 */
[----:B------:R-:W-:-:S02]  /*74050*/  IMAD.MOV.U32 R245, RZ, RZ, R124 ;  /* 0x000000fffff57224 */ /* 0x000fc400078e007c */
[----:B------:R-:W2:Y:S11]  /*74060*/  LDSM.16.M88.4 R124, [R5+0x8d080] ;  /* 0x08d08000057c783b */ /* 0x000eb60000000200 */
[----:B------:R-:W-:Y:S06]  /*74070*/  @!UPT UIADD3 URZ, URZ, URZ, URZ ;  /* 0x0000003f3f3ff290 */ /* 0x000fec000fffe03f */
[----:B------:R-:W-:Y:S01]  /*74080*/  MOV R86, R8 ;  /* 0x0000000800567202 */ /* 0x000fe20000000f00 */
[----:B------:R-:W-:Y:S01]  /*74090*/  IMAD.MOV.U32 R87, RZ, RZ, R9 ;  /* 0x000000ffff577224 */ /* 0x000fe200078e0009 */
[----:B------:R-:W-:Y:S01]  /*740a0*/  MOV R82, R10 ;  /* 0x0000000a00527202 */ /* 0x000fe20000000f00 */
[----:B------:R-:W-:Y:S02]  /*740b0*/  IMAD.MOV.U32 R83, RZ, RZ, R11 ;  /* 0x000000ffff537224 */ /* 0x000fe400078e000b */
[----:B------:R-:W-:Y:S01]  /*740c0*/  HMMA.1688.F32.TF32 R8, R212, R76, R244 ;  /* 0x0000004cd408723c */ /* 0x000fe200000810f4 */
[----:B-1----:R-:W-:Y:S04]  /*740d0*/  STL [R1+0x5a9c], R110 ;  /* 0x005a9c6e01007387 */ /* 0x002fe80000100800 */
[----:B------:R-:W-:Y:S04]  /*740e0*/  STL [R1+0x5a78], R111 ;  /* 0x005a786f01007387 */ /* 0x000fe80000100800 */
[----:B------:R-:W-:Y:S04]  /*740f0*/  STL [R1+0x5bb4], R83 ;  /* 0x005bb45301007387 */ /* 0x000fe80000100800 */
[----:B------:R-:W-:Y:S04]  /*74100*/  STL [R1+0x5bb0], R82 ;  /* 0x005bb05201007387 */ /* 0x000fe80000100800 */
[----:B------:R-:W-:Y:S04]  /*74110*/  STL [R1+0x5bac], R87 ;  /* 0x005bac5701007387 */ /* 0x000fe80000100800 */
[----:B------:R-:W-:Y:S04]  /*74120*/  STL [R1+0x5ba8], R86 ;  /* 0x005ba85601007387 */ /* 0x000fe80000100800 */
[----:B---3--:R-:W-:Y:S04]  /*74130*/  STL [R1+0x5aa4], R114 ;  /* 0x005aa47201007387 */ /* 0x008fe80000100800 */
[----:B------:R-:W-:Y:S04]  /*74140*/  STL [R1+0x5aa0], R115 ;  /* 0x005aa07301007387 */ /* 0x000fe80000100800 */
[----:B----4-:R-:W-:Y:S01]  /*74150*/  STL [R1+0x5aac], R118 ;  /* 0x005aac7601007387 */ /* 0x010fe20000100800 */
[----:B------:R-:W-:-:S03]  /*74160*/  IMAD.MOV.U32 R91, RZ, RZ, R11 ;  /* 0x000000ffff5b7224 */ /* 0x000fc600078e000b */
[----:B------:R-:W-:Y:S01]  /*74170*/  STL [R1+0x5aa8], R119 ;  /* 0x005aa87701007387 */ /* 0x000fe20000100800 */
[----:B------:R-:W-:-:S03]  /*74180*/  MOV R90, R10 ;  /* 0x0000000a005a7202 */ /* 0x000fc60000000f00 */
[----:B--2---:R-:W-:Y:S04]  /*74190*/  STL [R1+0x5ab4], R122 ;  /* 0x005ab47a01007387 */ /* 0x004fe80000100800 */
[----:B------:R-:W-:Y:S04]  /*741a0*/  STL [R1+0x5ab0], R123 ;  /* 0x005ab07b01007387 */ /* 0x000fe80000100800 */
[----:B------:R-:W-:Y:S04]  /*741b0*/  STL [R1+0x5abc], R126 ;  /* 0x005abc7e01007387 */ /* 0x000fe80000100800 */
[----:B------:R-:W-:Y:S04]  /*741c0*/  STL [R1+0x5ab8], R127 ;  /* 0x005ab87f01007387 */ /* 0x000fe80000100800 */
[----:B------:R-:W-:Y:S04]  /*741d0*/  STL [R1+0x5ac4], R130 ;  /* 0x005ac48201007387 */ /* 0x000fe80000100800 */
[----:B------:R-:W-:Y:S04]  /*741e0*/  STL [R1+0x5ac0], R131 ;  /* 0x005ac08301007387 */ /* 0x000fe80000100800 */
[----:B------:R1:W-:Y:S04]  /*741f0*/  STL.64 [R1+0x2e0], R8 ;  /* 0x0002e00801007387 */ /* 0x0003e80000100a00 */
[----:B------:R-:W-:Y:S04]  /*74200*/  STL [R1+0x5bbc], R91 ;  /* 0x005bbc5b01007387 */ /* 0x000fe80000100800 */
        /* <DEDUP_REMOVED lines=28> */
[----:B------:R-:W3:Y:S01]  /*743d0*/  LDL.LU R16, [R1+0xfd0] ;  /* 0x000fd00001107983 */ /* 0x000ee20000300800 */
[----:B-1----:R-:W-:Y:S03]  /*743e0*/  HMMA.1688.F32.TF32 R8, R212, R80, R248 ;  /* 0x00000050d408723c */ /* 0x002fe600000810f8 */
        /* <DEDUP_REMOVED lines=11> */
[----:B------:R-:W-:Y:S01]  /*744a0*/  MOV R83, R8 ;  /* 0x0000000800537202 */ /* 0x000fe20000000f00 */
[----:B------:R-:W-:Y:S01]  /*744b0*/  IMAD.MOV.U32 R82, RZ, RZ, R9 ;  /* 0x000000ffff527224 */ /* 0x000fe200078e0009 */
[----:B------:R-:W-:Y:S01]  /*744c0*/  MOV R87, R10 ;  /* 0x0000000a00577202 */ /* 0x000fe20000000f00 */
[----:B------:R-:W3:Y:S01]  /*744d0*/  LDL.LU R8, [R1+0x14a0] ;  /* 0x0014a00001087983 */ /* 0x000ee20000300800 */
[----:B------:R-:W-:-:S03]  /*744e0*/  IMAD.MOV.U32 R86, RZ, RZ, R11 ;  /* 0x000000ffff567224 */ /* 0x000fc600078e000b */
[----:B------:R-:W3:Y:S04]  /*744f0*/  LDL.LU R9, [R1+0x14a4] ;  /* 0x0014a40001097983 */ /* 0x000ee80000300800 */
[----:B------:R-:W3:Y:S04]  /*74500*/  LDL.LU R10, [R1+0x14a8] ;  /* 0x0014a800010a7983 */ /* 0x000ee80000300800 */
[----:B------:R-:W3:Y:S04]  /*74510*/  LDL.LU R11, [R1+0x14ac] ;  /* 0x0014ac00010b7983 */ /* 0x000ee80000300800 */
[----:B------:R1:W-:Y:S04]  /*74520*/  STL [R1+0x5bc4], R87 ;  /* 0x005bc45701007387 */ /* 0x0003e80000100800 */
[----:B------:R1:W-:Y:S01]  /*74530*/  STL [R1+0x5bc0], R86 ;  /* 0x005bc05601007387 */ /* 0x0003e20000100800 */
[C---:B----4-:R-:W-:Y:S03]  /*74540*/  HMMA.1688.F32.TF32 R24, R212.reuse, R84, R220 ;  /* 0x00000054d418723c */ /* 0x050fe600000810dc */
[----:B------:R-:W4:Y:S04]  /*74550*/  LDL.LU R220, [R1+0x1460] ;  /* 0x0014600001dc7983 */ /* 0x000f280000300800 */
[----:B------:R-:W4:Y:S04]  /*74560*/  LDL.LU R221, [R1+0x1464] ;  /* 0x0014640001dd7983 */ /* 0x000f280000300800 */
[----:B------:R-:W4:Y:S04]  /*74570*/  LDL.LU R222, [R1+0x1468] ;  /* 0x0014680001de7983 */ /* 0x000f280000300800 */
[----:B------:R-:W4:Y:S01]  /*74580*/  LDL.LU R223, [R1+0x146c] ;  /* 0x00146c0001df7983 */ /* 0x000f220000300800 */
[C---:B--2---:R-:W-:Y:S11]  /*74590*/  HMMA.1688.F32.TF32 R20, R212.reuse, R88, R20 ;  /* 0x00000058d414723c */ /* 0x044ff60000081014 */
[----:B------:R-:W-:Y:S11]  /*745a0*/  @!UPT UIADD3 URZ, URZ, URZ, URZ ;  /* 0x0000003f3f3ff290 */ /* 0x000ff6000fffe03f */
[----:B------:R-:W-:Y:S02]  /*745b0*/  @!UPT UIADD3 URZ, URZ, URZ, URZ ;  /* 0x0000003f3f3ff290 */ /* 0x000fe4000fffe03f */
[----:B-1----:R-:W-:Y:S01]  /*745c0*/  MOV R87, R20 ;  /* 0x0000001400577202 */ /* 0x002fe20000000f00 */
[----:B------:R-:W-:Y:S01]  /*745d0*/  IMAD.MOV.U32 R86, RZ, RZ, R21 ;  /* 0x000000ffff567224 */ /* 0x000fe200078e0015 */
[----:B------:R-:W-:Y:S01]  /*745e0*/  MOV R91, R22 ;  /* 0x00000016005b7202 */ /* 0x000fe20000000f00 */
[----:B------:R-:W-:Y:S02]  /*745f0*/  IMAD.MOV.U32 R90, RZ, RZ, R23 ;  /* 0x000000ffff5a7224 */ /* 0x000fe400078e0017 */
[C---:B---3--:R-:W-:Y:S08]  /*74600*/  HMMA.1688.F32.TF32 R20, R212.reuse, R92, R16 ;  /* 0x0000005cd414723c */ /* 0x048ff00000081010 */
[C---:B------:R-:W-:Y:S08]  /*74610*/  HMMA.1688.F32.TF32 R16, R212.reuse, R96, R12 ;  /* 0x00000060d410723c */ /* 0x040ff0000008100c */
[C---:B------:R-:W-:Y:S07]  /*74620*/  HMMA.1688.F32.TF32 R12, R212.reuse, R100, R248 ;  /* 0x00000064d40c723c */ /* 0x040fee00000810f8 */
        /* <DEDUP_REMOVED lines=11> */
[----:B------:R-:W3:Y:S05]  /*746e0*/  LDL.LU R244, [R1+0xf90] ;  /* 0x000f900001f47983 */ /* 0x000eea0000300800 */
[C---:B------:R-:W-:Y:S11]  /*746f0*/  HMMA.1688.F32.TF32 R8, R212.reuse, R108, R8 ;  /* 0x0000006cd408723c */ /* 0x040ff60000081008 */
[----:B------:R-:W-:Y:S04]  /*74700*/  @!UPT UIADD3 URZ, URZ, URZ, URZ ;  /* 0x0000003f3f3ff290 */ /* 0x000fe8000fffe03f */
[----:B------:R-:W-:Y:S04]  /*74710*/  STL.64 [R1+0x700], R12 ;  /* 0x0007000c01007387 */ /* 0x000fe80000100a00 */
[----:B------:R1:W-:Y:S04]  /*74720*/  STL.64 [R1+0x708], R14 ;  /* 0x0007080e01007387 */ /* 0x0003e80000100a00 */
[----:B------:R-:W3:Y:S04]  /*74730*/  LDL.LU R245, [R1+0xf94] ;  /* 0x000f940001f57983 */ /* 0x000ee80000300800 */
[----:B------:R-:W3:Y:S04]  /*74740*/  LDL.LU R246, [R1+0xf98] ;  /* 0x000f980001f67983 */ /* 0x000ee80000300800 */
[----:B------:R-:W3:Y:S01]  /*74750*/  LDL.LU R247, [R1+0xf9c] ;  /* 0x000f9c0001f77983 */ /* 0x000ee20000300800 */
[C---:B------:R-:W-:Y:S03]  /*74760*/  HMMA.1688.F32.TF32 R16, R212.reuse, R112, R216 ;  /* 0x00000070d410723c */ /* 0x040fe600000810d8 */
[----:B------:R-:W-:Y:S04]  /*74770*/  STL.64 [R1+0x740], R8 ;  /* 0x0007400801007387 */ /* 0x000fe80000100a00 */
[----:B------:R1:W-:Y:S02]  /*74780*/  STL.64 [R1+0x748], R10 ;  /* 0x0007480a01007387 */ /* 0x0003e40000100a00 */
[C---:B-1----:R-:W-:Y:S08]  /*74790*/  HMMA.1688.F32.TF32 R12, R212.reuse, R116, R228 ;  /* 0x00000074d40c723c */ /* 0x042ff000000810e4 */
[C---:B------:R-:W-:Y:S06]  /*747a0*/  HMMA.1688.F32.TF32 R8, R212.reuse, R120, R240 ;  /* 0x00000078d408723c */ /* 0x040fec00000810f0 */
        /* <DEDUP_REMOVED lines=13> */
[----:B------:R-:W3:Y:S01]  /*74880*/  LDL.LU R231, [R1+0x144c] ;  /* 0x00144c0001e77983 */ /* 0x000ee20000300800 */
[----:B----4-:R-:W-:Y:S11]  /*74890*/  HMMA.1688.F32.TF32 R8, R212, R124, R220 ;  /* 0x0000007cd408723c */ /* 0x010ff600000810dc */
[----:B------:R-:W-:Y:S11]  /*748a0*/  @!UPT UIADD3 URZ, URZ, URZ, URZ ;  /* 0x0000003f3f3ff290 */ /* 0x000ff6000fffe03f */
[----:B------:R-:W-:Y:S02]  /*748b0*/  @!UPT UIADD3 URZ, URZ, URZ, URZ ;  /* 0x0000003f3f3ff290 */ /* 0x000fe4000fffe03f */
[----:B------:R-:W-:Y:S01]  /*748c0*/  MOV R134, R8 ;  /* 0x0000000800867202 */ /* 0x000fe20000000f00 */
[----:B------:R-:W-:Y:S01]  /*748d0*/  IMAD.MOV.U32 R135, RZ, RZ, R9 ;  /* 0x000000ffff877224 */ /* 0x000fe200078e0009 */
[----:B------:R-:W-:Y:S01]  /*748e0*/  MOV R130, R10 ;  /* 0x0000000a00827202 */ /* 0x000fe20000000f00 */
[----:B------:R-:W-:-:S05]  /*748f0*/  IMAD.MOV.U32 R131, RZ, RZ, R11 ;  /* 0x000000ffff837224 */ /* 0x000fca00078e000b */
[----:B------:R-:W-:Y:S04]  /*74900*/  STL [R1+0x5adc], R131 ;  /* 0x005adc8301007387 */ /* 0x000fe80000100800 */
[----:B------:R-:W-:Y:S04]  /*74910*/  STL [R1+0x5ad8], R130 ;  /* 0x005ad88201007387 */ /* 0x000fe80000100800 */
[----:B------:R-:W-:Y:S04]  /*74920*/  STL [R1+0x5ad4], R135 ;  /* 0x005ad48701007387 */ /* 0x000fe80000100800 */
[----:B------:R-:W-:Y:S01]  /*74930*/  STL [R1+0x5ad0], R134 ;  /* 0x005ad08601007387 */ /* 0x000fe20000100800 */
[C---:B--2---:R-:W-:Y:S03]  /*74940*/  HMMA.1688.F32.TF32 R8, R212.reuse, R128, R248 ;  /* 0x00000080d408723c */ /* 0x044fe600000810f8 */
[----:B------:R-:W2:Y:S11]  /*74950*/  LDL.LU R248, [R1+0x1420] ;  /* 0x0014200001f87983 */ /* 0x000eb60000300800 */
[----:B------:R-:W-:Y:S09]  /*74960*/  @!UPT UIADD3 URZ, URZ, URZ, URZ ;  /* 0x0000003f3f3ff290 */ /* 0x000ff2000fffe03f */
[----:B------:R-:W-:Y:S04]  /*74970*/  STL.64 [R1+0x890], R8 ;  /* 0x0008900801007387 */ /* 0x000fe80000100a00 */
[----:B------:R3:W-:Y:S04]  /*74980*/  STL.64 [R1+0x898], R10 ;  /* 0x0008980a01007387 */ /* 0x0007e80000100a00 */
[----:B------:R-:W2:Y:S04]  /*74990*/  LDL.LU R249, [R1+0x1424] ;  /* 0x0014240001f97983 */ /* 0x000ea80000300800 */
[----:B------:R-:W2:Y:S04]  /*749a0*/  LDL.LU R250, [R1+0x1428] ;  /* 0x0014280001fa7983 */ /* 0x000ea80000300800 */
[----:B------:R-:W2:Y:S01]  /*749b0*/  LDL.LU R251, [R1+0x142c] ;  /* 0x00142c0001fb7983 */ /* 0x000ea20000300800 */
[----:B---3--:R-:W-:Y:S03]  /*749c0*/  HMMA.1688.F32.TF32 R8, R212, R132, R244 ;  /* 0x00000084d408723c */ /* 0x008fe600000810f4 */
[----:B------:R-:W3:Y:S04]  /*749d0*/  LDL.LU R244, [R1+0x1410] ;  /* 0x0014100001f47983 */ /* 0x000ee80000300800 */
[----:B------:R-:W3:Y:S04]  /*749e0*/  LDL.LU R245, [R1+0x1414] ;  /* 0x0014140001f57983 */ /* 0x000ee80000300800 */
[----:B------:R-:W3:Y:S04]  /*749f0*/  LDL.LU R246, [R1+0x1418] ;  /* 0x0014180001f67983 */ /* 0x000ee80000300800 */
[----:B------:R-:W3:Y:S01]  /*74a00*/  LDL.LU R247, [R1+0x141c] ;  /* 0x00141c0001f77983 */ /* 0x000ee20000300800 */
[----:B------:R-:W-:Y:S01]  /*74a10*/  MOV R78, R24 ;  /* 0x00000018004e7202 */ /* 0x000fe20000000f00 */
[----:B------:R-:W-:Y:S01]  /*74a20*/  IMAD.MOV.U32 R79, RZ, RZ, R25 ;  /* 0x000000ffff4f7224 */ /* 0x000fe200078e0019 */
[----:B------:R-:W-:Y:S01]  /*74a30*/  MOV R74, R26 ;  /* 0x0000001a004a7202 */ /* 0x000fe20000000f00 */
[----:B------:R-:W-:Y:S01]  /*74a40*/  IMAD.MOV.U32 R75, RZ, RZ, R27 ;  /* 0x000000ffff4b7224 */ /* 0x000fe200078e001b */
[----:B------:R-:W-:Y:S04]  /*74a50*/  LDS R212, [R3+0x18180] ;  /* 0x0181800003d47984 */ /* 0x000fe80000000800 */
[----:B------:R-:W-:Y:S01]  /*74a60*/  IMAD.MOV.U32 R134, RZ, RZ, R11 ;  /* 0x000000ffff867224 */ /* 0x000fe200078e000b */
[----:B------:R-:W-:Y:S01]  /*74a70*/  MOV R135, R10 ;  /* 0x0000000a00877202 */ /* 0x000fe20000000f00 */
[----:B------:R-:W-:Y:S01]  /*74a80*/  IMAD.MOV.U32 R130, RZ, RZ, R9 ;  /* 0x000000ffff827224 */ /* 0x000fe200078e0009 */
[----:B------:R-:W-:Y:S01]  /*74a90*/  MOV R131, R8 ;  /* 0x0000000800837202 */ /* 0x000fe20000000f00 */
[----:B------:R-:W-:Y:S04]  /*74aa0*/  LDS R214, [R3+0x1a180] ;  /* 0x01a1800003d67984 */ /* 0x000fe80000000800 */
[----:B------:R-:W-:Y:S04]  /*74ab0*/  STL [R1+0x5aec], R134 ;  /* 0x005aec8601007387 */ /* 0x000fe80000100800 */
[----:B------:R-:W-:Y:S04]  /*74ac0*/  STL [R1+0x5ae8], R135 ;  /* 0x005ae88701007387 */ /* 0x000fe80000100800 */
[----:B------:R-:W-:Y:S04]  /*74ad0*/  STL [R1+0x5ae4], R131 ;  /* 0x005ae48301007387 */ /* 0x000fe80000100800 */
[----:B------:R1:W-:Y:S04]  /*74ae0*/  STL [R1+0x5ae0], R130 ;  /* 0x005ae08201007387 */ /* 0x0003e80000100800 */
[----:B------:R-:W-:Y:S04]  /*74af0*/  LDS R213, [R4+0x18180] ;  /* 0x0181800004d57984 */ /* 0x000fe80000000800 */
[----:B------:R-:W4:Y:S01]  /*74b00*/  LDS R215, [R4+0x1a180] ;  /* 0x01a1800004d77984 */ /* 0x000f220000000800 */
[C---:B------:R-:W-:Y:S08]  /*74b10*/  HMMA.1688.F32.TF32 R12, R236.reuse, R72, R228 ;  /* 0x00000048ec0c723c */ /* 0x040ff000000810e4 */
[----:B------:R-:W-:Y:S11]  /*74b20*/  HMMA.1688.F32.TF32 R8, R236, R76, R240 ;  /* 0x0000004cec08723c */ /* 0x000ff600000810f0 */
[----:B------:R-:W-:Y:S04]  /*74b30*/  @!UPT UIADD3 URZ, URZ, URZ, URZ ;  /* 0x0000003f3f3ff290 */ /* 0x000fe8000fffe03f */
[----:B------:R-:W-:Y:S04]  /*74b40*/  STL.64 [R1+0x8b0], R12 ;  /* 0x0008b00c01007387 */ /* 0x000fe80000100a00 */
[----:B------:R-:W-:Y:S04]  /*74b50*/  STL.64 [R1+0x8b8], R14 ;  /* 0x0008b80e01007387 */ /* 0x000fe80000100a00 */
[----:B------:R-:W4:Y:S04]  /*74b60*/  LDL.LU R228, [R1+0x1400] ;  /* 0x0014000001e47983 */ /* 0x000f280000300800 */
[----:B------:R-:W4:Y:S04]  /*74b70*/  LDL.LU R229, [R1+0x1404] ;  /* 0x0014040001e57983 */ /* 0x000f280000300800 */
[----:B------:R-:W4:Y:S04]  /*74b80*/  LDL.LU R230, [R1+0x1408] ;  /* 0x0014080001e67983 */ /* 0x000f280000300800 */
[----:B------:R-:W4:Y:S01]  /*74b90*/  LDL.LU R231, [R1+0x140c] ;  /* 0x00140c0001e77983 */ /* 0x000f220000300800 */
[----:B------:R-:W-:Y:S01]  /*74ba0*/  IMAD.MOV.U32 R123, RZ, RZ, R11 ;  /* 0x000000ffff7b7224 */ /* 0x000fe200078e000b */
[----:B------:R-:W-:Y:S01]  /*74bb0*/  MOV R122, R10 ;  /* 0x0000000a007a7202 */ /* 0x000fe20000000f00 */
[----:B------:R-:W-:Y:S01]  /*74bc0*/  IMAD.MOV.U32 R127, RZ, RZ, R9 ;  /* 0x000000ffff7f7224 */ /* 0x000fe200078e0009 */
[----:B------:R-:W-:-:S02]  /*74bd0*/  MOV R126, R8 ;  /* 0x00000008007e7202 */ /* 0x000fc40000000f00 */
[----:B------:R1:W-:Y:S04]  /*74be0*/  STL [R1+0x5afc], R123 ;  /* 0x005afc7b01007387 */ /* 0x0003e80000100800 */
[----:B------:R1:W-:Y:S04]  /*74bf0*/  STL [R1+0x5af8], R122 ;  /* 0x005af87a01007387 */ /* 0x0003e80000100800 */
[----:B------:R1:W-:Y:S04]  /*74c00*/  STL [R1+0x5af4], R127 ;  /* 0x005af47f01007387 */ /* 0x0003e80000100800 */
[----:B------:R1:W-:Y:S01]  /*74c10*/  STL [R1+0x5af0], R126 ;  /* 0x005af07e01007387 */ /* 0x0003e20000100800 */
[----:B--2---:R-:W-:Y:S03]  /*74c20*/  HMMA.1688.F32.TF32 R8, R236, R80, R248 ;  /* 0x00000050ec08723c */ /* 0x004fe600000810f8 */
[----:B------:R-:W2:Y:S04]  /*74c30*/  LDL.LU R248, [R1+0x13f0] ;  /* 0x0013f00001f87983 */ /* 0x000ea80000300800 */
[----:B------:R-:W2:Y:S04]  /*74c40*/  LDL.LU R249, [R1+0x13f4] ;  /* 0x0013f40001f97983 */ /* 0x000ea80000300800 */
[----:B------:R-:W2:Y:S04]  /*74c50*/  LDL.LU R250, [R1+0x13f8] ;  /* 0x0013f80001fa7983 */ /* 0x000ea80000300800 */
[----:B------:R-:W2:Y:S09]  /*74c60*/  LDL.LU R251, [R1+0x13fc] ;  /* 0x0013fc0001fb7983 */ /* 0x000eb20000300800 */
[----:B-1----:R-:W-:Y:S01]  /*74c70*/  IMAD.MOV.U32 R130, RZ, RZ, R11 ;  /* 0x000000ffff827224 */ /* 0x002fe200078e000b */
[----:B------:R-:W-:Y:S01]  /*74c80*/  MOV R131, R10 ;  /* 0x0000000a00837202 */ /* 0x000fe20000000f00 */
[----:B------:R-:W-:Y:S01]  /*74c90*/  IMAD.MOV.U32 R135, RZ, RZ, R9 ;  /* 0x000000ffff877224 */ /* 0x000fe200078e0009 */
[----:B------:R-:W-:-:S02]  /*74ca0*/  MOV R134, R8 ;  /* 0x0000000800867202 */ /* 0x000fc40000000f00 */
[----:B------:R-:W-:Y:S04]  /*74cb0*/  STL [R1+0x5b0c], R130 ;  /* 0x005b0c8201007387 */ /* 0x000fe80000100800 */
[----:B------:R-:W-:Y:S04]  /*74cc0*/  STL [R1+0x5b08], R131 ;  /* 0x005b088301007387 */ /* 0x000fe80000100800 */
[----:B------:R-:W-:Y:S04]  /*74cd0*/  STL [R1+0x5b04], R134 ;  /* 0x005b048601007387 */ /* 0x000fe80000100800 */
[----:B------:R1:W-:Y:S04]  /*74ce0*/  STL [R1+0x5b00], R135 ;  /* 0x005b008701007387 */ /* 0x0003e80000100800 */
[----:B------:R-:W2:Y:S04]  /*74cf0*/  LDL.LU R240, [R1+0x13e0] ;  /* 0x0013e00001f07983 */ /* 0x000ea80000300800 */
[----:B------:R-:W2:Y:S04]  /*74d00*/  LDL.LU R241, [R1+0x13e4] ;  /* 0x0013e40001f17983 */ /* 0x000ea80000300800 */
[----:B------:R-:W2:Y:S04]  /*74d10*/  LDL.LU R242, [R1+0x13e8] ;  /* 0x0013e80001f27983 */ /* 0x000ea80000300800 */
[----:B------:R-:W2:Y:S01]  /*74d20*/  LDL.LU R243, [R1+0x13ec] ;  /* 0x0013ec0001f37983 */ /* 0x000ea20000300800 */
[----:B---3--:R-:W-:Y:S03]  /*74d30*/  HMMA.1688.F32.TF32 R8, R236, R84, R244 ;  /* 0x00000054ec08723c */ /* 0x008fe600000810f4 */
[----:B------:R-:W3:Y:S04]  /*74d40*/  LDL.LU R244, [R1+0x13d0] ;  /* 0x0013d00001f47983 */ /* 0x000ee80000300800 */
[----:B------:R-:W3:Y:S04]  /*74d50*/  LDL.LU R245, [R1+0x13d4] ;  /* 0x0013d40001f57983 */ /* 0x000ee80000300800 */
[----:B------:R-:W3:Y:S04]  /*74d60*/  LDL.LU R246, [R1+0x13d8] ;  /* 0x0013d80001f67983 */ /* 0x000ee80000300800 */
[----:B------:R-:W3:Y:S09]  /*74d70*/  LDL.LU R247, [R1+0x13dc] ;  /* 0x0013dc0001f77983 */ /* 0x000ef20000300800 */
[----:B------:R-:W-:Y:S01]  /*74d80*/  MOV R123, R8 ;  /* 0x00000008007b7202 */ /* 0x000fe20000000f00 */
[----:B------:R-:W-:Y:S01]  /*74d90*/  IMAD.MOV.U32 R122, RZ, RZ, R9 ;  /* 0x000000ffff7a7224 */ /* 0x000fe200078e0009 */
[----:B------:R-:W-:Y:S01]  /*74da0*/  MOV R127, R10 ;  /* 0x0000000a007f7202 */ /* 0x000fe20000000f00 */
[----:B------:R-:W-:-:S05]  /*74db0*/  IMAD.MOV.U32 R126, RZ, RZ, R11 ;  /* 0x000000ffff7e7224 */ /* 0x000fca00078e000b */
[----:B------:R-:W-:Y:S04]  /*74dc0*/  STL [R1+0x5b1c], R126 ;  /* 0x005b1c7e01007387 */ /* 0x000fe80000100800 */
[----:B------:R-:W-:Y:S01]  /*74dd0*/  STL [R1+0x5b18], R127 ;  /* 0x005b187f01007387 */ /* 0x000fe20000100800 */
[C---:B----4-:R-:W-:Y:S03]  /*74de0*/  HMMA.1688.F32.TF32 R8, R236.reuse, R88, R228 ;  /* 0x00000058ec08723c */ /* 0x050fe600000810e4 */
[----:B------:R-:W-:Y:S04]  /*74df0*/  STL [R1+0x5b14], R123 ;  /* 0x005b147b01007387 */ /* 0x000fe80000100800 */
[----:B------:R4:W-:Y:S11]  /*74e00*/  STL [R1+0x5b10], R122 ;  /* 0x005b107a01007387 */ /* 0x0009f60000100800 */
[----:B------:R-:W-:Y:S06]  /*74e10*/  @!UPT UIADD3 URZ, URZ, URZ, URZ ;  /* 0x0000003f3f3ff290 */ /* 0x000fec000fffe03f */
[----:B-1----:R-:W-:Y:S01]  /*74e20*/  IMAD.MOV.U32 R135, RZ, RZ, R11 ;  /* 0x000000ffff877224 */ /* 0x002fe200078e000b */
[----:B------:R-:W-:Y:S01]  /*74e30*/  MOV R134, R10 ;  /* 0x0000000a00867202 */ /* 0x000fe20000000f00 */
[----:B------:R-:W-:Y:S01]  /*74e40*/  IMAD.MOV.U32 R131, RZ, RZ, R9 ;  /* 0x000000ffff837224 */ /* 0x000fe200078e0009 */
[----:B------:R-:W-:Y:S02]  /*74e50*/  MOV R130, R8 ;  /* 0x0000000800827202 */ /* 0x000fe40000000f00 */
[----:B------:R-:W-:Y:S04]  /*74e60*/  STL [R1+0x5b2c], R135 ;  /* 0x005b2c8701007387 */ /* 0x000fe80000100800 */
[----:B------:R-:W-:Y:S04]  /*74e70*/  STL [R1+0x5b28], R134 ;  /* 0x005b288601007387 */ /* 0x000fe80000100800 */
[----:B------:R-:W-:Y:S04]  /*74e80*/  STL [R1+0x5b24], R130 ;  /* 0x005b248201007387 */ /* 0x000fe80000100800 */
[----:B------:R1:W-:Y:S01]  /*74e90*/  STL [R1+0x5b20], R131 ;  /* 0x005b208301007387 */ /* 0x0003e20000100800 */
        /* <DEDUP_REMOVED lines=9> */
[----:B------:R-:W-:Y:S03]  /*74f30*/  HMMA.1688.F32.TF32 R8, R236, R96, R240 ;  /* 0x00000060ec08723c */ /* 0x000fe600000810f0 */
[----:B------:R1:W-:Y:S04]  /*74f40*/  STL [R1+0x5b3c], R115 ;  /* 0x005b3c7301007387 */ /* 0x0003e80000100800 */
[----:B------:R1:W-:Y:S04]  /*74f50*/  STL [R1+0x5b38], R114 ;  /* 0x005b387201007387 */ /* 0x0003e80000100800 */
[----:B------:R1:W-:Y:S04]  /*74f60*/  STL [R1+0x5b34], R119 ;  /* 0x005b347701007387 */ /* 0x0003e80000100800 */
[----:B------:R1:W-:Y:S09]  /*74f70*/  STL [R1+0x5b30], R118 ;  /* 0x005b307601007387 */ /* 0x0003f20000100800 */
[----:B----4-:R-:W-:Y:S01]  /*74f80*/  IMAD.MOV.U32 R122, RZ, RZ, R11 ;  /* 0x000000ffff7a7224 */ /* 0x010fe200078e000b */
[----:B------:R-:W-:Y:S01]  /*74f90*/  MOV R123, R10 ;  /* 0x0000000a007b7202 */ /* 0x000fe20000000f00 */
[----:B------:R-:W-:Y:S01]  /*74fa0*/  IMAD.MOV.U32 R127, RZ, RZ, R9 ;  /* 0x000000ffff7f7224 */ /* 0x000fe200078e0009 */
[----:B------:R-:W-:-:S02]  /*74fb0*/  MOV R126, R8 ;  /* 0x00000008007e7202 */ /* 0x000fc40000000f00 */
[----:B------:R4:W-:Y:S04]  /*74fc0*/  STL [R1+0x5b4c], R122 ;  /* 0x005b4c7a01007387 */ /* 0x0009e80000100800 */
[----:B------:R1:W-:Y:S04]  /*74fd0*/  STL [R1+0x5b48], R123 ;  /* 0x005b487b01007387 */ /* 0x0003e80000100800 */
[----:B------:R1:W-:Y:S04]  /*74fe0*/  STL [R1+0x5b44], R127 ;  /* 0x005b447f01007387 */ /* 0x0003e80000100800 */
[----:B------:R1:W-:Y:S04]  /*74ff0*/  STL [R1+0x5b40], R126 ;  /* 0x005b407e01007387 */ /* 0x0003e80000100800 */
[----:B------:R-:W4:Y:S04]  /*75000*/  LDL.LU R216, [R1+0x13b0] ;  /* 0x0013b00001d87983 */ /* 0x000f280000300800 */
[----:B------:R-:W4:Y:S04]  /*75010*/  LDL.LU R217, [R1+0x13b4] ;  /* 0x0013b40001d97983 */ /* 0x000f280000300800 */
[----:B------:R-:W4:Y:S04]  /*75020*/  LDL.LU R218, [R1+0x13b8] ;  /* 0x0013b80001da7983 */ /* 0x000f280000300800 */
[----:B------:R-:W4:Y:S01]  /*75030*/  LDL.LU R219, [R1+0x13bc] ;  /* 0x0013bc0001db7983 */ /* 0x000f220000300800 */
[----:B---3--:R-:W-:Y:S03]  /*75040*/  HMMA.1688.F32.TF32 R8, R236, R100, R244 ;  /* 0x00000064ec08723c */ /* 0x008fe600000810f4 */
[----:B------:R-:W3:Y:S04]  /*75050*/  LDL.LU R220, [R1+0x13a0] ;  /* 0x0013a00001dc7983 */ /* 0x000ee80000300800 */
[----:B------:R-:W3:Y:S04]  /*75060*/  LDL.LU R221, [R1+0x13a4] ;  /* 0x0013a40001dd7983 */ /* 0x000ee80000300800 */
[----:B------:R-:W3:Y:S04]  /*75070*/  LDL.LU R222, [R1+0x13a8] ;  /* 0x0013a80001de7983 */ /* 0x000ee80000300800 */
[----:B------:R-:W3:Y:S09]  /*75080*/  LDL.LU R223, [R1+0x13ac] ;  /* 0x0013ac0001df7983 */ /* 0x000ef20000300800 */
[----:B-1----:R-:W-:Y:S01]  /*75090*/  IMAD.MOV.U32 R131, RZ, RZ, R11 ;  /* 0x000000ffff837224 */ /* 0x002fe200078e000b */
[----:B------:R-:W-:Y:S01]  /*750a0*/  MOV R130, R10 ;  /* 0x0000000a00827202 */ /* 0x000fe20000000f00 */
[----:B------:R-:W-:Y:S01]  /*750b0*/  IMAD.MOV.U32 R134, RZ, RZ, R9 ;  /* 0x000000ffff867224 */ /* 0x000fe200078e0009 */
[----:B------:R-:W-:-:S02]  /*750c0*/  MOV R135, R8 ;  /* 0x0000000800877202 */ /* 0x000fc40000000f00 */
[----:B------:R1:W-:Y:S04]  /*750d0*/  STL [R1+0x5b5c], R131 ;  /* 0x005b5c8301007387 */ /* 0x0003e80000100800 */
[----:B------:R1:W-:Y:S04]  /*750e0*/  STL [R1+0x5b58], R130 ;  /* 0x005b588201007387 */ /* 0x0003e80000100800 */
[----:B------:R1:W-:Y:S04]  /*750f0*/  STL [R1+0x5b54], R134 ;  /* 0x005b548601007387 */ /* 0x0003e80000100800 */
[----:B------:R1:W-:Y:S04]  /*75100*/  STL [R1+0x5b50], R135 ;  /* 0x005b508701007387 */ /* 0x0003e80000100800 */
        /* <DEDUP_REMOVED lines=42> */
[C---:B------:R-:W-:Y:S01]  /*753b0*/  HMMA.1688.F32.TF32 R8, R236.reuse, R120, R240 ;  /* 0x00000078ec08723c */ /* 0x040fe200000810f0 */
[----:B------:R3:W-:Y:S11]  /*753c0*/  STL [R1+0x5b6c], R103 ;  /* 0x005b6c6701007387 */ /* 0x0007f60000100800 */
[----:B------:R-:W-:Y:S11]  /*753d0*/  @!UPT UIADD3 URZ, URZ, URZ, URZ ;  /* 0x0000003f3f3ff290 */ /* 0x000ff6000fffe03f */
[----:B------:R-:W-:Y:S01]  /*753e0*/  @!UPT UIADD3 URZ, URZ, URZ, URZ ;  /* 0x0000003f3f3ff290 */ /* 0x000fe2000fffe03f */
[----:B-1----:R-:W-:Y:S01]  /*753f0*/  MOV R131, R8 ;  /* 0x0000000800837202 */ /* 0x002fe20000000f00 */
[----:B------:R-:W-:Y:S01]  /*75400*/  IMAD.MOV.U32 R130, RZ, RZ, R9 ;  /* 0x000000ffff827224 */ /* 0x000fe200078e0009 */
[----:B------:R-:W-:Y:S01]  /*75410*/  MOV R134, R10 ;  /* 0x0000000a00867202 */ /* 0x000fe20000000f00 */
[----:B------:R-:W-:Y:S02]  /*75420*/  IMAD.MOV.U32 R135, RZ, RZ, R11 ;  /* 0x000000ffff877224 */ /* 0x000fe400078e000b */
[C---:B------:R-:W-:Y:S01]  /*75430*/  HMMA.1688.F32.TF32 R8, R236.reuse, R124, R244 ;  /* 0x0000007cec08723c */ /* 0x040fe200000810f4 */
[----:B------:R1:W-:Y:S04]  /*75440*/  STL [R1+0x5b68], R102 ;  /* 0x005b686601007387 */ /* 0x0003e80000100800 */
[----:B------:R4:W-:Y:S04]  /*75450*/  STL [R1+0x5b64], R106 ;  /* 0x005b646a01007387 */ /* 0x0009e80000100800 */
[----:B------:R1:W-:Y:S11]  /*75460*/  STL [R1+0x5b60], R110 ;  /* 0x005b606e01007387 */ /* 0x0003f60000100800 */
[----:B------:R-:W-:Y:S04]  /*75470*/  @!UPT UIADD3 URZ, URZ, URZ, URZ ;  /* 0x0000003f3f3ff290 */ /* 0x000fe8000fffe03f */
[----:B---3--:R-:W-:Y:S01]  /*75480*/  MOV R103, R8 ;  /* 0x0000000800677202 */ /* 0x008fe20000000f00 */
[----:B-1----:R-:W-:Y:S01]  /*75490*/  IMAD.MOV.U32 R102, RZ, RZ, R9 ;  /* 0x000000ffff667224 */ /* 0x002fe200078e0009 */
[----:B----4-:R-:W-:Y:S01]  /*754a0*/  MOV R106, R10 ;  /* 0x0000000a006a7202 */ /* 0x010fe20000000f00 */
[----:B------:R-:W-:Y:S01]  /*754b0*/  IMAD.MOV.U32 R110, RZ, RZ, R11 ;  /* 0x000000ffff6e7224 */ /* 0x000fe200078e000b */
[----:B------:R1:W-:Y:S04]  /*754c0*/  STL [R1+0x5b7c], R118 ;  /* 0x005b7c7601007387 */ /* 0x0003e80000100800 */
[----:B------:R3:W-:Y:S04]  /*754d0*/  STL [R1+0x5b78], R119 ;  /* 0x005b787701007387 */ /* 0x0007e80000100800 */
        /* <DEDUP_REMOVED lines=14> */
[----:B---3--:R-:W-:Y:S01]  /*755c0*/  IMAD.MOV.U32 R119, RZ, RZ, R9 ;  /* 0x000000ffff777224 */ /* 0x008fe200078e0009 */
[----:B------:R-:W2:Y:S01]  /*755d0*/  LDL.LU R8, [R1+0xdf0] ;  /* 0x000df00001087983 */ /* 0x000ea20000300800 */
[----:B------:R-:W-:Y:S01]  /*755e0*/  MOV R114, R10 ;  /* 0x0000000a00727202 */ /* 0x000fe20000000f00 */
[----:B------:R-:W-:Y:S02]  /*755f0*/  IMAD.MOV.U32 R115, RZ, RZ, R11 ;  /* 0x000000ffff737224 */ /* 0x000fe400078e000b */
        /* <DEDUP_REMOVED lines=83> */
[----:B--2---:R-:W-:Y:S02]  /*75b30*/  HMMA.1688.F32.TF32 R236, R236, R132, R228 ;  /* 0x00000084ecec723c */ /* 0x004fe400000810e4 */
[----:B------:R-:W2:Y:S04]  /*75b40*/  LDL.LU.64 R230, [R1+0x5dc8] ;  /* 0x005dc80001e67983 */ /* 0x000ea80000300a00 */
[----:B------:R-:W2:Y:S02]  /*75b50*/  LDL.LU.64 R228, [R1+0x5dc0] ;  /* 0x005dc00001e47983 */ /* 0x000ea40000300a00 */
[C---:B---3--:R-:W-:Y:S11]  /*75b60*/  HMMA.1688.F32.TF32 R156, R232.reuse, R72, R156 ;  /* 0x00000048e89c723c */ /* 0x048ff6000008109c */
[----:B------:R-:W-:Y:S05]  /*75b70*/  @!UPT UIADD3 URZ, URZ, URZ, URZ ;  /* 0x0000003f3f3ff290 */ /* 0x000fea000fffe03f */
[----:B------:R-:W-:Y:S01]  /*75b80*/  IMAD.MOV.U32 R107, RZ, RZ, R236 ;  /* 0x000000ffff6b7224 */ /* 0x000fe200078e00ec */
[----:B------:R-:W-:Y:S01]  /*75b90*/  MOV R111, R237 ;  /* 0x000000ed006f7202 */ /* 0x000fe20000000f00 */
[----:B------:R-:W-:Y:S01]  /*75ba0*/  IMAD.MOV.U32 R7, RZ, RZ, R238 ;  /* 0x000000ffff077224 */ /* 0x000fe200078e00ee */
[----:B------:R-:W-:Y:S02]  /*75bb0*/  MOV R5, R239 ;  /* 0x000000ef00057202 */ /* 0x000fe40000000f00 */
[C---:B----4-:R-:W-:Y:S02]  /*75bc0*/  HMMA.1688.F32.TF32 R236, R232.reuse, R76, R152 ;  /* 0x0000004ce8ec723c */ /* 0x050fe40000081098 */
[----:B------:R-:W-:Y:S06]  /*75bd0*/  STL.64 [R1+0xaf0], R156 ;  /* 0x000af09c01007387 */ /* 0x000fec0000100a00 */
[C---:B------:R-:W-:Y:S01]  /*75be0*/  HMMA.1688.F32.TF32 R152, R232.reuse, R84, R144 ;  /* 0x00000054e898723c */ /* 0x040fe20000081090 */
[----:B------:R1:W-:Y:S07]  /*75bf0*/  STL.64 [R1+0xaf8], R158 ;  /* 0x000af89e01007387 */ /* 0x0003ee0000100a00 */
[C---:B------:R-:W-:Y:S08]  /*75c00*/  HMMA.1688.F32.TF32 R144, R232.reuse, R92, R136 ;  /* 0x0000005ce890723c */ /* 0x040ff00000081088 */
[C---:B-1----:R-:W-:Y:S08]  /*75c10*/  HMMA.1688.F32.TF32 R156, R232.reuse, R80, R148 ;  /* 0x00000050e89c723c */ /* 0x042ff00000081094 */
[C---:B------:R-:W-:Y:S08]  /*75c20*/  HMMA.1688.F32.TF32 R148, R232.reuse, R88, R140 ;  /* 0x00000058e894723c */ /* 0x040ff0000008108c */
[C---:B------:R-:W-:Y:S08]  /*75c30*/  HMMA.1688.F32.TF32 R140, R232.reuse, R96, R68 ;  /* 0x00000060e88c723c */ /* 0x040ff00000081044 */
[C---:B------:R-:W-:Y:S08]  /*75c40*/  HMMA.1688.F32.TF32 R136, R232.reuse, R100, R64 ;  /* 0x00000064e888723c */ /* 0x040ff00000081040 */
[C---:B------:R-:W-:Y:S01]  /*75c50*/  HMMA.1688.F32.TF32 R68, R232.reuse, R104, R60 ;  /* 0x00000068e844723c */ /* 0x040fe2000008103c */
[----:B------:R-:W-:Y:S07]  /*75c60*/  STL.64 [R1+0xae0], R236 ;  /* 0x000ae0ec01007387 */ /* 0x000fee0000100a00 */
[C---:B------:R-:W-:Y:S01]  /*75c70*/  HMMA.1688.F32.TF32 R64, R232.reuse, R108, R36 ;  /* 0x0000006ce840723c */ /* 0x040fe20000081024 */
[----:B------:R-:W-:Y:S04]  /*75c80*/  STL.64 [R1+0xae8], R238 ;  /* 0x000ae8ee01007387 */ /* 0x000fe80000100a00 */
[----:B------:R-:W-:Y:S03]  /*75c90*/  LDS R236, [R3+0x18200] ;  /* 0x0182000003ec7984 */ /* 0x000fe60000000800 */
        /* <DEDUP_REMOVED lines=8> */
[----:B------:R-:W1:Y:S03]  /*75d20*/  LDS R239, [R4+0x1a200] ;  /* 0x01a2000004ef7984 */ /* 0x000e660000000800 */
        /* <DEDUP_REMOVED lines=41> */
[----:B------:R3:W-:Y:S04]  /*75fc0*/  STL.64 [R1+0xd18], R10 ;  /* 0x000d180a01007387 */ /* 0x0007e80000100a00 */
[----:B------:R-:W4:Y:S01]  /*75fd0*/  LDL.LU R244, [R1+0x1260] ;  /* 0x0012600001f47983 */ /* 0x000f220000300800 */
[C---:B---3--:R-:W-:Y:S03]  /*75fe0*/  HMMA.1688.F32.TF32 R8, R212.reuse, R92, R248 ;  /* 0x0000005cd408723c */ /* 0x048fe600000810f8 */
[----:B------:R3:W-:Y:S04]  /*75ff0*/  STL.64 [R1+0xd30], R12 ;  /* 0x000d300c01007387 */ /* 0x0007e80000100a00 */
[----:B------:R1:W-:Y:S11]  /*76000*/  STL.64 [R1+0xd38], R14 ;  /* 0x000d380e01007387 */ /* 0x0003f60000100a00 */
[----:B------:R-:W-:Y:S05]  /*76010*/  @!UPT UIADD3 URZ, URZ, URZ, URZ ;  /* 0x0000003f3f3ff290 */ /* 0x000fea000fffe03f */
        /* <DEDUP_REMOVED lines=95> */
[----:B------:R-:W-:Y:S01]  /*76610*/  @!UPT UIADD3 URZ, URZ, URZ, URZ ;  /* 0x0000003f3f3ff290 */ /* 0x000fe2000fffe03f */
[----:B------:R-:W-:Y:S04]  /*76620*/  STL.64 [R1+0xd70], R240 ;  /* 0x000d70f001007387 */ /* 0x000fe80000100a00 */
[----:B------:R1:W-:Y:S04]  /*76630*/  STL.64 [R1+0xd78], R242 ;  /* 0x000d78f201007387 */ /* 0x0003e80000100a00 */
[----:B-1----:R-:W2:Y:S04]  /*76640*/  LDL.LU.64 R242, [R1+0x5db8] ;  /* 0x005db80001f27983 */ /* 0x002ea80000300a00 */
[----:B------:R-:W2:Y:S01]  /*76650*/  LDL.LU.64 R240, [R1+0x5db0] ;  /* 0x005db00001f07983 */ /* 0x000ea20000300a00 */
[C---:B------:R-:W-:Y:S08]  /*76660*/  HMMA.1688.F32.TF32 R232, R212.reuse, R100, R232 ;  /* 0x00000064d4e8723c */ /* 0x040ff000000810e8 */
[C---:B---3--:R-:W-:Y:S08]  /*76670*/  HMMA.1688.F32.TF32 R156, R212.reuse, R104, R156 ;  /* 0x00000068d49c723c */ /* 0x048ff0000008109c */
        /* <DEDUP_REMOVED lines=27> */
[C---:B----4-:R-:W-:Y:S03]  /*76830*/  HMMA.1688.F32.TF32 R64, R236.reuse, R72, R60 ;  /* 0x00000048ec40723c */ /* 0x050fe6000008103c */
[----:B------:R-:W-:Y:S04]  /*76840*/  LDS R233, [R4+0x18280] ;  /* 0x0182800004e97984 */ /* 0x000fe80000000800 */
[----:B------:R-:W-:Y:S01]  /*76850*/  LDS R235, [R4+0x1a280] ;  /* 0x01a2800004eb7984 */ /* 0x000fe20000000800 */
[C---:B------:R-:W-:Y:S03]  /*76860*/  HMMA.1688.F32.TF32 R60, R236.reuse, R76, R36 ;  /* 0x0000004cec3c723c */ /* 0x040fe60000081024 */
[----:B------:R-:W-:Y:S04]  /*76870*/  LDS R212, [R3+0x18300] ;  /* 0x0183000003d47984 */ /* 0x000fe80000000800 */
[----:B------:R-:W-:Y:S01]  /*76880*/  LDS R214, [R3+0x1a300] ;  /* 0x01a3000003d67984 */ /* 0x000fe20000000800 */
[C---:B------:R-:W-:Y:S03]  /*76890*/  HMMA.1688.F32.TF32 R36, R236.reuse, R80, R32 ;  /* 0x00000050ec24723c */ /* 0x040fe60000081020 */
[----:B------:R-:W-:Y:S04]  /*768a0*/  LDS R213, [R4+0x18300] ;  /* 0x0183000004d57984 */ /* 0x000fe80000000800 */
[----:B------:R-:W1:Y:S01]  /*768b0*/  LDS R215, [R4+0x1a300] ;  /* 0x01a3000004d77984 */ /* 0x000e620000000800 */
        /* <DEDUP_REMOVED lines=29> */
[----:B---3--:R-:W-:Y:S07]  /*76a90*/  HMMA.1688.F32.TF32 R8, R236, R120, R248 ;  /* 0x00000078ec08723c */ /* 0x008fee00000810f8 */
[----:B------:R-:W-:Y:S04]  /*76aa0*/  STL.64 [R1+0x1000], R16 ;  /* 0x0010001001007387 */ /* 0x000fe80000100a00 */
[----:B------:R-:W-:Y:S04]  /*76ab0*/  STL.64 [R1+0x1008], R18 ;  /* 0x0010081201007387 */ /* 0x000fe80000100a00 */
[----:B------:R-:W-:Y:S04]  /*76ac0*/  STL.64 [R1+0xff0], R12 ;  /* 0x000ff00c01007387 */ /* 0x000fe80000100a00 */
[----:B------:R-:W-:Y:S04]  /*76ad0*/  STL.64 [R1+0xff8], R14 ;  /* 0x000ff80e01007387 */ /* 0x000fe80000100a00 */
[----:B------:R3:W-:Y:S04]  /*76ae0*/  STL.64 [R1+0xfe0], R8 ;  /* 0x000fe00801007387 */ /* 0x0007e80000100a00 */
[----:B------:R4:W-:Y:S04]  /*76af0*/  STL.64 [R1+0xfe8], R10 ;  /* 0x000fe80a01007387 */ /* 0x0009e80000100a00 */
[----:B------:R-:W4:Y:S04]  /*76b00*/  LDL.LU R20, [R1] ;  /* 0x0000000001147983 */ /* 0x000f280000300800 */
        /* <DEDUP_REMOVED lines=43> */
[----:B--2---:R-:W-:-:S03]  /*76dc0*/  MOV R219, R240 ;  /* 0x000000f000db7202 */ /* 0x004fc60000000f00 */
[----:B------:R-:W2:Y:S01]  /*76dd0*/  LDL.LU R244, [R1+0x1230] ;  /* 0x0012300001f47983 */ /* 0x000ea20000300800 */
[----:B------:R-:W-:-:S03]  /*76de0*/  IMAD.MOV.U32 R218, RZ, RZ, R241 ;  /* 0x000000ffffda7224 */ /* 0x000fc600078e00f1 */
[----:B------:R-:W2:Y:S01]  /*76df0*/  LDL.LU R245, [R1+0x1234] ;  /* 0x0012340001f57983 */ /* 0x000ea20000300800 */
[----:B------:R-:W-:-:S03]  /*76e00*/  MOV R217, R242 ;  /* 0x000000f200d97202 */ /* 0x000fc60000000f00 */
[----:B------:R-:W2:Y:S01]  /*76e10*/  LDL.LU R246, [R1+0x1238] ;  /* 0x0012380001f67983 */ /* 0x000ea20000300800 */
[----:B------:R-:W-:-:S03]  /*76e20*/  IMAD.MOV.U32 R216, RZ, RZ, R243 ;  /* 0x000000ffffd87224 */ /* 0x000fc600078e00f3 */
        /* <DEDUP_REMOVED lines=25> */
[----:B------:R-:W1:Y:S04]  /*76fc0*/  LDL.LU R16, [R1+0x140] ;  /* 0x0001400001107983 */ /* 0x000e680000300800 */
[----:B------:R-:W1:Y:S04]  /*76fd0*/  LDL.LU R17, [R1+0x144] ;  /* 0x0001440001117983 */ /* 0x000e680000300800 */
[----:B------:R-:W1:Y:S04]  /*76fe0*/  LDL.LU R18, [R1+0x148] ;  /* 0x0001480001127983 */ /* 0x000e680000300800 */
[----:B------:R-:W1:Y:S01]  /*76ff0*/  LDL.LU R19, [R1+0x14c] ;  /* 0x00014c0001137983 */ /* 0x000e620000300800 */
        /* <DEDUP_REMOVED lines=8> */
[----:B------:R-:W3:Y:S04]  /*77080*/  LDL.LU R228, [R1+0x5dac] ;  /* 0x005dac0001e47983 */ /* 0x000ee80000300800 */
[----:B------:R-:W3:Y:S04]  /*77090*/  LDL.LU R229, [R1+0x5da8] ;  /* 0x005da80001e57983 */ /* 0x000ee80000300800 */
[----:B------:R-:W3:Y:S04]  /*770a0*/  LDL.LU R230, [R1+0x5da4] ;  /* 0x005da40001e67983 */ /* 0x000ee80000300800 */
[----:B------:R-:W3:Y:S01]  /*770b0*/  LDL.LU R231, [R1+0x5da0] ;  /* 0x005da00001e77983 */ /* 0x000ee20000300800 */
[C---:B--2---:R-:W-:Y:S08]  /*770c0*/  HMMA.1688.F32.TF32 R244, R236.reuse, R128, R244 ;  /* 0x00000080ecf4723c */ /* 0x044ff000000810f4 */
[C---:B------:R-:W-:Y:S08]  /*770d0*/  HMMA.1688.F32.TF32 R240, R236.reuse, R124, R240 ;  /* 0x0000007cecf0723c */ /* 0x040ff000000810f0 */
[----:B------:R-:W-:Y:S11]  /*770e0*/  HMMA.1688.F32.TF32 R236, R236, R132, R248 ;  /* 0x00000084ecec723c */ /* 0x000ff600000810f8 */
[----:B------:R-:W-:Y:S04]  /*770f0*/  @!UPT UIADD3 URZ, URZ, URZ, URZ ;  /* 0x0000003f3f3ff290 */ /* 0x000fe8000fffe03f */
[----:B------:R-:W-:Y:S04]  /*77100*/  STL.64 [R1+0xfd0], R240 ;  /* 0x000fd0f001007387 */ /* 0x000fe80000100a00 */
[----:B------:R2:W-:Y:S04]  /*77110*/  STL.64 [R1+0xfd8], R242 ;  /* 0x000fd8f201007387 */ /* 0x0005e80000100a00 */
[----:B--2---:R-:W2:Y:S04]  /*77120*/  LDL.LU.64 R242, [R1+0x5d98] ;  /* 0x005d980001f27983 */ /* 0x004ea80000300a00 */
        /* <DEDUP_REMOVED lines=14> */
[C---:B----4-:R-:W-:Y:S08]  /*77210*/  HMMA.1688.F32.TF32 R12, R212.reuse, R88, R12 ;  /* 0x00000058d40c723c */ /* 0x050ff0000008100c */
[----:B---3--:R-:W-:Y:S08]  /*77220*/  HMMA.1688.F32.TF32 R8, R212, R92, R8 ;  /* 0x0000005cd408723c */ /* 0x008ff00000081008 */
[C---:B--2---:R-:W-:Y:S11]  /*77230*/  HMMA.1688.F32.TF32 R236, R232.reuse, R72, R236 ;  /* 0x00000048e8ec723c */ /* 0x044ff600000810ec */
[----:B------:R-:W-:Y:S11]  /*77240*/  @!UPT UIADD3 URZ, URZ, URZ, URZ ;  /* 0x0000003f3f3ff290 */ /* 0x000ff6000fffe03f */
[----:B------:R-:W-:Y:S01]  /*77250*/  @!UPT UIADD3 URZ, URZ, URZ, URZ ;  /* 0x0000003f3f3ff290 */ /* 0x000fe2000fffe03f */
        /* <DEDUP_REMOVED lines=49> */
[C---:B-1----:R-:W-:Y:S01]  /*77570*/  HMMA.1688.F32.TF32 R20, R212.reuse, R80, R228 ;  /* 0x00000050d414723c */ /* 0x042fe200000810e4 */
[----:B------:R-:W-:Y:S04]  /*77580*/  LDS R228, [R3+0x18380] ;  /* 0x0183800003e47984 */ /* 0x000fe80000000800 */
        /* <DEDUP_REMOVED lines=16> */
[----:B------:R-:W2:Y:S01]  /*77690*/  LDS R231, [R4+0x1a380] ;  /* 0x01a3800004e77984 */ /* 0x000ea20000000800 */
[----:B-1----:R-:W-:Y:S03]  /*776a0*/  HMMA.1688.F32.TF32 R8, R212, R104, R224 ;  /* 0x00000068d408723c */ /* 0x002fe600000810e0 */
[----:B------:R-:W-:Y:S04]  /*776b0*/  LDS R224, [R3+0x18400] ;  /* 0x0184000003e07984 */ /* 0x000fe80000000800 */
[----:B------:R-:W-:Y:S04]  /*776c0*/  LDS R226, [R3+0x1a400] ;  /* 0x01a4000003e27984 */ /* 0x000fe80000000800 */
[----:B------:R-:W-:Y:S04]  /*776d0*/  STL.64 [R1+0xcc0], R16 ;  /* 0x000cc01001007387 */ /* 0x000fe80000100a00 */
[----:B------:R-:W-:Y:S04]  /*776e0*/  STL.64 [R1+0xcc8], R18 ;  /* 0x000cc81201007387 */ /* 0x000fe80000100a00 */
[----:B------:R-:W3:Y:S04]  /*776f0*/  LDL.LU R236, [R1+0x150] ;  /* 0x0001500001ec7983 */ /* 0x000ee80000300800 */
[----:B------:R-:W-:Y:S04]  /*77700*/  STL.64 [R1+0xca0], R12 ;  /* 0x000ca00c01007387 */ /* 0x000fe80000100a00 */
[----:B------:R-:W-:Y:S04]  /*77710*/  STL.64 [R1+0xca8], R14 ;  /* 0x000ca80e01007387 */ /* 0x000fe80000100a00 */
        /* <DEDUP_REMOVED lines=22> */
[----:B------:R-:W3:Y:S04]  /*77880*/  LDL.LU R9, [R1+0x5b4] ;  /* 0x0005b40001097983 */ /* 0x000ee80000300800 */
[----:B----4-:R-:W3:Y:S04]  /*77890*/  LDL.LU R10, [R1+0x5b8] ;  /* 0x0005b800010a7983 */ /* 0x010ee80000300800 */
        /* <DEDUP_REMOVED lines=73> */
[C---:B--2---:R-:W-:Y:S03]  /*77d30*/  HMMA.1688.F32.TF32 R216, R228.reuse, R112, R216 ;  /* 0x00000070e4d8723c */ /* 0x044fe600000810d8 */
[----:B------:R-:W-:Y:S04]  /*77d40*/  LDS R225, [R4+0x18400] ;  /* 0x0184000004e17984 */ /* 0x000fe80000000800 */
[----:B------:R-:W1:Y:S01]  /*77d50*/  LDS R227, [R4+0x1a400] ;  /* 0x01a4000004e37984 */ /* 0x000e620000000800 */
[C---:B---3--:R-:W-:Y:S08]  /*77d60*/  HMMA.1688.F32.TF32 R8, R228.reuse, R108, R8 ;  /* 0x0000006ce408723c */ /* 0x048ff00000081008 */
[C---:B----4-:R-:W-:Y:S08]  /*77d70*/  HMMA.1688.F32.TF32 R12, R228.reuse, R104, R12 ;  /* 0x00000068e40c723c */ /* 0x050ff0000008100c */
        /* <DEDUP_REMOVED lines=14> */
[----:B------:R-:W-:Y:S03]  /*77e60*/  HMMA.1688.F32.TF32 R212, R212, R132, R68 ;  /* 0x00000084d4d4723c */ /* 0x000fe60000081044 */
[----:B--2---:R-:W2:Y:S04]  /*77e70*/  LDL.LU.64 R158, [R1+0x5d68] ;  /* 0x005d6800019e7983 */ /* 0x004ea80000300a00 */
[----:B------:R-:W2:Y:S04]  /*77e80*/  LDL.LU.64 R156, [R1+0x5d60] ;  /* 0x005d6000019c7983 */ /* 0x000ea80000300a00 */
[----:B------:R-:W-:Y:S01]  /*77e90*/  STL.64 [R1+0xc10], R152 ;  /* 0x000c109801007387 */ /* 0x000fe20000100a00 */
[C---:B------:R-:W-:Y:S03]  /*77ea0*/  HMMA.1688.F32.TF32 R64, R228.reuse, R72, R64 ;  /* 0x00000048e440723c */ /* 0x040fe60000081040 */
[----:B------:R3:W-:Y:S04]  /*77eb0*/  STL.64 [R1+0xc18], R154 ;  /* 0x000c189a01007387 */ /* 0x0007e80000100a00 */
[----:B---3--:R-:W3:Y:S04]  /*77ec0*/  LDL.LU.64 R154, [R1+0x5d58] ;  /* 0x005d5800019a7983 */ /* 0x008ee80000300a00 */
[----:B------:R-:W3:Y:S04]  /*77ed0*/  LDL.LU.64 R152, [R1+0x5d50] ;  /* 0x005d500001987983 */ /* 0x000ee80000300a00 */
[----:B------:R-:W-:Y:S04]  /*77ee0*/  STL.64 [R1+0xc00], R148 ;  /* 0x000c009401007387 */ /* 0x000fe80000100a00 */
[----:B------:R4:W-:Y:S01]  /*77ef0*/  STL.64 [R1+0xc08], R150 ;  /* 0x000c089601007387 */ /* 0x0009e20000100a00 */
[C---:B------:R-:W-:Y:S03]  /*77f00*/  HMMA.1688.F32.TF32 R32, R228.reuse, R84, R32 ;  /* 0x00000054e420723c */ /* 0x040fe60000081020 */
[----:B----4-:R-:W4:Y:S04]  /*77f10*/  LDL.LU.64 R150, [R1+0x5d48] ;  /* 0x005d480001967983 */ /* 0x010f280000300a00 */
        /* <DEDUP_REMOVED lines=75> */
[----:B------:R-:W-:Y:S08]  /*783d0*/  HMMA.1688.F32.TF32 R244, R228, R128, R232 ;  /* 0x00000080e4f4723c */ /* 0x000ff000000810e8 */
[----:B------:R-:W-:Y:S07]  /*783e0*/  HMMA.1688.F32.TF32 R232, R224, R72, R236 ;  /* 0x00000048e0e8723c */ /* 0x000fee00000810ec */
[----:B------:R-:W-:Y:S04]  /*783f0*/  STL.64 [R1+0x9e0], R240 ;  /* 0x0009e0f001007387 */ /* 0x000fe80000100a00 */
[----:B------:R1:W-:Y:S02]  /*78400*/  STL.64 [R1+0x9e8], R242 ;  /* 0x0009e8f201007387 */ /* 0x0003e40000100a00 */
[----:B-1----:R-:W-:Y:S02]  /*78410*/  HMMA.1688.F32.TF32 R240, R228, R132, R248 ;  /* 0x00000084e4f0723c */ /* 0x002fe400000810f8 */
[----:B------:R1:W-:Y:S04]  /*78420*/  STL.64 [R1+0x9d0], R244 ;  /* 0x0009d0f401007387 */ /* 0x0003e80000100a00 */
[----:B------:R1:W-:Y:S11]  /*78430*/  STL.64 [R1+0x9d8], R246 ;  /* 0x0009d8f601007387 */ /* 0x0003f60000100a00 */
[----:B------:R-:W-:Y:S06]  /*78440*/  @!UPT UIADD3 URZ, URZ, URZ, URZ ;  /* 0x0000003f3f3ff290 */ /* 0x000fec000fffe03f */
[----:B------:R-:W-:Y:S04]  /*78450*/  STL.64 [R1+0x990], R240 ;  /* 0x000990f001007387 */ /* 0x000fe80000100a00 */
[----:B------:R-:W-:Y:S04]  /*78460*/  STL.64 [R1+0x998], R242 ;  /* 0x000998f201007387 */ /* 0x000fe80000100a00 */
[----:B------:R4:W-:Y:S04]  /*78470*/  STL.64 [R1+0x970], R232 ;  /* 0x000970e801007387 */ /* 0x0009e80000100a00 */
[----:B------:R4:W-:Y:S01]  /*78480*/  STL.64 [R1+0x978], R234 ;  /* 0x000978ea01007387 */ /* 0x0009e20000100a00 */
[----:B------:R-:W-:Y:S01]  /*78490*/  IMAD.MOV.U32 R248, RZ, RZ, R52 ;  /* 0x000000fffff87224 */ /* 0x000fe200078e0034 */
[----:B------:R-:W-:Y:S01]  /*784a0*/  MOV R249, R53 ;  /* 0x0000003500f97202 */ /* 0x000fe20000000f00 */
[----:B------:R-:W-:Y:S01]  /*784b0*/  IMAD.MOV.U32 R250, RZ, RZ, R48 ;  /* 0x000000fffffa7224 */ /* 0x000fe200078e0030 */
[----:B------:R-:W-:Y:S01]  /*784c0*/  MOV R251, R49 ;  /* 0x0000003100fb7202 */ /* 0x000fe20000000f00 */
[----:B-1----:R-:W-:Y:S01]  /*784d0*/  IMAD.MOV.U32 R244, RZ, RZ, R46 ;  /* 0x000000fffff47224 */ /* 0x002fe200078e002e */
[----:B------:R-:W-:Y:S01]  /*784e0*/  MOV R245, R40 ;  /* 0x0000002800f57202 */ /* 0x000fe20000000f00 */
[----:B------:R-:W-:Y:S01]  /*784f0*/  IMAD.MOV.U32 R246, RZ, RZ, R41 ;  /* 0x000000fffff67224 */ /* 0x000fe200078e0029 */
[----:B----4-:R-:W-:Y:S01]  /*78500*/  MOV R233, R51 ;  /* 0x0000003300e97202 */ /* 0x010fe20000000f00 */
[----:B------:R-:W-:Y:S01]  /*78510*/  IMAD.MOV.U32 R232, RZ, RZ, R50 ;  /* 0x000000ffffe87224 */ /* 0x000fe200078e0032 */
[----:B------:R-:W-:Y:S01]  /*78520*/  MOV R247, R42 ;  /* 0x0000002a00f77202 */ /* 0x000fe20000000f00 */
[----:B------:R-:W-:Y:S01]  /*78530*/  IMAD.MOV.U32 R236, RZ, RZ, R59 ;  /* 0x000000ffffec7224 */ /* 0x000fe200078e003b */
[----:B------:R-:W-:Y:S01]  /*78540*/  MOV R235, R45 ;  /* 0x0000002d00eb7202 */ /* 0x000fe20000000f00 */
[----:B------:R-:W-:Y:S01]  /*78550*/  IMAD.MOV.U32 R234, RZ, RZ, R44 ;  /* 0x000000ffffea7224 */ /* 0x000fe200078e002c */
[C---:B--2---:R-:W-:Y:S01]  /*78560*/  HMMA.1688.F32.TF32 R16, R224.reuse, R92, R16 ;  /* 0x0000005ce010723c */ /* 0x044fe20000081010 */
[----:B------:R-:W-:Y:S01]  /*78570*/  MOV R237, R252 ;  /* 0x000000fc00ed7202 */ /* 0x000fe20000000f00 */
[----:B------:R-:W-:Y:S01]  /*78580*/  IMAD.MOV.U32 R238, RZ, RZ, R2 ;  /* 0x000000ffffee7224 */ /* 0x000fe200078e0002 */
[----:B------:R-:W-:Y:S01]  /*78590*/  MOV R239, R0 ;  /* 0x0000000000ef7202 */ /* 0x000fe20000000f00 */
[----:B------:R-:W-:Y:S04]  /*785a0*/  LDS R240, [R3+0x18580] ;  /* 0x0185800003f07984 */ /* 0x000fe80000000800 */
[----:B------:R-:W-:Y:S04]  /*785b0*/  LDS R242, [R3+0x1a580] ;  /* 0x01a5800003f27984 */ /* 0x000fe80000000800 */
[----:B------:R-:W-:Y:S04]  /*785c0*/  LDS R241, [R4+0x18580] ;  /* 0x0185800004f17984 */ /* 0x000fe80000000800 */
[----:B------:R-:W-:Y:S01]  /*785d0*/  LDS R243, [R4+0x1a580] ;  /* 0x01a5800004f37984 */ /* 0x000fe20000000800 */
[C---:B---3--:R-:W-:Y:S08]  /*785e0*/  HMMA.1688.F32.TF32 R228, R224.reuse, R76, R220 ;  /* 0x0000004ce0e4723c */ /* 0x048ff000000810dc */
        /* <DEDUP_REMOVED lines=19> */
[C---:B--2---:R-:W-:Y:S03]  /*78720*/  HMMA.1688.F32.TF32 R12, R224.reuse, R108, R32 ;  /* 0x0000006ce00c723c */ /* 0x044fe60000081020 */
[----:B------:R1:W-:Y:S05]  /*78730*/  STL.64 [R1+0x8a8], R10 ;  /* 0x0008a80a01007387 */ /* 0x0003ea0000100a00 */
[----:B-1----:R-:W-:Y:S06]  /*78740*/  HMMA.1688.F32.TF32 R8, R224, R112, R36 ;  /* 0x00000070e008723c */ /* 0x002fec0000081024 */
[----:B------:R-:W-:Y:S04]  /*78750*/  STL.64 [R1+0x870], R16 ;  /* 0x0008701001007387 */ /* 0x000fe80000100a00 */
[----:B------:R1:W-:Y:S05]  /*78760*/  STL.64 [R1+0x878], R18 ;  /* 0x0008781201007387 */ /* 0x0003ea0000100a00 */
[----:B------:R-:W-:Y:S04]  /*78770*/  STL.64 [R1+0x860], R12 ;  /* 0x0008600c01007387 */ /* 0x000fe80000100a00 */
[----:B------:R2:W-:Y:S04]  /*78780*/  STL.64 [R1+0x868], R14 ;  /* 0x0008680e01007387 */ /* 0x0005e80000100a00 */
[----:B------:R-:W3:Y:S04]  /*78790*/  LDL.LU R52, [R1+0x5c38] ;  /* 0x005c380001347983 */ /* 0x000ee80000300800 */
[----:B------:R-:W-:Y:S04]  /*787a0*/  STL.64 [R1+0x840], R8 ;  /* 0x0008400801007387 */ /* 0x000fe80000100a00 */
[----:B------:R4:W-:Y:S04]  /*787b0*/  STL.64 [R1+0x848], R10 ;  /* 0x0008480a01007387 */ /* 0x0009e80000100a00 */
        /* <DEDUP_REMOVED lines=8> */
[----:B------:R-:W2:Y:S04]  /*78840*/  LDL.LU R40, [R1+0x5c14] ;  /* 0x005c140001287983 */ /* 0x000ea80000300800 */
[----:B------:R-:W2:Y:S04]  /*78850*/  LDL.LU R41, [R1+0x5c10] ;  /* 0x005c100001297983 */ /* 0x000ea80000300800 */
[----:B------:R-:W2:Y:S01]  /*78860*/  LDL.LU R42, [R1+0x5c0c] ;  /* 0x005c0c00012a7983 */ /* 0x000ea20000300800 */
[----:B------:R-:W-:-:S03]  /*78870*/  IMAD.MOV.U32 R228, RZ, RZ, R43 ;  /* 0x000000ffffe47224 */ /* 0x000fc600078e002b */
[----:B------:R-:W2:Y:S04]  /*78880*/  LDL.LU R220, [R1+0x550] ;  /* 0x0005500001dc7983 */ /* 0x000ea80000300800 */
[----:B------:R-:W2:Y:S01]  /*78890*/  LDL.LU R221, [R1+0x554] ;  /* 0x0005540001dd7983 */ /* 0x000ea20000300800 */
[----:B------:R-:W-:-:S03]  /*788a0*/  MOV R229, R47 ;  /* 0x0000002f00e57202 */ /* 0x000fc60000000f00 */
[----:B------:R-:W2:Y:S04]  /*788b0*/  LDL.LU R222, [R1+0x558] ;  /* 0x0005580001de7983 */ /* 0x000ea80000300800 */
[----:B------:R-:W2:Y:S04]  /*788c0*/  LDL.LU R223, [R1+0x55c] ;  /* 0x00055c0001df7983 */ /* 0x000ea80000300800 */
[----:B------:R-:W2:Y:S04]  /*788d0*/  LDL.LU R43, [R1+0x5c08] ;  /* 0x005c0800012b7983 */ /* 0x000ea80000300800 */
[----:B------:R-:W4:Y:S01]  /*788e0*/  LDL.LU R47, [R1+0x5c04] ;  /* 0x005c0400012f7983 */ /* 0x000f220000300800 */
[----:B------:R-:W-:Y:S01]  /*788f0*/  IMAD.MOV.U32 R230, RZ, RZ, R54 ;  /* 0x000000ffffe67224 */ /* 0x000fe200078e0036 */
[----:B------:R-:W-:-:S02]  /*78900*/  MOV R231, R55 ;  /* 0x0000003700e77202 */ /* 0x000fc40000000f00 */
[----:B------:R-:W3:Y:S04]  /*78910*/  LDL.LU R54, [R1+0x5c00] ;  /* 0x005c000001367983 */ /* 0x000ee80000300800 */
[----:B------:R-:W3:Y:S04]  /*78920*/  LDL.LU R55, [R1+0x5bfc] ;  /* 0x005bfc0001377983 */ /* 0x000ee80000300800 */
[----:B------:R-:W3:Y:S01]  /*78930*/  LDL.LU R59, [R1+0x5bf8] ;  /* 0x005bf800013b7983 */ /* 0x000ee20000300800 */
[----:B------:R-:W-:Y:S08]  /*78940*/  HMMA.1688.F32.TF32 R20, R212, R96, R148 ;  /* 0x00000060d414723c */ /* 0x000ff00000081094 */
[C---:B-1----:R-:W-:Y:S08]  /*78950*/  HMMA.1688.F32.TF32 R16, R224.reuse, R124, R48 ;  /* 0x0000007ce010723c */ /* 0x042ff00000081030 */
[C---:B--2---:R-:W-:Y:S01]  /*78960*/  HMMA.1688.F32.TF32 R12, R224.reuse, R116, R40 ;  /* 0x00000074e00c723c */ /* 0x044fe20000081028 */
[----:B------:R-:W-:Y:S04]  /*78970*/  LDS R40, [R3+0x18600] ;  /* 0x0186000003287984 */ /* 0x000fe80000000800 */
[----:B------:R-:W-:Y:S03]  /*78980*/  LDS R42, [R3+0x1a600] ;  /* 0x01a60000032a7984 */ /* 0x000fe60000000800 */
[C---:B----4-:R-:W-:Y:S01]  /*78990*/  HMMA.1688.F32.TF32 R8, R224.reuse, R120, R44 ;  /* 0x00000078e008723c */ /* 0x050fe2000008102c */
[----:B------:R-:W-:Y:S04]  /*789a0*/  LDS R41, [R4+0x18600] ;  /* 0x0186000004297984 */ /* 0x000fe80000000800 */
[----:B------:R-:W-:Y:S10]  /*789b0*/  LDS R43, [R4+0x1a600] ;  /* 0x01a60000042b7984 */ /* 0x000ff40000000800 */
[----:B------:R-:W-:Y:S04]  /*789c0*/  STL.64 [R1+0x7f0], R12 ;  /* 0x0007f00c01007387 */ /* 0x000fe80000100a00 */
[----:B------:R3:W-:Y:S04]  /*789d0*/  STL.64 [R1+0x7f8], R14 ;  /* 0x0007f80e01007387 */ /* 0x0007e80000100a00 */
[----:B------:R-:W-:Y:S04]  /*789e0*/  STL.64 [R1+0x7b0], R8 ;  /* 0x0007b00801007387 */ /* 0x000fe80000100a00 */
[----:B------:R1:W-:Y:S01]  /*789f0*/  STL.64 [R1+0x7b8], R10 ;  /* 0x0007b80a01007387 */ /* 0x0003e20000100a00 */
[C---:B---3--:R-:W-:Y:S08]  /*78a00*/  HMMA.1688.F32.TF32 R12, R224.reuse, R128, R52 ;  /* 0x00000080e00c723c */ /* 0x048ff00000081034 */
[----:B-1----:R-:W-:Y:S01]  /*78a10*/  HMMA.1688.F32.TF32 R8, R224, R132, R56 ;  /* 0x00000084e008723c */ /* 0x002fe20000081038 */
[----:B------:R-:W-:Y:S04]  /*78a20*/  STL.64 [R1+0x770], R16 ;  /* 0x0007701001007387 */ /* 0x000fe80000100a00 */
[----:B------:R1:W-:Y:S10]  /*78a30*/  STL.64 [R1+0x778], R18 ;  /* 0x0007781201007387 */ /* 0x0003f40000100a00 */
[----:B------:R-:W-:Y:S04]  /*78a40*/  STL.64 [R1+0x730], R12 ;  /* 0x0007300c01007387 */ /* 0x000fe80000100a00 */
[----:B------:R-:W-:Y:S01]  /*78a50*/  STL.64 [R1+0x738], R14 ;  /* 0x0007380e01007387 */ /* 0x000fe20000100a00 */
[----:B-1----:R-:W-:Y:S03]  /*78a60*/  HMMA.1688.F32.TF32 R16, R212, R76, R64 ;  /* 0x0000004cd410723c */ /* 0x002fe60000081040 */
[----:B------:R1:W-:Y:S01]  /*78a70*/  STL [R1+0x6d0], R8 ;  /* 0x0006d00801007387 */ /* 0x0003e20000100800 */
[----:B------:R-:W-:Y:S01]  /*78a80*/  IMAD.MOV.U32 R252, RZ, RZ, R9 ;  /* 0x000000fffffc7224 */ /* 0x000fe200078e0009 */
[----:B------:R-:W-:Y:S01]  /*78a90*/  MOV R2, R10 ;  /* 0x0000000a00027202 */ /* 0x000fe20000000f00 */
[----:B------:R-:W-:-:S02]  /*78aa0*/  IMAD.MOV.U32 R0, RZ, RZ, R11 ;  /* 0x000000ffff007224 */ /* 0x000fc400078e000b */
[C---:B-1----:R-:W-:Y:S08]  /*78ab0*/  HMMA.1688.F32.TF32 R8, R212.reuse, R72, R60 ;  /* 0x00000048d408723c */ /* 0x042ff0000008103c */
[C---:B------:R-:W-:Y:S11]  /*78ac0*/  HMMA.1688.F32.TF32 R12, R212.reuse, R80, R68 ;  /* 0x00000050d40c723c */ /* 0x040ff60000081044 */
[----:B------:R-:W-:Y:S04]  /*78ad0*/  @!UPT UIADD3 URZ, URZ, URZ, URZ ;  /* 0x0000003f3f3ff290 */ /* 0x000fe8000fffe03f */
        /* <DEDUP_REMOVED lines=14> */
[----:B------:R2:W-:Y:S02]  /*78bc0*/  STL.64 [R1+0x678], R14 ;  /* 0x0006780e01007387 */ /* 0x0005e40000100a00 */
[C---:B--2---:R-:W-:Y:S02]  /*78bd0*/  HMMA.1688.F32.TF32 R12, R212.reuse, R92, R144 ;  /* 0x0000005cd40c723c */ /* 0x044fe40000081090 */
[----:B------:R-:W-:Y:S04]  /*78be0*/  STL.64 [R1+0x660], R16 ;  /* 0x0006601001007387 */ /* 0x000fe80000100a00 */
[----:B------:R2:W-:Y:S04]  /*78bf0*/  STL.64 [R1+0x668], R18 ;  /* 0x0006681201007387 */ /* 0x0005e80000100a00 */
[----:B------:R-:W-:Y:S04]  /*78c00*/  LDS R144, [R3+0x18680] ;  /* 0x0186800003907984 */ /* 0x000fe80000000800 */
[----:B------:R-:W-:Y:S01]  /*78c10*/  LDS R146, [R3+0x1a680] ;  /* 0x01a6800003927984 */ /* 0x000fe20000000800 */
[C---:B--2---:R-:W-:Y:S03]  /*78c20*/  HMMA.1688.F32.TF32 R16, R212.reuse, R100, R152 ;  /* 0x00000064d410723c */ /* 0x044fe60000081098 */
[----:B------:R-:W-:Y:S04]  /*78c30*/  LDS R145, [R4+0x18680] ;  /* 0x0186800004917984 */ /* 0x000fe80000000800 */
[----:B------:R-:W2:Y:S04]  /*78c40*/  LDS R147, [R4+0x1a680] ;  /* 0x01a6800004937984 */ /* 0x000ea80000000800 */
[----:B------:R-:W-:Y:S04]  /*78c50*/  STL.64 [R1+0x650], R12 ;  /* 0x0006500c01007387 */ /* 0x000fe80000100a00 */
[----:B------:R3:W-:Y:S02]  /*78c60*/  STL.64 [R1+0x658], R14 ;  /* 0x0006580e01007387 */ /* 0x0007e40000100a00 */
[C---:B---3--:R-:W-:Y:S02]  /*78c70*/  HMMA.1688.F32.TF32 R12, R212.reuse, R104, R156 ;  /* 0x00000068d40c723c */ /* 0x048fe4000008109c */
[----:B------:R-:W-:Y:S04]  /*78c80*/  STL.64 [R1+0x640], R20 ;  /* 0x0006401401007387 */ /* 0x000fe80000100a00 */
[----:B------:R-:W-:Y:S04]  /*78c90*/  STL.64 [R1+0x648], R22 ;  /* 0x0006481601007387 */ /* 0x000fe80000100a00 */
[----:B------:R-:W-:Y:S04]  /*78ca0*/  STL.64 [R1+0x630], R16 ;  /* 0x0006301001007387 */ /* 0x000fe80000100a00 */
[----:B------:R-:W-:Y:S09]  /*78cb0*/  STL.64 [R1+0x638], R18 ;  /* 0x0006381201007387 */ /* 0x000ff20000100a00 */
[----:B------:R-:W-:Y:S04]  /*78cc0*/  STL.64 [R1+0x620], R12 ;  /* 0x0006200c01007387 */ /* 0x000fe80000100a00 */
[----:B------:R3:W-:Y:S02]  /*78cd0*/  STL.64 [R1+0x628], R14 ;  /* 0x0006280e01007387 */ /* 0x0007e40000100a00 */
[C---:B---3--:R-:W-:Y:S08]  /*78ce0*/  HMMA.1688.F32.TF32 R12, R212.reuse, R108, R220 ;  /* 0x0000006cd40c723c */ /* 0x048ff000000810dc */
[C---:B------:R-:W-:Y:S08]  /*78cf0*/  HMMA.1688.F32.TF32 R20, R212.reuse, R112, R228 ;  /* 0x00000070d414723c */ /* 0x040ff000000810e4 */
[C---:B------:R-:W-:Y:S07]  /*78d00*/  HMMA.1688.F32.TF32 R16, R212.reuse, R116, R244 ;  /* 0x00000074d410723c */ /* 0x040fee00000810f4 */
[----:B------:R-:W-:Y:S04]  /*78d10*/  STL.64 [R1+0x610], R12 ;  /* 0x0006100c01007387 */ /* 0x000fe80000100a00 */
[----:B------:R3:W-:Y:S02]  /*78d20*/  STL.64 [R1+0x618], R14 ;  /* 0x0006180e01007387 */ /* 0x0007e40000100a00 */
[C---:B---3--:R-:W-:Y:S02]  /*78d30*/  HMMA.1688.F32.TF32 R12, R212.reuse, R120, R232 ;  /* 0x00000078d40c723c */ /* 0x048fe400000810e8 */
[----:B------:R-:W-:Y:S04]  /*78d40*/  STL.64 [R1+0x600], R20 ;  /* 0x0006001401007387 */ /* 0x000fe80000100a00 */
[----:B------:R3:W-:Y:S04]  /*78d50*/  STL.64 [R1+0x608], R22 ;  /* 0x0006081601007387 */ /* 0x0007e80000100a00 */
[----:B------:R-:W-:Y:S04]  /*78d60*/  STL.64 [R1+0x5f0], R16 ;  /* 0x0005f01001007387 */ /* 0x000fe80000100a00 */
[----:B------:R4:W-:Y:S01]  /*78d70*/  STL.64 [R1+0x5f8], R18 ;  /* 0x0005f81201007387 */ /* 0x0009e20000100a00 */
[C---:B---3--:R-:W-:Y:S08]  /*78d80*/  HMMA.1688.F32.TF32 R20, R212.reuse, R124, R248 ;  /* 0x0000007cd414723c */ /* 0x048ff000000810f8 */
[----:B------:R-:W-:Y:S01]  /*78d90*/  STL.64 [R1+0x5e0], R12 ;  /* 0x0005e00c01007387 */ /* 0x000fe20000100a00 */
[C---:B----4-:R-:W-:Y:S03]  /*78da0*/  HMMA.1688.F32.TF32 R16, R212.reuse, R128, R236 ;  /* 0x00000080d410723c */ /* 0x050fe600000810ec */
[----:B------:R3:W-:Y:S05]  /*78db0*/  STL.64 [R1+0x5e8], R14 ;  /* 0x0005e80e01007387 */ /* 0x0007ea0000100a00 */
[----:B---3--:R-:W-:Y:S06]  /*78dc0*/  HMMA.1688.F32.TF32 R12, R212, R132, R160 ;  /* 0x00000084d40c723c */ /* 0x008fec00000810a0 */
        /* <DEDUP_REMOVED lines=70> */
[C---:B--2---:R-:W-:Y:S08]  /*79230*/  HMMA.1688.F32.TF32 R56, R8.reuse, R76, R236 ;  /* 0x0000004c0838723c */ /* 0x044ff000000810ec */
[----:B---3--:R-:W-:Y:S07]  /*79240*/  HMMA.1688.F32.TF32 R60, R8, R72, R248 ;  /* 0x00000048083c723c */ /* 0x008fee00000810f8 */
[----:B------:R-:W-:Y:S01]  /*79250*/  MOV R248, R172 ;  /* 0x000000ac00f87202 */ /* 0x000fe20000000f00 */
[----:B------:R-:W-:Y:S01]  /*79260*/  IMAD.MOV.U32 R249, RZ, RZ, R173 ;  /* 0x000000fffff97224 */ /* 0x000fe200078e00ad */
[----:B------:R-:W-:Y:S01]  /*79270*/  MOV R250, R174 ;  /* 0x000000ae00fa7202 */ /* 0x000fe20000000f00 */
[----:B------:R-:W-:Y:S11]  /*79280*/  IMAD.MOV.U32 R251, RZ, RZ, R175 ;  /* 0x000000fffffb7224 */ /* 0x000ff600078e00af */
[----:B------:R-:W-:Y:S02]  /*79290*/  @!UPT UIADD3 URZ, URZ, URZ, URZ ;  /* 0x0000003f3f3ff290 */ /* 0x000fe4000fffe03f */
        /* <DEDUP_REMOVED lines=8> */
[----:B------:R-:W3:Y:S04]  /*79320*/  LDL.LU R244, [R1+0x90] ;  /* 0x0000900001f47983 */ /* 0x000ee80000300800 */
[----:B------:R-:W3:Y:S04]  /*79330*/  LDL.LU R245, [R1+0x94] ;  /* 0x0000940001f57983 */ /* 0x000ee80000300800 */
[----:B------:R-:W3:Y:S04]  /*79340*/  LDL.LU R246, [R1+0x98] ;  /* 0x0000980001f67983 */ /* 0x000ee80000300800 */
[----:B------:R-:W3:Y:S01]  /*79350*/  LDL.LU R247, [R1+0x9c] ;  /* 0x00009c0001f77983 */ /* 0x000ee20000300800 */
[----:B------:R-:W-:-:S03]  /*79360*/  MOV R236, R164 ;  /* 0x000000a400ec7202 */ /* 0x000fc60000000f00 */
[----:B------:R-:W3:Y:S01]  /*79370*/  LDL.LU R168, [R1+0x5be4] ;  /* 0x005be40001a87983 */ /* 0x000ee20000300800 */
[----:B------:R-:W-:-:S03]  /*79380*/  IMAD.MOV.U32 R237, RZ, RZ, R165 ;  /* 0x000000ffffed7224 */ /* 0x000fc600078e00a5 */
[----:B------:R-:W3:Y:S01]  /*79390*/  LDL.LU R169, [R1+0x5be0] ;  /* 0x005be00001a97983 */ /* 0x000ee20000300800 */
[----:B------:R-:W-:-:S03]  /*793a0*/  MOV R238, R166 ;  /* 0x000000a600ee7202 */ /* 0x000fc60000000f00 */
[----:B------:R-:W3:Y:S01]  /*793b0*/  LDL.LU R170, [R1+0x5bdc] ;  /* 0x005bdc0001aa7983 */ /* 0x000ee20000300800 */
        /* <DEDUP_REMOVED lines=39> */
[----:B------:R-:W-:Y:S01]  /*79630*/  STL.64 [R1+0x4e8], R14 ;  /* 0x0004e80e01007387 */ /* 0x000fe20000100a00 */
[----:B----4-:R-:W-:Y:S11]  /*79640*/  HMMA.1688.F32.TF32 R16, R8, R128, R228 ;  /* 0x000000800810723c */ /* 0x010ff600000810e4 */
[----:B------:R-:W-:Y:S04]  /*79650*/  @!UPT UIADD3 URZ, URZ, URZ, URZ ;  /* 0x0000003f3f3ff290 */ /* 0x000fe8000fffe03f */
[----:B------:R-:W-:Y:S04]  /*79660*/  STL.64 [R1+0x4d0], R20 ;  /* 0x0004d01401007387 */ /* 0x000fe80000100a00 */
[----:B------:R-:W-:Y:S04]  /*79670*/  STL.64 [R1+0x4d8], R22 ;  /* 0x0004d81601007387 */ /* 0x000fe80000100a00 */
[----:B------:R-:W-:Y:S04]  /*79680*/  STL.64 [R1+0x4c0], R16 ;  /* 0x0004c01001007387 */ /* 0x000fe80000100a00 */
[----:B------:R2:W-:Y:S02]  /*79690*/  STL.64 [R1+0x4c8], R18 ;  /* 0x0004c81201007387 */ /* 0x0005e40000100a00 */
[----:B--2---:R-:W-:Y:S08]  /*796a0*/  HMMA.1688.F32.TF32 R16, R240, R76, R172 ;  /* 0x0000004cf010723c */ /* 0x004ff000000810ac */
[----:B---3--:R-:W-:Y:S08]  /*796b0*/  HMMA.1688.F32.TF32 R12, R8, R132, R164 ;  /* 0x00000084080c723c */ /* 0x008ff000000810a4 */
[C---:B------:R-:W-:Y:S11]  /*796c0*/  HMMA.1688.F32.TF32 R8, R240.reuse, R72, R168 ;  /* 0x00000048f008723c */ /* 0x040ff600000810a8 */
[----:B------:R-:W-:Y:S04]  /*796d0*/  @!UPT UIADD3 URZ, URZ, URZ, URZ ;  /* 0x0000003f3f3ff290 */ /* 0x000fe8000fffe03f */
        /* <DEDUP_REMOVED lines=14> */
[C---:B--2---:R-:W-:Y:S03]  /*797c0*/  HMMA.1688.F32.TF32 R8, R240.reuse, R96, R192 ;  /* 0x00000060f008723c */ /* 0x044fe600000810c0 */
        /* <DEDUP_REMOVED lines=10> */
[----:B------:R1:W-:Y:S01]  /*79870*/  STL.64 [R1+0x438], R18 ;  /* 0x0004381201007387 */ /* 0x0003e20000100a00 */
[C---:B------:R-:W-:Y:S07]  /*79880*/  HMMA.1688.F32.TF32 R248, R240.reuse, R124, R248 ;  /* 0x0000007cf0f8723c */ /* 0x040fee00000810f8 */
[----:B------:R-:W-:Y:S01]  /*79890*/  STL.64 [R1+0x420], R12 ;  /* 0x0004200c01007387 */ /* 0x000fe20000100a00 */
[C---:B-1----:R-:W-:Y:S03]  /*798a0*/  HMMA.1688.F32.TF32 R16, R240.reuse, R112, R208 ;  /* 0x00000070f010723c */ /* 0x042fe600000810d0 */
[----:B------:R1:W-:Y:S04]  /*798b0*/  STL.64 [R1+0x428], R14 ;  /* 0x0004280e01007387 */ /* 0x0003e80000100a00 */
[----:B------:R-:W-:Y:S04]  /*798c0*/  STL.64 [R1+0x410], R8 ;  /* 0x0004100801007387 */ /* 0x000fe80000100a00 */
[----:B------:R2:W-:Y:S01]  /*798d0*/  STL.64 [R1+0x418], R10 ;  /* 0x0004180a01007387 */ /* 0x0005e20000100a00 */
[C---:B-1----:R-:W-:Y:S03]  /*798e0*/  HMMA.1688.F32.TF32 R12, R240.reuse, R116, R244 ;  /* 0x00000074f00c723c */ /* 0x042fe600000810f4 */
[----:B------:R-:W-:Y:S04]  /*798f0*/  LDS R208, [R3+0x18700] ;  /* 0x0187000003d07984 */ /* 0x000fe80000000800 */
[----:B------:R-:W-:Y:S01]  /*79900*/  LDS R210, [R3+0x1a700] ;  /* 0x01a7000003d27984 */ /* 0x000fe20000000800 */
[C---:B--2---:R-:W-:Y:S03]  /*79910*/  HMMA.1688.F32.TF32 R8, R240.reuse, R120, R232 ;  /* 0x00000078f008723c */ /* 0x044fe600000810e8 */
[----:B------:R-:W-:Y:S04]  /*79920*/  STL.64 [R1+0x20], R16 ;  /* 0x0000201001007387 */ /* 0x000fe80000100a00 */
[----:B------:R-:W-:Y:S04]  /*79930*/  STL.64 [R1+0x28], R18 ;  /* 0x0000281201007387 */ /* 0x000fe80000100a00 */
[----:B------:R-:W-:Y:S04]  /*79940*/  LDS R209, [R4+0x18700] ;  /* 0x0187000004d17984 */ /* 0x000fe80000000800 */
[----:B------:R-:W-:Y:S04]  /*79950*/  LDS R211, [R4+0x1a700] ;  /* 0x01a7000004d37984 */ /* 0x000fe80000000800 */
[----:B------:R1:W-:Y:S04]  /*79960*/  STL.64 [R1+0x10], R12 ;  /* 0x0000100c01007387 */ /* 0x0003e80000100a00 */
[----:B------:R2:W-:Y:S04]  /*79970*/  STL.64 [R1+0x18], R14 ;  /* 0x0000180e01007387 */ /* 0x0005e80000100a00 */
[----:B------:R-:W-:Y:S04]  /*79980*/  STL.64 [R1+0x5920], R250 ;  /* 0x005920fa01007387 */ /* 0x000fe80000100a00 */
[----:B------:R-:W-:Y:S04]  /*79990*/  STL.64 [R1], R8 ;  /* 0x0000000801007387 */ /* 0x000fe80000100a00 */
[----:B------:R3:W-:Y:S04]  /*799a0*/  STL.64 [R1+0x8], R10 ;  /* 0x0000080a01007387 */ /* 0x0007e80000100a00 */
[----:B------:R-:W-:Y:S04]  /*799b0*/  STL.64 [R1+0x5918], R248 ;  /* 0x005918f801007387 */ /* 0x000fe80000100a00 */
[----:B------:R-:W4:Y:S04]  /*799c0*/  LDL.LU R232, [R1+0x250] ;  /* 0x0002500001e87983 */ /* 0x000f280000300800 */
[----:B------:R-:W4:Y:S04]  /*799d0*/  LDL.LU R233, [R1+0x254] ;  /* 0x0002540001e97983 */ /* 0x000f280000300800 */
[----:B------:R-:W4:Y:S04]  /*799e0*/  LDL.LU R234, [R1+0x258] ;  /* 0x0002580001ea7983 */ /* 0x000f280000300800 */
[----:B------:R-:W4:Y:S01]  /*799f0*/  LDL.LU R235, [R1+0x25c] ;  /* 0x00025c0001eb7983 */ /* 0x000f220000300800 */
[C---:B------:R-:W-:Y:S03]  /*79a00*/  HMMA.1688.F32.TF32 R244, R240.reuse, R128, R236 ;  /* 0x00000080f0f4723c */ /* 0x040fe600000810ec */
        /* <DEDUP_REMOVED lines=36> */
[----:B------:R-:W-:Y:S01]  /*79c50*/  STL [R1+0x5910], R247 ;  /* 0x005910f701007387 */ /* 0x000fe20000100800 */
[----:B---3--:R-:W-:Y:S08]  /*79c60*/  HMMA.1688.F32.TF32 R240, R240, R132, R28 ;  /* 0x00000084f0f0723c */ /* 0x008ff0000008101c */
[C---:B----4-:R-:W-:Y:S08]  /*79c70*/  HMMA.1688.F32.TF32 R8, R40.reuse, R76, R236 ;  /* 0x0000004c2808723c */ /* 0x050ff000000810ec */
[C---:B------:R-:W-:Y:S07]  /*79c80*/  HMMA.1688.F32.TF32 R24, R40.reuse, R72, R24 ;  /* 0x000000482818723c */ /* 0x040fee0000081018 */
[----:B------:R-:W-:Y:S04]  /*79c90*/  STL [R1+0x58fc], R240 ;  /* 0x0058fcf001007387 */ /* 0x000fe80000100800 */
[----:B------:R-:W-:Y:S04]  /*79ca0*/  STL [R1+0x58f8], R241 ;  /* 0x0058f8f101007387 */ /* 0x000fe80000100800 */
[----:B------:R-:W-:Y:S04]  /*79cb0*/  STL [R1+0x58f4], R242 ;  /* 0x0058f4f201007387 */ /* 0x000fe80000100800 */
[----:B------:R-:W-:Y:S04]  /*79cc0*/  STL [R1+0x58f0], R243 ;  /* 0x0058f0f301007387 */ /* 0x000fe80000100800 */
[----:B------:R-:W3:Y:S04]  /*79cd0*/  LDL.LU R236, [R1+0x1160] ;  /* 0x0011600001ec7983 */ /* 0x000ee80000300800 */
[----:B------:R-:W-:Y:S04]  /*79ce0*/  STL.64 [R1+0xb0], R24 ;  /* 0x0000b01801007387 */ /* 0x000fe80000100a00 */
[----:B------:R-:W-:Y:S04]  /*79cf0*/  STL.64 [R1+0xb8], R26 ;  /* 0x0000b81a01007387 */ /* 0x000fe80000100a00 */
[----:B------:R-:W-:Y:S04]  /*79d00*/  STL.64 [R1+0xa0], R8 ;  /* 0x0000a00801007387 */ /* 0x000fe80000100a00 */
[----:B------:R1:W-:Y:S04]  /*79d10*/  STL.64 [R1+0xa8], R10 ;  /* 0x0000a80a01007387 */ /* 0x0003e80000100a00 */
[----:B------:R-:W3:Y:S04]  /*79d20*/  LDL.LU R237, [R1+0x1164] ;  /* 0x0011640001ed7983 */ /* 0x000ee80000300800 */
[----:B------:R-:W3:Y:S01]  /*79d30*/  LDL.LU R238, [R1+0x1168] ;  /* 0x0011680001ee7983 */ /* 0x000ee20000300800 */
[C---:B-1----:R-:W-:Y:S03]  /*79d40*/  HMMA.1688.F32.TF32 R8, R40.reuse, R80, R20 ;  /* 0x000000502808723c */ /* 0x042fe60000081014 */
[----:B------:R-:W3:Y:S05]  /*79d50*/  LDL.LU R239, [R1+0x116c] ;  /* 0x00116c0001ef7983 */ /* 0x000eea0000300800 */
[----:B--2---:R-:W-:Y:S11]  /*79d60*/  HMMA.1688.F32.TF32 R16, R40, R84, R16 ;  /* 0x000000542810723c */ /* 0x004ff60000081010 */
[----:B------:R-:W-:Y:S04]  /*79d70*/  @!UPT UIADD3 URZ, URZ, URZ, URZ ;  /* 0x0000003f3f3ff290 */ /* 0x000fe8000fffe03f */
[----:B------:R-:W-:Y:S01]  /*79d80*/  STL.64 [R1+0x90], R8 ;  /* 0x0000900801007387 */ /* 0x000fe20000100a00 */
[----:B------:R-:W-:-:S03]  /*79d90*/  MOV R240, R11 ;  /* 0x0000000b00f07202 */ /* 0x000fc60000000f00 */
[----:B------:R1:W-:Y:S02]  /*79da0*/  STL [R1+0x98], R10 ;  /* 0x0000980a01007387 */ /* 0x0003e40000100800 */
[----:B-1----:R-:W-:Y:S02]  /*79db0*/  HMMA.1688.F32.TF32 R8, R40, R88, R12 ;  /* 0x000000582808723c */ /* 0x002fe4000008100c */
[----:B------:R1:W-:Y:S04]  /*79dc0*/  STL [R1+0x5900], R240 ;  /* 0x005900f001007387 */ /* 0x0003e80000100800 */
[----:B------:R-:W-:Y:S04]  /*79dd0*/  STL.64 [R1+0x80], R16 ;  /* 0x0000801001007387 */ /* 0x000fe80000100a00 */
[----:B------:R-:W-:Y:S11]  /*79de0*/  STL.64 [R1+0x88], R18 ;  /* 0x0000881201007387 */ /* 0x000ff60000100a00 */
[----:B------:R-:W-:Y:S02]  /*79df0*/  @!UPT UIADD3 URZ, URZ, URZ, URZ ;  /* 0x0000003f3f3ff290 */ /* 0x000fe4000fffe03f */
[----:B------:R-:W-:Y:S01]  /*79e00*/  STL.64 [R1+0x70], R8 ;  /* 0x0000700801007387 */ /* 0x000fe20000100a00 */
[----:B-1----:R-:W-:-:S03]  /*79e10*/  IMAD.MOV.U32 R240, RZ, RZ, R11 ;  /* 0x000000fffff07224 */ /* 0x002fc600078e000b */
[----:B------:R1:W-:Y:S02]  /*79e20*/  STL [R1+0x78], R10 ;  /* 0x0000780a01007387 */ /* 0x0003e40000100800 */
[C---:B-1----:R-:W-:Y:S02]  /*79e30*/  HMMA.1688.F32.TF32 R8, R40.reuse, R92, R216 ;  /* 0x0000005c2808723c */ /* 0x042fe400000810d8 */
[----:B------:R-:W-:Y:S06]  /*79e40*/  STL [R1+0x5904], R240 ;  /* 0x005904f001007387 */ /* 0x000fec0000100800 */
[C---:B------:R-:W-:Y:S08]  /*79e50*/  HMMA.1688.F32.TF32 R16, R40.reuse, R96, R220 ;  /* 0x000000602810723c */ /* 0x040ff000000810dc */
[----:B------:R-:W-:Y:S07]  /*79e60*/  HMMA.1688.F32.TF32 R12, R40, R100, R228 ;  /* 0x00000064280c723c */ /* 0x000fee00000810e4 */
[----:B------:R1:W-:Y:S01]  /*79e70*/  STL [R1+0x6c], R11 ;  /* 0x00006c0b01007387 */ /* 0x0003e20000100800 */
[----:B------:R-:W-:Y:S01]  /*79e80*/  MOV R241, R8 ;  /* 0x0000000800f17202 */ /* 0x000fe20000000f00 */
[----:B------:R-:W-:Y:S01]  /*79e90*/  IMAD.MOV.U32 R242, RZ, RZ, R9 ;  /* 0x000000fffff27224 */ /* 0x000fe200078e0009 */
[----:B------:R-:W-:-:S02]  /*79ea0*/  MOV R243, R10 ;  /* 0x0000000a00f37202 */ /* 0x000fc40000000f00 */
[C---:B-1----:R-:W-:Y:S02]  /*79eb0*/  HMMA.1688.F32.TF32 R8, R40.reuse, R104, R232 ;  /* 0x000000682808723c */ /* 0x042fe400000810e8 */
[----:B------:R1:W-:Y:S04]  /*79ec0*/  STL [R1+0x590c], R242 ;  /* 0x00590cf201007387 */ /* 0x0003e80000100800 */
[----:B------:R2:W-:Y:S04]  /*79ed0*/  STL [R1+0x5908], R241 ;  /* 0x005908f101007387 */ /* 0x0005e80000100800 */
[----:B------:R-:W-:Y:S04]  /*79ee0*/  STL.64 [R1+0x50], R16 ;  /* 0x0000501001007387 */ /* 0x000fe80000100a00 */
[----:B------:R-:W-:Y:S04]  /*79ef0*/  STL.64 [R1+0x58], R18 ;  /* 0x0000581201007387 */ /* 0x000fe80000100a00 */
[----:B------:R4:W-:Y:S06]  /*79f00*/  STL.64 [R1+0x40], R12 ;  /* 0x0000400c01007387 */ /* 0x0009ec0000100a00 */
[----:B-1----:R-:W-:Y:S01]  /*79f10*/  MOV R242, R9 ;  /* 0x0000000900f27202 */ /* 0x002fe20000000f00 */
[----:B--2---:R-:W-:Y:S01]  /*79f20*/  IMAD.MOV.U32 R241, RZ, RZ, R10 ;  /* 0x000000fffff17224 */ /* 0x004fe200078e000a */
[----:B------:R-:W-:Y:S01]  /*79f30*/  MOV R240, R11 ;  /* 0x0000000b00f07202 */ /* 0x000fe20000000f00 */
[----:B------:R-:W-:Y:S01]  /*79f40*/  IMAD.MOV.U32 R247, RZ, RZ, R8 ;  /* 0x000000fffff77224 */ /* 0x000fe200078e0008 */
        /* <DEDUP_REMOVED lines=38> */
[----:B------:R-:W3:Y:S04]  /*7a1b0*/  LDL.LU R236, [R1+0x10e0] ;  /* 0x0010e00001ec7983 */ /* 0x000ee80000300800 */
[----:B------:R-:W3:Y:S04]  /*7a1c0*/  LDL.LU R237, [R1+0x10e4] ;  /* 0x0010e40001ed7983 */ /* 0x000ee80000300800 */
[----:B------:R-:W3:Y:S04]  /*7a1d0*/  LDL.LU R238, [R1+0x10e8] ;  /* 0x0010e80001ee7983 */ /* 0x000ee80000300800 */
[----:B------:R-:W3:Y:S08]  /*7a1e0*/  LDL.LU R239, [R1+0x10ec] ;  /* 0x0010ec0001ef7983 */ /* 0x000ef00000300800 */
[----:B------:R-:W-:Y:S04]  /*7a1f0*/  STL.64 [R1+0x5898], R18 ;  /* 0x0058981201007387 */ /* 0x000fe80000100a00 */
[----:B------:R-:W-:Y:S01]  /*7a200*/  STL.64 [R1+0x5890], R16 ;  /* 0x0058901001007387 */ /* 0x000fe20000100a00 */
[C---:B--2---:R-:W-:Y:S08]  /*7a210*/  HMMA.1688.F32.TF32 R28, R40.reuse, R120, R28 ;  /* 0x00000078281c723c */ /* 0x044ff0000008101c */
[C---:B------:R-:W-:Y:S08]  /*7a220*/  HMMA.1688.F32.TF32 R20, R40.reuse, R112, R20 ;  /* 0x000000702814723c */ /* 0x040ff00000081014 */
[C---:B------:R-:W-:Y:S08]  /*7a230*/  HMMA.1688.F32.TF32 R24, R40.reuse, R116, R24 ;  /* 0x000000742818723c */ /* 0x040ff00000081018 */
[C---:B----4-:R-:W-:Y:S07]  /*7a240*/  HMMA.1688.F32.TF32 R32, R40.reuse, R124, R12 ;  /* 0x0000007c2820723c */ /* 0x050fee000008100c */
[----:B------:R-:W-:Y:S01]  /*7a250*/  STL.64 [R1+0x58a8], R22 ;  /* 0x0058a81601007387 */ /* 0x000fe20000100a00 */
[C---:B------:R-:W-:Y:S03]  /*7a260*/  HMMA.1688.F32.TF32 R36, R40.reuse, R128, R216 ;  /* 0x000000802824723c */ /* 0x040fe600000810d8 */
[----:B------:R-:W-:Y:S05]  /*7a270*/  STL.64 [R1+0x58a0], R20 ;  /* 0x0058a01401007387 */ /* 0x000fea0000100a00 */
[----:B------:R-:W-:Y:S01]  /*7a280*/  HMMA.1688.F32.TF32 R40, R40, R132, R228 ;  /* 0x000000842828723c */ /* 0x000fe200000810e4 */
        /* <DEDUP_REMOVED lines=60> */
[----:B------:R-:W3:Y:S04]  /*7a650*/  LDL.LU R239, [R1+0x103c] ;  /* 0x00103c0001ef7983 */ /* 0x000ee80000300800 */
[----:B------:R-:W-:Y:S04]  /*7a660*/  LDS R228, [R3+0x18780] ;  /* 0x0187800003e47984 */ /* 0x000fe80000000800 */
[----:B------:R-:W-:Y:S04]  /*7a670*/  STL.64 [R1+0x5980], R14 ;  /* 0x0059800e01007387 */ /* 0x000fe80000100a00 */
[----:B------:R-:W-:Y:S04]  /*7a680*/  STL.64 [R1+0x5978], R12 ;  /* 0x0059780c01007387 */ /* 0x000fe80000100a00 */
[----:B------:R-:W-:Y:S04]  /*7a690*/  LDS R230, [R3+0x1a780] ;  /* 0x01a7800003e67984 */ /* 0x000fe80000000800 */
[----:B------:R-:W-:Y:S04]  /*7a6a0*/  LDS R229, [R4+0x18780] ;  /* 0x0187800004e57984 */ /* 0x000fe80000000800 */
[----:B------:R-:W1:Y:S01]  /*7a6b0*/  LDS R231, [R4+0x1a780] ;  /* 0x01a7800004e77984 */ /* 0x000e620000000800 */
[C---:B--2---:R-:W-:Y:S08]  /*7a6c0*/  HMMA.1688.F32.TF32 R8, R144.reuse, R120, R232 ;  /* 0x000000789008723c */ /* 0x044ff000000810e8 */
[C---:B----4-:R-:W-:Y:S08]  /*7a6d0*/  HMMA.1688.F32.TF32 R64, R144.reuse, R104, R64 ;  /* 0x000000689040723c */ /* 0x050ff00000081040 */
[C---:B------:R-:W-:Y:S08]  /*7a6e0*/  HMMA.1688.F32.TF32 R156, R144.reuse, R88, R136 ;  /* 0x00000058909c723c */ /* 0x040ff00000081088 */
        /* <DEDUP_REMOVED lines=103> */
[----:B------:R-:W3:Y:S04]  /*7ad60*/  LDL.LU R207, [R1+0x83c] ;  /* 0x00083c0001cf7983 */ /* 0x000ee80000300800 */
[----:B------:R-:W3:Y:S04]  /*7ad70*/  LDL.LU R236, [R1+0x7d0] ;  /* 0x0007d00001ec7983 */ /* 0x000ee80000300800 */
[----:B------:R-:W3:Y:S04]  /*7ad80*/  LDL.LU R237, [R1+0x7d4] ;  /* 0x0007d40001ed7983 */ /* 0x000ee80000300800 */
[----:B------:R-:W3:Y:S01]  /*7ad90*/  LDL.LU R238, [R1+0x7d8] ;  /* 0x0007d80001ee7983 */ /* 0x000ee20000300800 */
[----:B-1----:R-:W-:Y:S03]  /*7ada0*/  HMMA.1688.F32.TF32 R8, R228, R72, R232 ;  /* 0x00000048e408723c */ /* 0x002fe600000810e8 */
[----:B------:R-:W-:Y:S04]  /*7adb0*/  STL.64 [R1+0x5a30], R138 ;  /* 0x005a308a01007387 */ /* 0x000fe80000100a00 */
[----:B------:R-:W-:Y:S01]  /*7adc0*/  STL.64 [R1+0x5a28], R136 ;  /* 0x005a288801007387 */ /* 0x000fe20000100a00 */
[----:B------:R-:W-:Y:S11]  /*7add0*/  IMAD.MOV.U32 R239, RZ, RZ, R6 ;  /* 0x000000ffffef7224 */ /* 0x000ff600078e0006 */
[----:B------:R-:W-:Y:S05]  /*7ade0*/  @!UPT UIADD3 URZ, URZ, URZ, URZ ;  /* 0x0000003f3f3ff290 */ /* 0x000fea000fffe03f */
[----:B------:R-:W-:Y:S01]  /*7adf0*/  MOV R6, R9 ;  /* 0x0000000900067202 */ /* 0x000fe20000000f00 */
[C---:B----4-:R-:W-:Y:S08]  /*7ae00*/  HMMA.1688.F32.TF32 R200, R208.reuse, R124, R200 ;  /* 0x0000007cd0c8723c */ /* 0x050ff000000810c8 */
[C---:B--2---:R-:W-:Y:S08]  /*7ae10*/  HMMA.1688.F32.TF32 R220, R208.reuse, R120, R220 ;  /* 0x00000078d0dc723c */ /* 0x044ff000000810dc */
[C---:B------:R-:W-:Y:S08]  /*7ae20*/  HMMA.1688.F32.TF32 R196, R208.reuse, R116, R196 ;  /* 0x00000074d0c4723c */ /* 0x040ff000000810c4 */
[C---:B------:R-:W-:Y:S08]  /*7ae30*/  HMMA.1688.F32.TF32 R188, R208.reuse, R108, R188 ;  /* 0x0000006cd0bc723c */ /* 0x040ff000000810bc */
[C---:B------:R-:W-:Y:S08]  /*7ae40*/  HMMA.1688.F32.TF32 R184, R208.reuse, R104, R184 ;  /* 0x00000068d0b8723c */ /* 0x040ff000000810b8 */
[C---:B------:R-:W-:Y:S08]  /*7ae50*/  HMMA.1688.F32.TF32 R180, R208.reuse, R100, R180 ;  /* 0x00000064d0b4723c */ /* 0x040ff000000810b4 */
[----:B------:R-:W-:Y:S08]  /*7ae60*/  HMMA.1688.F32.TF32 R172, R208, R92, R172 ;  /* 0x0000005cd0ac723c */ /* 0x000ff000000810ac */
[C---:B------:R-:W-:Y:S08]  /*7ae70*/  HMMA.1688.F32.TF32 R140, R144.reuse, R128, R140 ;  /* 0x00000080908c723c */ /* 0x040ff0000008108c */
[----:B------:R-:W-:Y:S08]  /*7ae80*/  HMMA.1688.F32.TF32 R144, R144, R132, R240 ;  /* 0x000000849090723c */ /* 0x000ff000000810f0 */
        /* <DEDUP_REMOVED lines=11> */
[----:B------:R3:W-:Y:S01]  /*7af40*/  STL.64 [R1+0x1748], R10 ;  /* 0x0017480a01007387 */ /* 0x0007e20000100a00 */
[C---:B------:R-:W-:Y:S03]  /*7af50*/  HMMA.1688.F32.TF32 R160, R208.reuse, R80, R160 ;  /* 0x00000050d0a0723c */ /* 0x040fe600000810a0 */
[----:B------:R-:W-:Y:S05]  /*7af60*/  STL [R1+0x588c], R6 ;  /* 0x00588c0601007387 */ /* 0x000fea0000100800 */
[C---:B------:R-:W-:Y:S08]  /*7af70*/  HMMA.1688.F32.TF32 R164, R208.reuse, R84, R164 ;  /* 0x00000054d0a4723c */ /* 0x040ff000000810a4 */
[----:B------:R-:W-:Y:S08]  /*7af80*/  HMMA.1688.F32.TF32 R168, R208, R88, R168 ;  /* 0x00000058d0a8723c */ /* 0x000ff000000810a8 */
[----:B---3--:R-:W-:Y:S08]  /*7af90*/  HMMA.1688.F32.TF32 R8, R228, R76, R236 ;  /* 0x0000004ce408723c */ /* 0x008ff000000810ec */
[C---:B------:R-:W-:Y:S08]  /*7afa0*/  HMMA.1688.F32.TF32 R176, R208.reuse, R96, R176 ;  /* 0x00000060d0b0723c */ /* 0x040ff000000810b0 */
[C---:B------:R-:W-:Y:S08]  /*7afb0*/  HMMA.1688.F32.TF32 R192, R208.reuse, R112, R192 ;  /* 0x00000070d0c0723c */ /* 0x040ff000000810c0 */
[C---:B------:R-:W-:Y:S08]  /*7afc0*/  HMMA.1688.F32.TF32 R204, R208.reuse, R128, R204 ;  /* 0x00000080d0cc723c */ /* 0x040ff000000810cc */
[----:B------:R-:W-:Y:S07]  /*7afd0*/  HMMA.1688.F32.TF32 R208, R208, R132, R248 ;  /* 0x00000084d0d0723c */ /* 0x000fee00000810f8 */
[----:B------:R-:W-:-:S02]  /*7afe0*/  IMAD.MOV.U32 R248, RZ, RZ, R87 ;  /* 0x000000fffff87224 */ /* 0x000fc400078e0057 */
[----:B------:R-:W2:Y:S01]  /*7aff0*/  LDL.LU R87, [R1+0x5bc4] ;  /* 0x005bc40001577983 */ /* 0x000ea20000300800 */
[----:B------:R-:W-:-:S03]  /*7b000*/  MOV R249, R86 ;  /* 0x0000005600f97202 */ /* 0x000fc60000000f00 */
[----:B------:R-:W-:Y:S04]  /*7b010*/  STL.64 [R1+0x1730], R8 ;  /* 0x0017300801007387 */ /* 0x000fe80000100a00 */
[----:B------:R1:W-:Y:S04]  /*7b020*/  STL.64 [R1+0x1738], R10 ;  /* 0x0017380a01007387 */ /* 0x0003e80000100a00 */
[----:B------:R-:W3:Y:S01]  /*7b030*/  LDL.LU R86, [R1+0x5bc0] ;  /* 0x005bc00001567983 */ /* 0x000ee20000300800 */
[----:B------:R-:W-:Y:S01]  /*7b040*/  IMAD.MOV.U32 R250, RZ, RZ, R91 ;  /* 0x000000fffffa7224 */ /* 0x000fe200078e005b */
[----:B------:R-:W-:-:S02]  /*7b050*/  MOV R251, R90 ;  /* 0x0000005a00fb7202 */ /* 0x000fc40000000f00 */
[----:B------:R-:W4:Y:S04]  /*7b060*/  LDL.LU R91, [R1+0x5bbc] ;  /* 0x005bbc00015b7983 */ /* 0x000f280000300800 */
[----:B------:R-:W4:Y:S01]  /*7b070*/  LDL.LU R90, [R1+0x5bb8] ;  /* 0x005bb800015a7983 */ /* 0x000f220000300800 */
[----:B------:R-:W-:Y:S01]  /*7b080*/  IMAD.MOV.U32 R244, RZ, RZ, R83 ;  /* 0x000000fffff47224 */ /* 0x000fe200078e0053 */
[----:B------:R-:W-:Y:S02]  /*7b090*/  MOV R245, R82 ;  /* 0x0000005200f57202 */ /* 0x000fe40000000f00 */
[----:B------:R-:W4:Y:S04]  /*7b0a0*/  LDL.LU R83, [R1+0x5bb4] ;  /* 0x005bb40001537983 */ /* 0x000f280000300800 */
[----:B------:R-:W4:Y:S01]  /*7b0b0*/  LDL.LU R82, [R1+0x5bb0] ;  /* 0x005bb00001527983 */ /* 0x000f220000300800 */
[----:B--2---:R-:W-:-:S03]  /*7b0c0*/  IMAD.MOV.U32 R246, RZ, RZ, R87 ;  /* 0x000000fffff67224 */ /* 0x004fc600078e0057 */
[----:B------:R-:W2:Y:S01]  /*7b0d0*/  LDL.LU R87, [R1+0x5bac] ;  /* 0x005bac0001577983 */ /* 0x000ea20000300800 */
[----:B---3--:R-:W-:-:S03]  /*7b0e0*/  MOV R247, R86 ;  /* 0x0000005600f77202 */ /* 0x008fc60000000f00 */
[----:B------:R-:W3:Y:S01]  /*7b0f0*/  LDL.LU R86, [R1+0x5ba8] ;  /* 0x005ba80001567983 */ /* 0x000ee20000300800 */
[----:B----4-:R-:W-:-:S03]  /*7b100*/  MOV R19, R91 ;  /* 0x0000005b00137202 */ /* 0x010fc60000000f00 */
        /* <DEDUP_REMOVED lines=65> */
[----:B------:R-:W-:Y:S01]  /*7b520*/  IMAD.MOV.U32 R242, RZ, RZ, R74 ;  /* 0x000000fffff27224 */ /* 0x000fe200078e004a */
[----:B------:R-:W-:-:S02]  /*7b530*/  MOV R243, R75 ;  /* 0x0000004b00f37202 */ /* 0x000fc40000000f00 */
[----:B--2---:R-:W-:Y:S01]  /*7b540*/  MOV R21, R87 ;  /* 0x0000005700157202 */ /* 0x004fe20000000f00 */
[----:B---3--:R-:W-:Y:S02]  /*7b550*/  IMAD.MOV.U32 R20, RZ, RZ, R86 ;  /* 0x000000ffff147224 */ /* 0x008fe400078e0056 */
[----:B------:R-:W2:Y:S04]  /*7b560*/  LDL.LU R86, [R1+0x5b9c] ;  /* 0x005b9c0001567983 */ /* 0x000ea80000300800 */
[----:B------:R-:W2:Y:S04]  /*7b570*/  LDL.LU R87, [R1+0x5b98] ;  /* 0x005b980001577983 */ /* 0x000ea80000300800 */
[----:B------:R-:W3:Y:S04]  /*7b580*/  LDL.LU R82, [R1+0x5b94] ;  /* 0x005b940001527983 */ /* 0x000ee80000300800 */
[----:B------:R-:W3:Y:S04]  /*7b590*/  LDL.LU R83, [R1+0x5b90] ;  /* 0x005b900001537983 */ /* 0x000ee80000300800 */
[----:B------:R-:W2:Y:S04]  /*7b5a0*/  LDL.LU R78, [R1+0x5b8c] ;  /* 0x005b8c00014e7983 */ /* 0x000ea80000300800 */
[----:B------:R-:W2:Y:S04]  /*7b5b0*/  LDL.LU R79, [R1+0x5b88] ;  /* 0x005b8800014f7983 */ /* 0x000ea80000300800 */
[----:B------:R-:W2:Y:S04]  /*7b5c0*/  LDL.LU R74, [R1+0x5b84] ;  /* 0x005b8400014a7983 */ /* 0x000ea80000300800 */
[----:B------:R-:W2:Y:S01]  /*7b5d0*/  LDL.LU R75, [R1+0x5b80] ;  /* 0x005b8000014b7983 */ /* 0x000ea20000300800 */
[C---:B-1----:R-:W-:Y:S08]  /*7b5e0*/  HMMA.1688.F32.TF32 R8, R228.reuse, R80, R56 ;  /* 0x00000050e408723c */ /* 0x042ff00000081038 */
[C---:B----4-:R-:W-:Y:S08]  /*7b5f0*/  HMMA.1688.F32.TF32 R56, R228.reuse, R88, R156 ;  /* 0x00000058e438723c */ /* 0x050ff0000008109c */
[----:B------:R-:W-:Y:S07]  /*7b600*/  HMMA.1688.F32.TF32 R60, R228, R84, R152 ;  /* 0x00000054e43c723c */ /* 0x000fee0000081098 */
[----:B------:R-:W-:Y:S01]  /*7b610*/  STL.64 [R1+0x1720], R8 ;  /* 0x0017200801007387 */ /* 0x000fe20000100a00 */
[----:B------:R-:W-:-:S03]  /*7b620*/  IMAD.MOV.U32 R6, RZ, RZ, R11 ;  /* 0x000000ffff067224 */ /* 0x000fc600078e000b */
[----:B------:R1:W-:Y:S02]  /*7b630*/  STL [R1+0x1728], R10 ;  /* 0x0017280a01007387 */ /* 0x0003e40000100800 */
[C---:B-1----:R-:W-:Y:S02]  /*7b640*/  HMMA.1688.F32.TF32 R8, R228.reuse, R92, R232 ;  /* 0x0000005ce408723c */ /* 0x042fe400000810e8 */
[----:B------:R-:W-:Y:S08]  /*7b650*/  LDS R232, [R3+0x1c000] ;  /* 0x01c0000003e87984 */ /* 0x000ff00000000800 */
[----:B------:R-:W-:Y:S04]  /*7b660*/  STL.64 [R1+0x1710], R60 ;  /* 0x0017103c01007387 */ /* 0x000fe80000100a00 */
[----:B------:R-:W-:Y:S01]  /*7b670*/  STL.64 [R1+0x1718], R62 ;  /* 0x0017183e01007387 */ /* 0x000fe20000100a00 */
[C---:B------:R-:W-:Y:S03]  /*7b680*/  HMMA.1688.F32.TF32 R52, R228.reuse, R96, R52 ;  /* 0x00000060e434723c */ /* 0x040fe60000081034 */
[----:B------:R-:W-:Y:S04]  /*7b690*/  STL.64 [R1+0x1700], R56 ;  /* 0x0017003801007387 */ /* 0x000fe80000100a00 */
[----:B------:R-:W-:Y:S01]  /*7b6a0*/  STL.64 [R1+0x1708], R58 ;  /* 0x0017083a01007387 */ /* 0x000fe20000100a00 */
[C---:B------:R-:W-:Y:S03]  /*7b6b0*/  HMMA.1688.F32.TF32 R48, R228.reuse, R104, R48 ;  /* 0x00000068e430723c */ /* 0x040fe60000081030 */
        /* <DEDUP_REMOVED lines=8> */
[C---:B------:R-:W-:Y:S11]  /*7b740*/  HMMA.1688.F32.TF32 R12, R228.reuse, R108, R44 ;  /* 0x0000006ce40c723c */ /* 0x040ff6000008102c */
[----:B------:R-:W-:Y:S04]  /*7b750*/  @!UPT UIADD3 URZ, URZ, URZ, URZ ;  /* 0x0000003f3f3ff290 */ /* 0x000fe8000fffe03f */
[----:B------:R-:W-:Y:S04]  /*7b760*/  STL.64 [R1+0x16d0], R8 ;  /* 0x0016d00801007387 */ /* 0x000fe80000100a00 */
[----:B------:R1:W-:Y:S02]  /*7b770*/  STL.64 [R1+0x16d8], R10 ;  /* 0x0016d80a01007387 */ /* 0x0003e40000100a00 */
[C---:B-1----:R-:W-:Y:S02]  /*7b780*/  HMMA.1688.F32.TF32 R8, R228.reuse, R112, R236 ;  /* 0x00000070e408723c */ /* 0x042fe400000810ec */
[----:B------:R-:W-:Y:S04]  /*7b790*/  STL.64 [R1+0x16c0], R48 ;  /* 0x0016c03001007387 */ /* 0x000fe80000100a00 */
[----:B------:R-:W-:Y:S04]  /*7b7a0*/  STL.64 [R1+0x16c8], R50 ;  /* 0x0016c83201007387 */ /* 0x000fe80000100a00 */
[----:B------:R-:W-:Y:S04]  /*7b7b0*/  STL.64 [R1+0x16b0], R12 ;  /* 0x0016b00c01007387 */ /* 0x000fe80000100a00 */
[----:B------:R1:W-:Y:S01]  /*7b7c0*/  STL.64 [R1+0x16b8], R14 ;  /* 0x0016b80e01007387 */ /* 0x0003e20000100a00 */
[C---:B------:R-:W-:Y:S03]  /*7b7d0*/  HMMA.1688.F32.TF32 R32, R228.reuse, R124, R32 ;  /* 0x0000007ce420723c */ /* 0x040fe60000081020 */
[----:B------:R-:W-:Y:S04]  /*7b7e0*/  LDS R236, [R3+0x1c080] ;  /* 0x01c0800003ec7984 */ /* 0x000fe80000000800 */
[----:B------:R-:W-:Y:S01]  /*7b7f0*/  LDS R238, [R3+0x1e080] ;  /* 0x01e0800003ee7984 */ /* 0x000fe20000000800 */
[C---:B-1----:R-:W-:Y:S03]  /*7b800*/  HMMA.1688.F32.TF32 R12, R228.reuse, R116, R40 ;  /* 0x00000074e40c723c */ /* 0x042fe60000081028 */
[----:B------:R-:W-:Y:S04]  /*7b810*/  STL.64 [R1+0x16a0], R8 ;  /* 0x0016a00801007387 */ /* 0x000fe80000100a00 */
[----:B------:R1:W-:Y:S04]  /*7b820*/  STL.64 [R1+0x16a8], R10 ;  /* 0x0016a80a01007387 */ /* 0x0003e80000100a00 */
[----:B------:R-:W-:Y:S04]  /*7b830*/  LDS R237, [R4+0x1c080] ;  /* 0x01c0800004ed7984 */ /* 0x000fe80000000800 */
[----:B------:R-:W4:Y:S01]  /*7b840*/  LDS R239, [R4+0x1e080] ;  /* 0x01e0800004ef7984 */ /* 0x000f220000000800 */
[C---:B-1----:R-:W-:Y:S07]  /*7b850*/  HMMA.1688.F32.TF32 R8, R228.reuse, R120, R36 ;  /* 0x00000078e408723c */ /* 0x042fee0000081024 */
[----:B------:R-:W-:Y:S04]  /*7b860*/  STL.64 [R1+0x1690], R12 ;  /* 0x0016900c01007387 */ /* 0x000fe80000100a00 */
[----:B------:R1:W-:Y:S02]  /*7b870*/  STL.64 [R1+0x1698], R14 ;  /* 0x0016980e01007387 */ /* 0x0003e40000100a00 */
[C---:B-1----:R-:W-:Y:S10]  /*7b880*/  HMMA.1688.F32.TF32 R12, R228.reuse, R128, R28 ;  /* 0x00000080e40c723c */ /* 0x042ff4000008101c */
[----:B------:R-:W-:Y:S04]  /*7b890*/  STL.64 [R1+0x1680], R8 ;  /* 0x0016800801007387 */ /* 0x000fe80000100a00 */
[----:B------:R1:W-:Y:S02]  /*7b8a0*/  STL.64 [R1+0x1688], R10 ;  /* 0x0016880a01007387 */ /* 0x0003e40000100a00 */
[----:B-1----:R-:W-:Y:S02]  /*7b8b0*/  HMMA.1688.F32.TF32 R8, R228, R132, R24 ;  /* 0x00000084e408723c */ /* 0x002fe40000081018 */
[----:B------:R-:W-:Y:S04]  /*7b8c0*/  STL.64 [R1+0x1670], R32 ;  /* 0x0016702001007387 */ /* 0x000fe80000100a00 */
[----:B------:R-:W-:Y:S04]  /*7b8d0*/  STL.64 [R1+0x1678], R34 ;  /* 0x0016782201007387 */ /* 0x000fe80000100a00 */
[----:B------:R-:W-:Y:S04]  /*7b8e0*/  STL.64 [R1+0x1660], R12 ;  /* 0x0016600c01007387 */ /* 0x000fe80000100a00 */
[----:B------:R2:W-:Y:S04]  /*7b8f0*/  STL.64 [R1+0x1668], R14 ;  /* 0x0016680e01007387 */ /* 0x0005e80000100a00 */
[----:B------:R-:W-:Y:S04]  /*7b900*/  LDS R228, [R3+0x1c100] ;  /* 0x01c1000003e47984 */ /* 0x000fe80000000800 */
[----:B------:R-:W-:Y:S01]  /*7b910*/  LDS R230, [R3+0x1e100] ;  /* 0x01e1000003e67984 */ /* 0x000fe20000000800 */
[C---:B--2---:R-:W-:Y:S03]  /*7b920*/  HMMA.1688.F32.TF32 R12, R232.reuse, R74, R20 ;  /* 0x0000004ae80c723c */ /* 0x044fe60000081014 */
[----:B------:R-:W-:Y:S04]  /*7b930*/  STL.64 [R1+0x400], R8 ;  /* 0x0004000801007387 */ /* 0x000fe80000100a00 */
[----:B------:R1:W-:Y:S04]  /*7b940*/  STL.64 [R1+0x408], R10 ;  /* 0x0004080a01007387 */ /* 0x0003e80000100a00 */
[----:B------:R-:W-:Y:S04]  /*7b950*/  LDS R229, [R4+0x1c100] ;  /* 0x01c1000004e57984 */ /* 0x000fe80000000800 */
[----:B------:R-:W2:Y:S01]  /*7b960*/  LDS R231, [R4+0x1e100] ;  /* 0x01e1000004e77984 */ /* 0x000ea20000000800 */
[C---:B-1----:R-:W-:Y:S07]  /*7b970*/  HMMA.1688.F32.TF32 R8, R232.reuse, R78, R16 ;  /* 0x0000004ee808723c */ /* 0x042fee0000081010 */
[----:B------:R-:W-:Y:S01]  /*7b980*/  STL.64 [R1+0x3f0], R12 ;  /* 0x0003f00c01007387 */ /* 0x000fe20000100a00 */
[C---:B---3--:R-:W-:Y:S03]  /*7b990*/  HMMA.1688.F32.TF32 R16, R232.reuse, R82, R244 ;  /* 0x00000052e810723c */ /* 0x048fe600000810f4 */
[----:B------:R1:W-:Y:S05]  /*7b9a0*/  STL.64 [R1+0x3f8], R14 ;  /* 0x0003f80e01007387 */ /* 0x0003ea0000100a00 */
[C---:B-1----:R-:W-:Y:S07]  /*7b9b0*/  HMMA.1688.F32.TF32 R12, R232.reuse, R86, R240 ;  /* 0x00000056e80c723c */ /* 0x042fee00000810f0 */
[----:B------:R-:W-:Y:S04]  /*7b9c0*/  STL.64 [R1+0x3e0], R8 ;  /* 0x0003e00801007387 */ /* 0x000fe80000100a00 */
[----:B------:R1:W-:Y:S02]  /*7b9d0*/  STL.64 [R1+0x3e8], R10 ;  /* 0x0003e80a01007387 */ /* 0x0003e40000100a00 */
[----:B-1----:R-:W-:Y:S02]  /*7b9e0*/  HMMA.1688.F32.TF32 R8, R232, R90, R248 ;  /* 0x0000005ae808723c */ /* 0x002fe400000810f8 */
[----:B------:R1:W-:Y:S01]  /*7b9f0*/  STL.64 [R1+0x3d0], R16 ;  /* 0x0003d01001007387 */ /* 0x0003e20000100a00 */
[----:B------:R-:W-:-:S03]  /*7ba00*/  MOV R240, R118 ;  /* 0x0000007600f07202 */ /* 0x000fc60000000f00 */
[----:B------:R3:W-:Y:S04]  /*7ba10*/  STL.64 [R1+0x3d8], R18 ;  /* 0x0003d81201007387 */ /* 0x0007e80000100a00 */
[----:B------:R1:W-:Y:S01]  /*7ba20*/  STL.64 [R1+0x3c0], R12 ;  /* 0x0003c00c01007387 */ /* 0x0003e20000100a00 */
[----:B------:R-:W-:-:S03]  /*7ba30*/  IMAD.MOV.U32 R241, RZ, RZ, R119 ;  /* 0x000000fffff17224 */ /* 0x000fc600078e0077 */
[----:B------:R1:W-:Y:S01]  /*7ba40*/  STL.64 [R1+0x3c8], R14 ;  /* 0x0003c80e01007387 */ /* 0x0003e20000100a00 */
[----:B------:R-:W-:-:S03]  /*7ba50*/  MOV R242, R114 ;  /* 0x0000007200f27202 */ /* 0x000fc60000000f00 */
[----:B------:R-:W2:Y:S01]  /*7ba60*/  LDL.LU R118, [R1+0x5b7c] ;  /* 0x005b7c0001767983 */ /* 0x000ea20000300800 */
[----:B------:R-:W-:Y:S01]  /*7ba70*/  IMAD.MOV.U32 R243, RZ, RZ, R115 ;  /* 0x000000fffff37224 */ /* 0x000fe200078e0073 */
[----:B------:R-:W-:-:S03]  /*7ba80*/  MOV R244, R103 ;  /* 0x0000006700f47202 */ /* 0x000fc60000000f00 */
[----:B------:R1:W-:Y:S04]  /*7ba90*/  STL.64 [R1+0x3b0], R8 ;  /* 0x0003b00801007387 */ /* 0x0003e80000100a00 */
[----:B------:R1:W-:Y:S01]  /*7baa0*/  STL.64 [R1+0x3b8], R10 ;  /* 0x0003b80a01007387 */ /* 0x0003e20000100a00 */
[----:B------:R-:W-:-:S03]  /*7bab0*/  IMAD.MOV.U32 R245, RZ, RZ, R102 ;  /* 0x000000fffff57224 */ /* 0x000fc600078e0066 */
[----:B------:R-:W4:Y:S01]  /*7bac0*/  LDL.LU R119, [R1+0x5b78] ;  /* 0x005b780001777983 */ /* 0x000f220000300800 */
[----:B------:R-:W-:-:S03]  /*7bad0*/  MOV R246, R106 ;  /* 0x0000006a00f67202 */ /* 0x000fc60000000f00 */
[----:B------:R-:W4:Y:S01]  /*7bae0*/  LDL.LU R114, [R1+0x5b74] ;  /* 0x005b740001727983 */ /* 0x000f220000300800 */
[----:B------:R-:W-:-:S03]  /*7baf0*/  IMAD.MOV.U32 R247, RZ, RZ, R110 ;  /* 0x000000fffff77224 */ /* 0x000fc600078e006e */
[----:B------:R-:W4:Y:S01]  /*7bb00*/  LDL.LU R115, [R1+0x5b70] ;  /* 0x005b700001737983 */ /* 0x000f220000300800 */
[----:B-1----:R-:W-:-:S03]  /*7bb10*/  MOV R16, R131 ;  /* 0x0000008300107202 */ /* 0x002fc60000000f00 */
[----:B------:R-:W4:Y:S01]  /*7bb20*/  LDL.LU R103, [R1+0x5b6c] ;  /* 0x005b6c0001677983 */ /* 0x000f220000300800 */
[----:B------:R-:W-:-:S03]  /*7bb30*/  IMAD.MOV.U32 R17, RZ, RZ, R130 ;  /* 0x000000ffff117224 */ /* 0x000fc600078e0082 */
[----:B------:R-:W4:Y:S01]  /*7bb40*/  LDL.LU R102, [R1+0x5b68] ;  /* 0x005b680001667983 */ /* 0x000f220000300800 */
[----:B---3--:R-:W-:-:S03]  /*7bb50*/  MOV R18, R134 ;  /* 0x0000008600127202 */ /* 0x008fc60000000f00 */
[----:B------:R-:W3:Y:S01]  /*7bb60*/  LDL.LU R106, [R1+0x5b64] ;  /* 0x005b6400016a7983 */ /* 0x000ee20000300800 */
[----:B------:R-:W-:-:S03]  /*7bb70*/  IMAD.MOV.U32 R19, RZ, RZ, R135 ;  /* 0x000000ffff137224 */ /* 0x000fc600078e0087 */
        /* <DEDUP_REMOVED lines=12> */
[----:B------:R-:W3:Y:S01]  /*7bc40*/  LDL.LU R126, [R1+0x5b40] ;  /* 0x005b4000017e7983 */ /* 0x000ee20000300800 */
[----:B--2---:R-:W-:Y:S01]  /*7bc50*/  IMAD.MOV.U32 R31, RZ, RZ, R118 ;  /* 0x000000ffff1f7224 */ /* 0x004fe200078e0076 */
[----:B----4-:R-:W-:Y:S01]  /*7bc60*/  MOV R30, R119 ;  /* 0x00000077001e7202 */ /* 0x010fe20000000f00 */
[----:B------:R-:W-:Y:S01]  /*7bc70*/  IMAD.MOV.U32 R29, RZ, RZ, R114 ;  /* 0x000000ffff1d7224 */ /* 0x000fe200078e0072 */
[----:B------:R-:W-:-:S02]  /*7bc80*/  MOV R28, R115 ;  /* 0x00000073001c7202 */ /* 0x000fc40000000f00 */
[----:B------:R-:W2:Y:S04]  /*7bc90*/  LDL.LU R115, [R1+0x5b3c] ;  /* 0x005b3c0001737983 */ /* 0x000ea80000300800 */
[----:B------:R-:W4:Y:S04]  /*7bca0*/  LDL.LU R114, [R1+0x5b38] ;  /* 0x005b380001727983 */ /* 0x000f280000300800 */
[----:B------:R-:W2:Y:S04]  /*7bcb0*/  LDL.LU R119, [R1+0x5b34] ;  /* 0x005b340001777983 */ /* 0x000ea80000300800 */
[----:B------:R-:W2:Y:S01]  /*7bcc0*/  LDL.LU R118, [R1+0x5b30] ;  /* 0x005b300001767983 */ /* 0x000ea20000300800 */
[----:B---3--:R-:W-:Y:S01]  /*7bcd0*/  IMAD.MOV.U32 R39, RZ, RZ, R131 ;  /* 0x000000ffff277224 */ /* 0x008fe200078e0083 */
[----:B------:R-:W-:Y:S01]  /*7bce0*/  MOV R38, R130 ;  /* 0x0000008200267202 */ /* 0x000fe20000000f00 */
[----:B------:R-:W-:Y:S01]  /*7bcf0*/  IMAD.MOV.U32 R37, RZ, RZ, R134 ;  /* 0x000000ffff257224 */ /* 0x000fe200078e0086 */
[----:B------:R-:W-:-:S02]  /*7bd00*/  MOV R36, R135 ;  /* 0x0000008700247202 */ /* 0x000fc40000000f00 */
[----:B------:R-:W3:Y:S04]  /*7bd10*/  LDL.LU R135, [R1+0x5b2c] ;  /* 0x005b2c0001877983 */ /* 0x000ee80000300800 */
[----:B------:R-:W2:Y:S04]  /*7bd20*/  LDL.LU R134, [R1+0x5b28] ;  /* 0x005b280001867983 */ /* 0x000ea80000300800 */
[----:B------:R-:W4:Y:S04]  /*7bd30*/  LDL.LU R130, [R1+0x5b24] ;  /* 0x005b240001827983 */ /* 0x000f280000300800 */
[----:B------:R-:W4:Y:S01]  /*7bd40*/  LDL.LU R131, [R1+0x5b20] ;  /* 0x005b200001837983 */ /* 0x000f220000300800 */
[----:B------:R-:W-:Y:S01]  /*7bd50*/  IMAD.MOV.U32 R41, RZ, RZ, R127 ;  /* 0x000000ffff297224 */ /* 0x000fe200078e007f */
[----:B------:R-:W-:-:S02]  /*7bd60*/  MOV R40, R126 ;  /* 0x0000007e00287202 */ /* 0x000fc40000000f00 */
[----:B------:R-:W4:Y:S01]  /*7bd70*/  LDL.LU R126, [R1+0x5b1c] ;  /* 0x005b1c00017e7983 */ /* 0x000f220000300800 */
[----:B------:R-:W-:Y:S01]  /*7bd80*/  MOV R42, R123 ;  /* 0x0000007b002a7202 */ /* 0x000fe20000000f00 */
[----:B------:R-:W-:Y:S02]  /*7bd90*/  IMAD.MOV.U32 R43, RZ, RZ, R122 ;  /* 0x000000ffff2b7224 */ /* 0x000fe400078e007a */
[----:B------:R-:W4:Y:S04]  /*7bda0*/  LDL.LU R127, [R1+0x5b18] ;  /* 0x005b1800017f7983 */ /* 0x000f280000300800 */
[----:B------:R-:W4:Y:S04]  /*7bdb0*/  LDL.LU R123, [R1+0x5b14] ;  /* 0x005b1400017b7983 */ /* 0x000f280000300800 */
[----:B------:R-:W4:Y:S01]  /*7bdc0*/  LDL.LU R122, [R1+0x5b10] ;  /* 0x005b1000017a7983 */ /* 0x000f220000300800 */
[----:B---3--:R-:W-:Y:S01]  /*7bdd0*/  IMAD.MOV.U32 R51, RZ, RZ, R135 ;  /* 0x000000ffff337224 */ /* 0x008fe200078e0087 */
[----:B--2---:R-:W-:-:S02]  /*7bde0*/  MOV R50, R134 ;  /* 0x0000008600327202 */ /* 0x004fc40000000f00 */
[----:B----4-:R-:W-:Y:S02]  /*7bdf0*/  MOV R48, R130 ;  /* 0x0000008200307202 */ /* 0x010fe40000000f00 */
[----:B------:R-:W2:Y:S01]  /*7be00*/  LDL.LU R130, [R1+0x5b0c] ;  /* 0x005b0c0001827983 */ /* 0x000ea20000300800 */
[----:B------:R-:W-:-:S03]  /*7be10*/  IMAD.MOV.U32 R49, RZ, RZ, R131 ;  /* 0x000000ffff317224 */ /* 0x000fc600078e0083 */
[----:B------:R-:W3:Y:S04]  /*7be20*/  LDL.LU R131, [R1+0x5b08] ;  /* 0x005b080001837983 */ /* 0x000ee80000300800 */
[----:B------:R-:W4:Y:S04]  /*7be30*/  LDL.LU R134, [R1+0x5b04] ;  /* 0x005b040001867983 */ /* 0x000f280000300800 */
[----:B------:R-:W4:Y:S01]  /*7be40*/  LDL.LU R135, [R1+0x5b00] ;  /* 0x005b000001877983 */ /* 0x000f220000300800 */
[----:B------:R-:W-:-:S03]  /*7be50*/  MOV R12, R123 ;  /* 0x0000007b000c7202 */ /* 0x000fc60000000f00 */
[----:B------:R-:W4:Y:S01]  /*7be60*/  LDL.LU R123, [R1+0x5afc] ;  /* 0x005afc00017b7983 */ /* 0x000f220000300800 */
[----:B------:R-:W-:Y:S01]  /*7be70*/  MOV R14, R127 ;  /* 0x0000007f000e7202 */ /* 0x000fe20000000f00 */
[----:B------:R-:W-:Y:S02]  /*7be80*/  IMAD.MOV.U32 R13, RZ, RZ, R122 ;  /* 0x000000ffff0d7224 */ /* 0x000fe400078e007a */
[----:B------:R-:W4:Y:S01]  /*7be90*/  LDL.LU R122, [R1+0x5af8] ;  /* 0x005af800017a7983 */ /* 0x000f220000300800 */
[----:B------:R-:W-:-:S03]  /*7bea0*/  IMAD.MOV.U32 R15, RZ, RZ, R126 ;  /* 0x000000ffff0f7224 */ /* 0x000fc600078e007e */
[----:B------:R-:W4:Y:S04]  /*7beb0*/  LDL.LU R127, [R1+0x5af4] ;  /* 0x005af400017f7983 */ /* 0x000f280000300800 */
[----:B------:R-:W4:Y:S01]  /*7bec0*/  LDL.LU R126, [R1+0x5af0] ;  /* 0x005af000017e7983 */ /* 0x000f220000300800 */
[----:B--2---:R-:W-:Y:S01]  /*7bed0*/  IMAD.MOV.U32 R55, RZ, RZ, R130 ;  /* 0x000000ffff377224 */ /* 0x004fe200078e0082 */
[----:B---3--:R-:W-:Y:S02]  /*7bee0*/  MOV R54, R131 ;  /* 0x0000008300367202 */ /* 0x008fe40000000f00 */
[----:B----4-:R-:W-:Y:S02]  /*7bef0*/  MOV R52, R134 ;  /* 0x0000008600347202 */ /* 0x010fe40000000f00 */
[----:B------:R-:W2:Y:S01]  /*7bf00*/  LDL.LU R134, [R1+0x5aec] ;  /* 0x005aec0001867983 */ /* 0x000ea20000300800 */
[----:B------:R-:W-:-:S03]  /*7bf10*/  IMAD.MOV.U32 R53, RZ, RZ, R135 ;  /* 0x000000ffff357224 */ /* 0x000fc600078e0087 */
[----:B------:R-:W3:Y:S04]  /*7bf20*/  LDL.LU R135, [R1+0x5ae8] ;  /* 0x005ae80001877983 */ /* 0x000ee80000300800 */
[----:B------:R-:W4:Y:S04]  /*7bf30*/  LDL.LU R131, [R1+0x5ae4] ;  /* 0x005ae40001837983 */ /* 0x000f280000300800 */
[----:B------:R-:W4:Y:S04]  /*7bf40*/  LDL.LU R130, [R1+0x5ae0] ;  /* 0x005ae00001827983 */ /* 0x000f280000300800 */
[----:B------:R-:W4:Y:S04]  /*7bf50*/  LDL.LU R152, [R1+0x8b0] ;  /* 0x0008b00001987983 */ /* 0x000f280000300800 */
[----:B------:R-:W4:Y:S04]  /*7bf60*/  LDL.LU R153, [R1+0x8b4] ;  /* 0x0008b40001997983 */ /* 0x000f280000300800 */
[----:B------:R-:W4:Y:S04]  /*7bf70*/  LDL.LU R154, [R1+0x8b8] ;  /* 0x0008b800019a7983 */ /* 0x000f280000300800 */
[----:B------:R-:W4:Y:S01]  /*7bf80*/  LDL.LU R155, [R1+0x8bc] ;  /* 0x0008bc00019b7983 */ /* 0x000f220000300800 */
[----:B--2---:R-:W-:Y:S01]  /*7bf90*/  IMAD.MOV.U32 R59, RZ, RZ, R134 ;  /* 0x000000ffff3b7224 */ /* 0x004fe200078e0086 */
[----:B---3--:R-:W-:-:S02]  /*7bfa0*/  MOV R58, R135 ;  /* 0x00000087003a7202 */ /* 0x008fc40000000f00 */
        /* <DEDUP_REMOVED lines=59> */
[----:B------:R-:W-:-:S02]  /*7c360*/  IMAD.MOV.U32 R249, RZ, RZ, R111 ;  /* 0x000000fffff97224 */ /* 0x000fc400078e006f */
[----:B--2---:R-:W-:Y:S01]  /*7c370*/  IMAD.MOV.U32 R67, RZ, RZ, R131 ;  /* 0x000000ffff437224 */ /* 0x004fe200078e0083 */
[----:B---3--:R-:W-:Y:S01]  /*7c380*/  MOV R66, R130 ;  /* 0x0000008200427202 */ /* 0x008fe20000000f00 */
[----:B----4-:R-:W-:Y:S01]  /*7c390*/  IMAD.MOV.U32 R65, RZ, RZ, R135 ;  /* 0x000000ffff417224 */ /* 0x010fe200078e0087 */
[----:B------:R-:W-:Y:S02]  /*7c3a0*/  MOV R64, R134 ;  /* 0x0000008600407202 */ /* 0x000fe40000000f00 */
        /* <DEDUP_REMOVED lines=20> */
[----:B------:R-:W4:Y:S04]  /*7c4f0*/  LDL.LU R107, [R1+0x5a7c] ;  /* 0x005a7c00016b7983 */ /* 0x000f280000300800 */
[----:B------:R-:W4:Y:S01]  /*7c500*/  LDL.LU R111, [R1+0x5a78] ;  /* 0x005a7800016f7983 */ /* 0x000f220000300800 */
[----:B------:R-:W-:Y:S01]  /*7c510*/  MOV R250, R7 ;  /* 0x0000000700fa7202 */ /* 0x000fe20000000f00 */
[----:B------:R-:W-:Y:S01]  /*7c520*/  IMAD.MOV.U32 R251, RZ, RZ, R5 ;  /* 0x000000fffffb7224 */ /* 0x000fe200078e0005 */
[C---:B------:R-:W-:Y:S08]  /*7c530*/  HMMA.1688.F32.TF32 R52, R236.reuse, R82, R52 ;  /* 0x00000052ec34723c */ /* 0x040ff00000081034 */
[----:B------:R-:W-:Y:S08]  /*7c540*/  HMMA.1688.F32.TF32 R12, R236, R86, R12 ;  /* 0x00000056ec0c723c */ /* 0x000ff0000008100c */
[C---:B--2---:R-:W-:Y:S08]  /*7c550*/  HMMA.1688.F32.TF32 R148, R232.reuse, R94, R148 ;  /* 0x0000005ee894723c */ /* 0x044ff00000081094 */
[C---:B---3--:R-:W-:Y:S08]  /*7c560*/  HMMA.1688.F32.TF32 R224, R232.reuse, R98, R144 ;  /* 0x00000062e8e0723c */ /* 0x048ff00000081090 */
[C---:B----4-:R-:W-:Y:S07]  /*7c570*/  HMMA.1688.F32.TF32 R144, R232.reuse, R106, R136 ;  /* 0x0000006ae890723c */ /* 0x050fee0000081088 */
[----:B------:R1:W-:Y:S01]  /*7c580*/  STL.64 [R1+0x3a0], R148 ;  /* 0x0003a09401007387 */ /* 0x0003e20000100a00 */
        /* <DEDUP_REMOVED lines=22> */
[----:B------:R-:W-:Y:S02]  /*7c6f0*/  STL.64 [R1+0x338], R70 ;  /* 0x0003384601007387 */ /* 0x000fe40000100a00 */
[----:B------:R-:W-:Y:S02]  /*7c700*/  HMMA.1688.F32.TF32 R60, R232, R134, R56 ;  /* 0x00000086e83c723c */ /* 0x000fe40000081038 */
[----:B------:R-:W-:Y:S04]  /*7c710*/  STL.64 [R1+0x320], R64 ;  /* 0x0003204001007387 */ /* 0x000fe80000100a00 */
[----:B------:R-:W-:Y:S02]  /*7c720*/  STL.64 [R1+0x328], R66 ;  /* 0x0003284201007387 */ /* 0x000fe40000100a00 */
[C---:B------:R-:W-:Y:S02]  /*7c730*/  HMMA.1688.F32.TF32 R56, R236.reuse, R74, R152 ;  /* 0x0000004aec38723c */ /* 0x040fe40000081098 */
        /* <DEDUP_REMOVED lines=9> */
[----:B------:R-:W-:Y:S04]  /*7c7d0*/  STL.64 [R1+0x308], R62 ;  /* 0x0003083e01007387 */ /* 0x000fe80000100a00 */
[----:B------:R-:W-:Y:S04]  /*7c7e0*/  STL.64 [R1+0x2f0], R56 ;  /* 0x0002f03801007387 */ /* 0x000fe80000100a00 */
[----:B------:R-:W-:Y:S08]  /*7c7f0*/  STL.64 [R1+0x2f8], R58 ;  /* 0x0002f83a01007387 */ /* 0x000ff00000100a00 */
[----:B------:R-:W-:Y:S04]  /*7c800*/  STL.64 [R1+0x2e0], R8 ;  /* 0x0002e00801007387 */ /* 0x000fe80000100a00 */
[----:B------:R1:W-:Y:S02]  /*7c810*/  STL.64 [R1+0x2e8], R10 ;  /* 0x0002e80a01007387 */ /* 0x0003e40000100a00 */
[C---:B-1----:R-:W-:Y:S02]  /*7c820*/  HMMA.1688.F32.TF32 R8, R236.reuse, R90, R48 ;  /* 0x0000005aec08723c */ /* 0x042fe40000081030 */
[----:B------:R-:W-:Y:S04]  /*7c830*/  STL.64 [R1+0x2d0], R52 ;  /* 0x0002d03401007387 */ /* 0x000fe80000100a00 */
[----:B------:R-:W-:Y:S04]  /*7c840*/  STL.64 [R1+0x2d8], R54 ;  /* 0x0002d83601007387 */ /* 0x000fe80000100a00 */
[----:B------:R-:W-:Y:S04]  /*7c850*/  STL.64 [R1+0x2c0], R12 ;  /* 0x0002c00c01007387 */ /* 0x000fe80000100a00 */
[----:B------:R1:W-:Y:S09]  /*7c860*/  STL.64 [R1+0x2c8], R14 ;  /* 0x0002c80e01007387 */ /* 0x0003f20000100a00 */
[----:B------:R-:W-:Y:S01]  /*7c870*/  STL.64 [R1+0x2b0], R8 ;  /* 0x0002b00801007387 */ /* 0x000fe20000100a00 */
[C---:B-1----:R-:W-:Y:S03]  /*7c880*/  HMMA.1688.F32.TF32 R12, R236.reuse, R98, R40 ;  /* 0x00000062ec0c723c */ /* 0x042fe60000081028 */
[----:B------:R1:W-:Y:S05]  /*7c890*/  STL.64 [R1+0x2b8], R10 ;  /* 0x0002b80a01007387 */ /* 0x0003ea0000100a00 */
[C---:B-1----:R-:W-:Y:S01]  /*7c8a0*/  HMMA.1688.F32.TF32 R8, R236.reuse, R102, R36 ;  /* 0x00000066ec08723c */ /* 0x042fe20000081024 */
[----:B------:R-:W-:Y:S04]  /*7c8b0*/  STL.64 [R1+0x2a0], R44 ;  /* 0x0002a02c01007387 */ /* 0x000fe80000100a00 */
[----:B------:R-:W-:Y:S10]  /*7c8c0*/  STL.64 [R1+0x2a8], R46 ;  /* 0x0002a82e01007387 */ /* 0x000ff40000100a00 */
[----:B------:R-:W-:Y:S04]  /*7c8d0*/  STL.64 [R1+0x290], R12 ;  /* 0x0002900c01007387 */ /* 0x000fe80000100a00 */
[----:B------:R1:W-:Y:S04]  /*7c8e0*/  STL.64 [R1+0x298], R14 ;  /* 0x0002980e01007387 */ /* 0x0003e80000100a00 */
[----:B------:R3:W-:Y:S01]  /*7c8f0*/  STL.64 [R1+0x280], R8 ;  /* 0x0002800801007387 */ /* 0x0007e20000100a00 */
[----:B------:R-:W-:Y:S01]  /*7c900*/  MOV R81, R10 ;  /* 0x0000000a00517202 */ /* 0x000fe20000000f00 */
[----:B-1----:R-:W-:Y:S01]  /*7c910*/  HMMA.1688.F32.TF32 R12, R236, R106, R32 ;  /* 0x0000006aec0c723c */ /* 0x002fe20000081020 */
[----:B------:R-:W-:-:S07]  /*7c920*/  IMAD.MOV.U32 R80, RZ, RZ, R11 ;  /* 0x000000ffff507224 */ /* 0x000fce00078e000b */
[C---:B---3--:R-:W-:Y:S08]  /*7c930*/  HMMA.1688.F32.TF32 R8, R236.reuse, R110, R28 ;  /* 0x0000006eec08723c */ /* 0x048ff0000008101c */
[C---:B------:R-:W-:Y:S07]  /*7c940*/  HMMA.1688.F32.TF32 R24, R236.reuse, R114, R24 ;  /* 0x00000072ec18723c */ /* 0x040fee0000081018 */
        /* <DEDUP_REMOVED lines=16> */
[----:B------:R-:W-:Y:S04]  /*7ca50*/  STL.64 [R1+0x808], R18 ;  /* 0x0008081201007387 */ /* 0x000fe80000100a00 */
[----:B------:R-:W3:Y:S06]  /*7ca60*/  LDL.LU R248, [R1+0xc50] ;  /* 0x000c500001f87983 */ /* 0x000eec0000300800 */
[----:B------:R1:W-:Y:S04]  /*7ca70*/  STL.64 [R1+0x7e0], R12 ;  /* 0x0007e00c01007387 */ /* 0x0003e80000100a00 */
[----:B------:R4:W-:Y:S04]  /*7ca80*/  STL.64 [R1+0x7e8], R14 ;  /* 0x0007e80e01007387 */ /* 0x0009e80000100a00 */
[----:B------:R-:W-:Y:S04]  /*7ca90*/  LDS R236, [R3+0x1c200] ;  /* 0x01c2000003ec7984 */ /* 0x000fe80000000800 */
[----:B------:R-:W-:Y:S04]  /*7caa0*/  STL.64 [R1+0x260], R8 ;  /* 0x0002600801007387 */ /* 0x000fe80000100a00 */
        /* <DEDUP_REMOVED lines=28> */
[----:B-1----:R-:W3:Y:S04]  /*7cc70*/  LDL.LU R12, [R1+0xae0] ;  /* 0x000ae000010c7983 */ /* 0x002ee80000300800 */
[----:B------:R-:W3:Y:S04]  /*7cc80*/  LDL.LU R13, [R1+0xae4] ;  /* 0x000ae400010d7983 */ /* 0x000ee80000300800 */
[----:B----4-:R-:W3:Y:S04]  /*7cc90*/  LDL.LU R14, [R1+0xae8] ;  /* 0x000ae800010e7983 */ /* 0x010ee80000300800 */
        /* <DEDUP_REMOVED lines=25> */
[----:B------:R-:W-:Y:S04]  /*7ce30*/  LDS R238, [R3+0x1e200] ;  /* 0x01e2000003ee7984 */ /* 0x000fe80000000800 */
[----:B------:R-:W-:Y:S04]  /*7ce40*/  LDS R237, [R4+0x1c200] ;  /* 0x01c2000004ed7984 */ /* 0x000fe80000000800 */
[----:B------:R-:W1:Y:S01]  /*7ce50*/  LDS R239, [R4+0x1e200] ;  /* 0x01e2000004ef7984 */ /* 0x000e620000000800 */
[C---:B--2---:R-:W-:Y:S11]  /*7ce60*/  HMMA.1688.F32.TF32 R8, R228.reuse, R74, R52 ;  /* 0x0000004ae408723c */ /* 0x044ff60000081034 */
[----:B------:R-:W-:Y:S11]  /*7ce70*/  @!UPT UIADD3 URZ, URZ, URZ, URZ ;  /* 0x0000003f3f3ff290 */ /* 0x000ff6000fffe03f */
[----:B------:R-:W-:Y:S02]  /*7ce80*/  @!UPT UIADD3 URZ, URZ, URZ, URZ ;  /* 0x0000003f3f3ff290 */ /* 0x000fe4000fffe03f */
[----:B------:R-:W-:Y:S01]  /*7ce90*/  MOV R77, R8 ;  /* 0x00000008004d7202 */ /* 0x000fe20000000f00 */
[----:B------:R-:W-:Y:S01]  /*7cea0*/  IMAD.MOV.U32 R76, RZ, RZ, R9 ;  /* 0x000000ffff4c7224 */ /* 0x000fe200078e0009 */
[----:B------:R-:W-:Y:S01]  /*7ceb0*/  MOV R73, R10 ;  /* 0x0000000a00497202 */ /* 0x000fe20000000f00 */
[----:B------:R-:W-:Y:S02]  /*7cec0*/  IMAD.MOV.U32 R72, RZ, RZ, R11 ;  /* 0x000000ffff487224 */ /* 0x000fe400078e000b */
[C---:B----4-:R-:W-:Y:S03]  /*7ced0*/  HMMA.1688.F32.TF32 R8, R228.reuse, R82, R48 ;  /* 0x00000052e408723c */ /* 0x050fe60000081030 */
[----:B------:R2:W-:Y:S04]  /*7cee0*/  STL [R1+0x5884], R72 ;  /* 0x0058844801007387 */ /* 0x0005e80000100800 */
[----:B------:R4:W-:Y:S01]  /*7cef0*/  STL [R1+0x5880], R73 ;  /* 0x0058804901007387 */ /* 0x0009e20000100800 */
[----:B---3--:R-:W-:Y:S03]  /*7cf00*/  HMMA.1688.F32.TF32 R12, R228, R78, R12 ;  /* 0x0000004ee40c723c */ /* 0x008fe6000008100c */
[----:B------:R3:W-:Y:S04]  /*7cf10*/  STL [R1+0x587c], R76 ;  /* 0x00587c4c01007387 */ /* 0x0007e80000100800 */
[----:B------:R1:W-:Y:S09]  /*7cf20*/  STL [R1+0x5878], R77 ;  /* 0x0058784d01007387 */ /* 0x0003f20000100800 */
[----:B--2---:R-:W-:Y:S01]  /*7cf30*/  MOV R72, R8 ;  /* 0x0000000800487202 */ /* 0x004fe20000000f00 */
[----:B----4-:R-:W-:Y:S01]  /*7cf40*/  IMAD.MOV.U32 R73, RZ, RZ, R9 ;  /* 0x000000ffff497224 */ /* 0x010fe200078e0009 */
[----:B---3--:R-:W-:Y:S01]  /*7cf50*/  MOV R76, R10 ;  /* 0x0000000a004c7202 */ /* 0x008fe20000000f00 */
[----:B-1----:R-:W-:-:S02]  /*7cf60*/  IMAD.MOV.U32 R77, RZ, RZ, R11 ;  /* 0x000000ffff4d7224 */ /* 0x002fc400078e000b */
[C---:B------:R-:W-:Y:S02]  /*7cf70*/  HMMA.1688.F32.TF32 R8, R228.reuse, R86, R44 ;  /* 0x00000056e408723c */ /* 0x040fe4000008102c */
[----:B------:R-:W-:Y:S04]  /*7cf80*/  STL.64 [R1+0x7c0], R12 ;  /* 0x0007c00c01007387 */ /* 0x000fe80000100a00 */
[----:B------:R1:W-:Y:S02]  /*7cf90*/  STL.64 [R1+0x7c8], R14 ;  /* 0x0007c80e01007387 */ /* 0x0003e40000100a00 */
[C---:B-1----:R-:W-:Y:S11]  /*7cfa0*/  HMMA.1688.F32.TF32 R12, R228.reuse, R90, R40 ;  /* 0x0000005ae40c723c */ /* 0x042ff60000081028 */
[----:B------:R-:W-:Y:S04]  /*7cfb0*/  @!UPT UIADD3 URZ, URZ, URZ, URZ ;  /* 0x0000003f3f3ff290 */ /* 0x000fe8000fffe03f */
        /* <DEDUP_REMOVED lines=17> */
[C---:B-1----:R-:W-:Y:S08]  /*7d0d0*/  HMMA.1688.F32.TF32 R8, R228.reuse, R114, R16 ;  /* 0x00000072e408723c */ /* 0x042ff00000081010 */
[C---:B------:R-:W-:Y:S07]  /*7d0e0*/  HMMA.1688.F32.TF32 R16, R228.reuse, R118, R244 ;  /* 0x00000076e410723c */ /* 0x040fee00000810f4 */
[----:B------:R-:W-:Y:S04]  /*7d0f0*/  STL.64 [R1+0x710], R12 ;  /* 0x0007100c01007387 */ /* 0x000fe80000100a00 */
[----:B------:R1:W-:Y:S04]  /*7d100*/  STL.64 [R1+0x718], R14 ;  /* 0x0007180e01007387 */ /* 0x0003e80000100a00 */
[----:B------:R-:W-:Y:S01]  /*7d110*/  STL.64 [R1+0x700], R8 ;  /* 0x0007000801007387 */ /* 0x000fe20000100a00 */
[C---:B-1----:R-:W-:Y:S03]  /*7d120*/  HMMA.1688.F32.TF32 R12, R228.reuse, R122, R240 ;  /* 0x0000007ae40c723c */ /* 0x042fe600000810f0 */
[----:B------:R1:W-:Y:S05]  /*7d130*/  STL.64 [R1+0x708], R10 ;  /* 0x0007080a01007387 */ /* 0x0003ea0000100a00 */
[----:B-1----:R-:W-:Y:S01]  /*7d140*/  HMMA.1688.F32.TF32 R8, R228, R126, R248 ;  /* 0x0000007ee408723c */ /* 0x002fe200000810f8 */
[----:B------:R1:W-:Y:S04]  /*7d150*/  STL.64 [R1+0x6f0], R16 ;  /* 0x0006f01001007387 */ /* 0x0003e80000100a00 */
[----:B------:R2:W-:Y:S04]  /*7d160*/  STL.64 [R1+0x6f8], R18 ;  /* 0x0006f81201007387 */ /* 0x0005e80000100a00 */
[----:B------:R-:W3:Y:S06]  /*7d170*/  LDL.LU R240, [R1+0xfa0] ;  /* 0x000fa00001f07983 */ /* 0x000eec0000300800 */
[----:B------:R-:W-:Y:S04]  /*7d180*/  STL.64 [R1+0x6e0], R12 ;  /* 0x0006e00c01007387 */ /* 0x000fe80000100a00 */
[----:B------:R-:W-:Y:S04]  /*7d190*/  STL.64 [R1+0x6e8], R14 ;  /* 0x0006e80e01007387 */ /* 0x000fe80000100a00 */
[----:B------:R4:W-:Y:S04]  /*7d1a0*/  STL.64 [R1+0x6b0], R8 ;  /* 0x0006b00801007387 */ /* 0x0009e80000100a00 */
        /* <DEDUP_REMOVED lines=110> */
[----:B----4-:R-:W-:Y:S01]  /*7d890*/  HMMA.1688.F32.TF32 R148, R228, R130, R148 ;  /* 0x00000082e494723c */ /* 0x010fe20000081094 */
[----:B------:R-:W-:Y:S04]  /*7d8a0*/  LDS R228, [R3+0x1c280] ;  /* 0x01c2800003e47984 */ /* 0x000fe80000000800 */
[----:B------:R-:W-:Y:S03]  /*7d8b0*/  LDS R230, [R3+0x1e280] ;  /* 0x01e2800003e67984 */ /* 0x000fe60000000800 */
[C---:B------:R-:W-:Y:S01]  /*7d8c0*/  HMMA.1688.F32.TF32 R68, R232.reuse, R94, R68 ;  /* 0x0000005ee844723c */ /* 0x040fe20000081044 */
[----:B------:R-:W-:Y:S04]  /*7d8d0*/  LDS R229, [R4+0x1c280] ;  /* 0x01c2800004e57984 */ /* 0x000fe80000000800 */
[----:B------:R-:W1:Y:S03]  /*7d8e0*/  LDS R231, [R4+0x1e280] ;  /* 0x01e2800004e77984 */ /* 0x000e660000000800 */
[C---:B------:R-:W-:Y:S07]  /*7d8f0*/  HMMA.1688.F32.TF32 R136, R232.reuse, R78, R136 ;  /* 0x0000004ee888723c */ /* 0x040fee0000081088 */
[----:B------:R-:W-:Y:S04]  /*7d900*/  STL.64 [R1+0x690], R148 ;  /* 0x0006909401007387 */ /* 0x000fe80000100a00 */
[----:B------:R-:W-:Y:S04]  /*7d910*/  STL.64 [R1+0x698], R150 ;  /* 0x0006989601007387 */ /* 0x000fe80000100a00 */
[----:B------:R-:W-:Y:S04]  /*7d920*/  STL.64 [R1+0x250], R144 ;  /* 0x0002509001007387 */ /* 0x000fe80000100a00 */
[----:B------:R2:W-:Y:S02]  /*7d930*/  STL.64 [R1+0x258], R146 ;  /* 0x0002589201007387 */ /* 0x0005e40000100a00 */
[C---:B--2---:R-:W-:Y:S08]  /*7d940*/  HMMA.1688.F32.TF32 R144, R232.reuse, R74, R140 ;  /* 0x0000004ae890723c */ /* 0x044ff0000008108c */
        /* <DEDUP_REMOVED lines=13> */
[----:B------:R-:W-:Y:S01]  /*7da20*/  STL.64 [R1+0x200], R136 ;  /* 0x0002008801007387 */ /* 0x000fe20000100a00 */
[C---:B------:R-:W-:Y:S03]  /*7da30*/  HMMA.1688.F32.TF32 R64, R232.reuse, R102, R60 ;  /* 0x00000066e840723c */ /* 0x040fe6000008103c */
[----:B------:R-:W-:Y:S04]  /*7da40*/  STL.64 [R1+0x208], R138 ;  /* 0x0002088a01007387 */ /* 0x000fe80000100a00 */
[----:B------:R-:W-:Y:S01]  /*7da50*/  STL.64 [R1+0x1f0], R68 ;  /* 0x0001f04401007387 */ /* 0x000fe20000100a00 */
[C---:B------:R-:W-:Y:S03]  /*7da60*/  HMMA.1688.F32.TF32 R60, R232.reuse, R106, R56 ;  /* 0x0000006ae83c723c */ /* 0x040fe60000081038 */
[----:B------:R-:W-:Y:S04]  /*7da70*/  STL.64 [R1+0x1f8], R70 ;  /* 0x0001f84601007387 */ /* 0x000fe80000100a00 */
        /* <DEDUP_REMOVED lines=9> */
[----:B------:R2:W-:Y:S02]  /*7db10*/  STL.64 [R1+0x1b8], R10 ;  /* 0x0001b80a01007387 */ /* 0x0005e40000100a00 */
[C---:B--2---:R-:W-:Y:S02]  /*7db20*/  HMMA.1688.F32.TF32 R8, R232.reuse, R122, R12 ;  /* 0x0000007ae808723c */ /* 0x044fe4000008100c */
        /* <DEDUP_REMOVED lines=8> */
[----:B--2---:R-:W-:Y:S02]  /*7dbb0*/  HMMA.1688.F32.TF32 R8, R232, R134, R40 ;  /* 0x00000086e808723c */ /* 0x004fe40000081028 */
[----:B------:R-:W-:Y:S04]  /*7dbc0*/  STL.64 [R1+0x170], R48 ;  /* 0x0001703001007387 */ /* 0x000fe80000100a00 */
[----:B------:R-:W-:Y:S02]  /*7dbd0*/  STL.64 [R1+0x178], R50 ;  /* 0x0001783201007387 */ /* 0x000fe40000100a00 */
[C---:B------:R-:W-:Y:S02]  /*7dbe0*/  HMMA.1688.F32.TF32 R36, R236.reuse, R74, R36 ;  /* 0x0000004aec24723c */ /* 0x040fe40000081024 */
[----:B------:R-:W-:Y:S04]  /*7dbf0*/  STL.64 [R1+0x160], R12 ;  /* 0x0001600c01007387 */ /* 0x000fe80000100a00 */
[----:B------:R2:W-:Y:S02]  /*7dc00*/  STL.64 [R1+0x168], R14 ;  /* 0x0001680e01007387 */ /* 0x0005e40000100a00 */
[C---:B------:R-:W-:Y:S02]  /*7dc10*/  HMMA.1688.F32.TF32 R24, R236.reuse, R86, R24 ;  /* 0x00000056ec18723c */ /* 0x040fe40000081018 */
[----:B------:R-:W-:Y:S04]  /*7dc20*/  LDS R232, [R3+0x1c380] ;  /* 0x01c3800003e87984 */ /* 0x000fe80000000800 */
[----:B------:R-:W-:Y:S02]  /*7dc30*/  LDS R234, [R3+0x1e380] ;  /* 0x01e3800003ea7984 */ /* 0x000fe40000000800 */
[C---:B--2---:R-:W-:Y:S02]  /*7dc40*/  HMMA.1688.F32.TF32 R12, R236.reuse, R78, R32 ;  /* 0x0000004eec0c723c */ /* 0x044fe40000081020 */
[----:B------:R-:W-:Y:S04]  /*7dc50*/  STL.64 [R1+0x140], R8 ;  /* 0x0001400801007387 */ /* 0x000fe80000100a00 */
[----:B------:R2:W-:Y:S04]  /*7dc60*/  STL.64 [R1+0x148], R10 ;  /* 0x0001480a01007387 */ /* 0x0005e80000100a00 */
[----:B------:R-:W-:Y:S04]  /*7dc70*/  LDS R233, [R4+0x1c380] ;  /* 0x01c3800004e97984 */ /* 0x000fe80000000800 */
[----:B------:R-:W-:Y:S01]  /*7dc80*/  LDS R235, [R4+0x1e380] ;  /* 0x01e3800004eb7984 */ /* 0x000fe20000000800 */
[C---:B--2---:R-:W-:Y:S03]  /*7dc90*/  HMMA.1688.F32.TF32 R8, R236.reuse, R82, R28 ;  /* 0x00000052ec08723c */ /* 0x044fe6000008101c */
[----:B------:R-:W-:Y:S04]  /*7dca0*/  STL.64 [R1+0x130], R36 ;  /* 0x0001302401007387 */ /* 0x000fe80000100a00 */
[----:B------:R-:W-:Y:S04]  /*7dcb0*/  STL.64 [R1+0x138], R38 ;  /* 0x0001382601007387 */ /* 0x000fe80000100a00 */
[----:B------:R-:W-:Y:S04]  /*7dcc0*/  STL.64 [R1+0x120], R12 ;  /* 0x0001200c01007387 */ /* 0x000fe80000100a00 */
[----:B------:R2:W-:Y:S08]  /*7dcd0*/  STL.64 [R1+0x128], R14 ;  /* 0x0001280e01007387 */ /* 0x0005f00000100a00 */
        /* <DEDUP_REMOVED lines=13> */
[----:B------:R2:W-:Y:S04]  /*7ddb0*/  STL.64 [R1+0xd0], R16 ;  /* 0x0000d01001007387 */ /* 0x0005e80000100a00 */
[----:B------:R3:W-:Y:S04]  /*7ddc0*/  STL.64 [R1+0xd8], R18 ;  /* 0x0000d81201007387 */ /* 0x0007e80000100a00 */
[----:B------:R-:W4:Y:S06]  /*7ddd0*/  LDL.LU R240, [R1+0xdc0] ;  /* 0x000dc00001f07983 */ /* 0x000f2c0000300800 */
[----:B------:R-:W-:Y:S04]  /*7dde0*/  STL.64 [R1+0xc0], R12 ;  /* 0x0000c00c01007387 */ /* 0x000fe80000100a00 */
[----:B------:R-:W-:Y:S04]  /*7ddf0*/  STL.64 [R1+0xc8], R14 ;  /* 0x0000c80e01007387 */ /* 0x000fe80000100a00 */
        /* <DEDUP_REMOVED lines=107> */
[----:B----4-:R-:W-:Y:S02]  /*7e4b0*/  HMMA.1688.F32.TF32 R8, R236, R134, R56 ;  /* 0x00000086ec08723c */ /* 0x010fe40000081038 */
        /* <DEDUP_REMOVED lines=53> */
[-C--:B-1----:R-:W-:Y:S01]  /*7e810*/  HMMA.1688.F32.TF32 R8, R228, R134.reuse, R248 ;  /* 0x00000086e408723c */ /* 0x082fe200000810f8 */
[----:B------:R1:W-:Y:S04]  /*7e820*/  STL.64 [R1+0x1520], R16 ;  /* 0x0015201001007387 */ /* 0x0003e80000100a00 */
[----:B------:R3:W-:Y:S04]  /*7e830*/  STL.64 [R1+0x1528], R18 ;  /* 0x0015281201007387 */ /* 0x0007e80000100a00 */
[----:B------:R-:W4:Y:S06]  /*7e840*/  LDL.LU R248, [R1+0xa00] ;  /* 0x000a000001f87983 */ /* 0x000f2c0000300800 */
[----:B------:R1:W-:Y:S04]  /*7e850*/  STL.64 [R1+0x1510], R12 ;  /* 0x0015100c01007387 */ /* 0x0003e80000100a00 */
[----:B------:R1:W-:Y:S04]  /*7e860*/  STL.64 [R1+0x1518], R14 ;  /* 0x0015180e01007387 */ /* 0x0003e80000100a00 */
[----:B------:R-:W-:Y:S04]  /*7e870*/  LDS R228, [R3+0x1c400] ;  /* 0x01c4000003e47984 */ /* 0x000fe80000000800 */
        /* <DEDUP_REMOVED lines=9> */
[----:B-1----:R-:W2:Y:S04]  /*7e910*/  LDL.LU R16, [R1+0xa30] ;  /* 0x000a300001107983 */ /* 0x002ea80000300800 */
[----:B------:R-:W2:Y:S04]  /*7e920*/  LDL.LU R17, [R1+0xa34] ;  /* 0x000a340001117983 */ /* 0x000ea80000300800 */
[----:B---3--:R-:W3:Y:S04]  /*7e930*/  LDL.LU R18, [R1+0xa38] ;  /* 0x000a380001127983 */ /* 0x008ee80000300800 */
        /* <DEDUP_REMOVED lines=102> */
[----:B------:R-:W-:Y:S01]  /*7efa0*/  LDS R229, [R4+0x1c400] ;  /* 0x01c4000004e57984 */ /* 0x000fe20000000800 */
[----:B--2---:R-:W-:Y:S03]  /*7efb0*/  HMMA.1688.F32.TF32 R12, R236, R134, R12 ;  /* 0x00000086ec0c723c */ /* 0x004fe6000008100c */
[----:B------:R-:W1:Y:S05]  /*7efc0*/  LDS R231, [R4+0x1e400] ;  /* 0x01e4000004e77984 */ /* 0x000e6a0000000800 */
        /* <DEDUP_REMOVED lines=14> */
[----:B--2---:R-:W2:Y:S04]  /*7f0b0*/  LDL.LU.64 R226, [R1+0x5a70] ;  /* 0x005a700001e27983 */ /* 0x004ea80000300a00 */
[----:B------:R-:W2:Y:S04]  /*7f0c0*/  LDL.LU.64 R224, [R1+0x5a68] ;  /* 0x005a680001e07983 */ /* 0x000ea80000300a00 */
[----:B------:R-:W-:Y:S04]  /*7f0d0*/  STL.64 [R1+0x10e0], R148 ;  /* 0x0010e09401007387 */ /* 0x000fe80000100a00 */
[----:B------:R3:W-:Y:S01]  /*7f0e0*/  STL.64 [R1+0x10e8], R150 ;  /* 0x0010e89601007387 */ /* 0x0007e20000100a00 */
[C---:B------:R-:W-:Y:S03]  /*7f0f0*/  HMMA.1688.F32.TF32 R60, R236.reuse, R114, R60 ;  /* 0x00000072ec3c723c */ /* 0x040fe6000008103c */
[----:B---3--:R-:W3:Y:S04]  /*7f100*/  LDL.LU.64 R150, [R1+0x5a60] ;  /* 0x005a600001967983 */ /* 0x008ee80000300a00 */
[----:B------:R-:W3:Y:S04]  /*7f110*/  LDL.LU.64 R148, [R1+0x5a58] ;  /* 0x005a580001947983 */ /* 0x000ee80000300a00 */
[----:B------:R-:W-:Y:S04]  /*7f120*/  STL.64 [R1+0x10d0], R144 ;  /* 0x0010d09001007387 */ /* 0x000fe80000100a00 */
[----:B------:R4:W-:Y:S04]  /*7f130*/  STL.64 [R1+0x10d8], R146 ;  /* 0x0010d89201007387 */ /* 0x0009e80000100a00 */
        /* <DEDUP_REMOVED lines=29> */
[----:B------:R-:W-:Y:S04]  /*7f310*/  STL.64 [R1+0x1050], R60 ;  /* 0x0010503c01007387 */ /* 0x000fe80000100a00 */
[----:B------:R1:W-:Y:S02]  /*7f320*/  STL.64 [R1+0x1058], R62 ;  /* 0x0010583e01007387 */ /* 0x0003e40000100a00 */
[C---:B-1----:R-:W-:Y:S08]  /*7f330*/  HMMA.1688.F32.TF32 R64, R236.reuse, R118, R56 ;  /* 0x00000076ec40723c */ /* 0x042ff00000081038 */
[C---:B------:R-:W-:Y:S08]  /*7f340*/  HMMA.1688.F32.TF32 R60, R236.reuse, R122, R152 ;  /* 0x0000007aec3c723c */ /* 0x040ff00000081098 */
[----:B------:R-:W-:Y:S07]  /*7f350*/  HMMA.1688.F32.TF32 R56, R236, R126, R156 ;  /* 0x0000007eec38723c */ /* 0x000fee000008109c */
        /* <DEDUP_REMOVED lines=125> */
[C---:B--2---:R-:W-:Y:S08]  /*7fb30*/  HMMA.1688.F32.TF32 R36, R228.reuse, R102, R36 ;  /* 0x00000066e424723c */ /* 0x044ff00000081024 */
[C---:B---3--:R-:W-:Y:S08]  /*7fb40*/  HMMA.1688.F32.TF32 R48, R228.reuse, R90, R48 ;  /* 0x0000005ae430723c */ /* 0x048ff00000081030 */
[----:B----4-:R-:W-:Y:S08]  /*7fb50*/  HMMA.1688.F32.TF32 R152, R228, R74, R152 ;  /* 0x0000004ae498723c */ /* 0x010ff00000081098 */
[C---:B------:R-:W-:Y:S08]  /*7fb60*/  HMMA.1688.F32.TF32 R60, R232.reuse, R126, R60 ;  /* 0x0000007ee83c723c */ /* 0x040ff0000008103c */
[C---:B------:R-:W-:Y:S08]  /*7fb70*/  HMMA.1688.F32.TF32 R64, R232.reuse, R122, R64 ;  /* 0x0000007ae840723c */ /* 0x040ff00000081040 */
[C---:B------:R-:W-:Y:S08]  /*7fb80*/  HMMA.1688.F32.TF32 R236, R232.reuse, R130, R236 ;  /* 0x00000082e8ec723c */ /* 0x040ff000000810ec */
[----:B------:R-:W-:Y:S08]  /*7fb90*/  HMMA.1688.F32.TF32 R232, R232, R134, R56 ;  /* 0x00000086e8e8723c */ /* 0x000ff00000081038 */
[C---:B------:R-:W-:Y:S01]  /*7fba0*/  HMMA.1688.F32.TF32 R56, R228.reuse, R78, R156 ;  /* 0x0000004ee438723c */ /* 0x040fe2000008109c */
[----:B------:R-:W-:Y:S07]  /*7fbb0*/  STL.64 [R1+0x14d0], R64 ;  /* 0x0014d04001007387 */ /* 0x000fee0000100a00 */
[C---:B------:R-:W-:Y:S01]  /*7fbc0*/  HMMA.1688.F32.TF32 R52, R228.reuse, R82, R52 ;  /* 0x00000052e434723c */ /* 0x040fe20000081034 */
[----:B------:R1:W-:Y:S07]  /*7fbd0*/  STL.64 [R1+0x14d8], R66 ;  /* 0x0014d84201007387 */ /* 0x0003ee0000100a00 */
        /* <DEDUP_REMOVED lines=24> */
[----:B------:R-:W-:Y:S04]  /*7fd60*/  STL.64 [R1+0x1468], R50 ;  /* 0x0014683201007387 */ /* 0x000fe80000100a00 */
[----:B------:R-:W-:Y:S04]  /*7fd70*/  LDS R237, [R4+0x1c480] ;  /* 0x01c4800004ed7984 */ /* 0x000fe80000000800 */
[----:B------:R-:W1:Y:S04]  /*7fd80*/  LDS R239, [R4+0x1e480] ;  /* 0x01e4800004ef7984 */ /* 0x000e680000000800 */
[----:B------:R-:W-:Y:S04]  /*7fd90*/  LDS R232, [R3+0x1c500] ;  /* 0x01c5000003e87984 */ /* 0x000fe80000000800 */
[----:B------:R-:W-:Y:S04]  /*7fda0*/  LDS R234, [R3+0x1e500] ;  /* 0x01e5000003ea7984 */ /* 0x000fe80000000800 */
[----:B------:R-:W-:Y:S04]  /*7fdb0*/  STL.64 [R1+0x1450], R12 ;  /* 0x0014500c01007387 */ /* 0x000fe80000100a00 */
[----:B------:R4:W-:Y:S04]  /*7fdc0*/  STL.64 [R1+0x1458], R14 ;  /* 0x0014580e01007387 */ /* 0x0009e80000100a00 */
[----:B------:R-:W-:Y:S04]  /*7fdd0*/  LDS R233, [R4+0x1c500] ;  /* 0x01c5000004e97984 */ /* 0x000fe80000000800 */
[----:B------:R-:W1:Y:S01]  /*7fde0*/  LDS R235, [R4+0x1e500] ;  /* 0x01e5000004eb7984 */ /* 0x000e620000000800 */
[C---:B----4-:R-:W-:Y:S03]  /*7fdf0*/  HMMA.1688.F32.TF32 R12, R228.reuse, R106, R32 ;  /* 0x0000006ae40c723c */ /* 0x050fe60000081020 */
[----:B------:R-:W-:Y:S04]  /*7fe00*/  STL.64 [R1+0x1440], R40 ;  /* 0x0014402801007387 */ /* 0x000fe80000100a00 */
[----:B------:R-:W-:Y:S04]  /*7fe10*/  STL.64 [R1+0x1448], R42 ;  /* 0x0014482a01007387 */ /* 0x000fe80000100a00 */
[----:B------:R-:W-:Y:S04]  /*7fe20*/  STL.64 [R1+0x1430], R36 ;  /* 0x0014302401007387 */ /* 0x000fe80000100a00 */
[----:B------:R-:W-:Y:S08]  /*7fe30*/  STL.64 [R1+0x1438], R38 ;  /* 0x0014382601007387 */ /* 0x000ff00000100a00 */
[----:B------:R-:W-:Y:S04]  /*7fe40*/  STL.64 [R1+0x1420], R12 ;  /* 0x0014200c01007387 */ /* 0x000fe80000100a00 */
[----:B------:R4:W-:Y:S02]  /*7fe50*/  STL.64 [R1+0x1428], R14 ;  /* 0x0014280e01007387 */ /* 0x0009e40000100a00 */
[C---:B----4-:R-:W-:Y:S08]  /*7fe60*/  HMMA.1688.F32.TF32 R12, R228.reuse, R110, R28 ;  /* 0x0000006ee40c723c */ /* 0x050ff0000008101c */
[C---:B------:R-:W-:Y:S08]  /*7fe70*/  HMMA.1688.F32.TF32 R28, R228.reuse, R114, R24 ;  /* 0x00000072e41c723c */ /* 0x040ff00000081018 */
[----:B------:R-:W-:Y:S07]  /*7fe80*/  HMMA.1688.F32.TF32 R24, R228, R118, R20 ;  /* 0x00000076e418723c */ /* 0x000fee0000081014 */
[----:B------:R4:W-:Y:S01]  /*7fe90*/  STL [R1+0x1410], R12 ;  /* 0x0014100c01007387 */ /* 0x0009e20000100800 */
[----:B------:R-:W-:Y:S01]  /*7fea0*/  IMAD.MOV.U32 R252, RZ, RZ, R13 ;  /* 0x000000fffffc7224 */ /* 0x000fe200078e000d */
[----:B------:R-:W-:Y:S01]  /*7feb0*/  MOV R2, R14 ;  /* 0x0000000e00027202 */ /* 0x000fe20000000f00 */
[----:B------:R-:W-:-:S02]  /*7fec0*/  IMAD.MOV.U32 R0, RZ, RZ, R15 ;  /* 0x000000ffff007224 */ /* 0x000fc400078e000f */
[C---:B----4-:R-:W-:Y:S03]  /*7fed0*/  HMMA.1688.F32.TF32 R12, R228.reuse, R122, R16 ;  /* 0x0000007ae40c723c */ /* 0x050fe60000081010 */
        /* <DEDUP_REMOVED lines=8> */
[----:B----4-:R-:W-:Y:S02]  /*7ff60*/  HMMA.1688.F32.TF32 R12, R228, R134, R248 ;  /* 0x00000086e40c723c */ /* 0x010fe400000810f8 */
[----:B------:R4:W-:Y:S04]  /*7ff70*/  STL.64 [R1+0x13d0], R20 ;  /* 0x0013d01401007387 */ /* 0x0009e80000100a00 */
[----:B------:R1:W-:Y:S04]  /*7ff80*/  STL.64 [R1+0x13d8], R22 ;  /* 0x0013d81601007387 */ /* 0x0003e80000100a00 */
[----:B------:R-:W2:Y:S04]  /*7ff90*/  LDL.LU R244, [R1+0x620] ;  /* 0x0006200001f47983 */ /* 0x000ea80000300800 */
[----:B------:R1:W-:Y:S04]  /*7ffa0*/  STL.64 [R1+0x13c0], R16 ;  /* 0x0013c01001007387 */ /* 0x0003e80000100a00 */
[----:B------:R1:W-:Y:S04]  /*7ffb0*/  STL.64 [R1+0x13c8], R18 ;  /* 0x0013c81201007387 */ /* 0x0003e80000100a00 */
[----:B------:R-:W-:Y:S04]  /*7ffc0*/  LDS R228, [R3+0x1c580] ;  /* 0x01c5800003e47984 */ /* 0x000fe80000000800 */
        /* <DEDUP_REMOVED lines=47> */
[----:B------:R-:W1:Y:S01]  /*802c0*/  LDS R231, [R4+0x1e580] ;  /* 0x01e5800004e77984 */ /* 0x000e620000000800 */
[C---:B--2---:R-:W-:Y:S08]  /*802d0*/  HMMA.1688.F32.TF32 R12, R236.reuse, R78, R40 ;  /* 0x0000004eec0c723c */ /* 0x044ff00000081028 */
[----:B---3--:R-:W-:Y:S11]  /*802e0*/  HMMA.1688.F32.TF32 R44, R236, R74, R44 ;  /* 0x0000004aec2c723c */ /* 0x008ff6000008102c */
[----:B------:R-:W-:Y:S05]  /*802f0*/  @!UPT UIADD3 URZ, URZ, URZ, URZ ;  /* 0x0000003f3f3ff290 */ /* 0x000fea000fffe03f */
[----:B------:R-:W-:Y:S01]  /*80300*/  MOV R120, R12 ;  /* 0x0000000c00787202 */ /* 0x000fe20000000f00 */
[----:B------:R-:W-:-:S06]  /*80310*/  IMAD.MOV.U32 R121, RZ, RZ, R13 ;  /* 0x000000ffff797224 */ /* 0x000fcc00078e000d */
[----:B------:R-:W-:Y:S04]  /*80320*/  STL.64 [R1+0xf80], R44 ;  /* 0x000f802c01007387 */ /* 0x000fe80000100a00 */
[----:B------:R-:W-:Y:S04]  /*80330*/  STL.64 [R1+0xf88], R46 ;  /* 0x000f882e01007387 */ /* 0x000fe80000100a00 */
[----:B------:R2:W-:Y:S01]  /*80340*/  STL.64 [R1+0xf78], R14 ;  /* 0x000f780e01007387 */ /* 0x0005e20000100a00 */
[C---:B------:R-:W-:Y:S08]  /*80350*/  HMMA.1688.F32.TF32 R36, R236.reuse, R82, R36 ;  /* 0x00000052ec24723c */ /* 0x040ff00000081024 */
[C---:B--2---:R-:W-:Y:S01]  /*80360*/  HMMA.1688.F32.TF32 R12, R236.reuse, R86, R32 ;  /* 0x00000056ec0c723c */ /* 0x044fe20000081020 */
[----:B------:R2:W-:Y:S04]  /*80370*/  STL [R1+0x57fc], R121 ;  /* 0x0057fc7901007387 */ /* 0x0005e80000100800 */
[----:B------:R3:W-:Y:S03]  /*80380*/  STL [R1+0x57f8], R120 ;  /* 0x0057f87801007387 */ /* 0x0007e60000100800 */
[C---:B------:R-:W-:Y:S07]  /*80390*/  HMMA.1688.F32.TF32 R28, R236.reuse, R90, R28 ;  /* 0x0000005aec1c723c */ /* 0x040fee000008101c */
[----:B------:R-:W-:Y:S04]  /*803a0*/  STL.64 [R1+0xf60], R36 ;  /* 0x000f602401007387 */ /* 0x000fe80000100a00 */
[----:B------:R-:W-:Y:S01]  /*803b0*/  STL.64 [R1+0xf68], R38 ;  /* 0x000f682601007387 */ /* 0x000fe20000100a00 */
[----:B------:R-:W-:Y:S03]  /*803c0*/  HMMA.1688.F32.TF32 R24, R236, R94, R24 ;  /* 0x0000005eec18723c */ /* 0x000fe60000081018 */
[----:B------:R4:W-:Y:S01]  /*803d0*/  STL.64 [R1+0xf50], R12 ;  /* 0x000f500c01007387 */ /* 0x0009e20000100a00 */
[----:B--2---:R-:W-:Y:S01]  /*803e0*/  MOV R121, R14 ;  /* 0x0000000e00797202 */ /* 0x004fe20000000f00 */
[----:B---3--:R-:W-:-:S03]  /*803f0*/  IMAD.MOV.U32 R120, RZ, RZ, R15 ;  /* 0x000000ffff787224 */ /* 0x008fc600078e000f */
[C---:B----4-:R-:W-:Y:S02]  /*80400*/  HMMA.1688.F32.TF32 R12, R236.reuse, R98, R20 ;  /* 0x00000062ec0c723c */ /* 0x050fe40000081014 */
[----:B------:R2:W-:Y:S04]  /*80410*/  STL [R1+0x5804], R120 ;  /* 0x0058047801007387 */ /* 0x0005e80000100800 */
[----:B------:R3:W-:Y:S04]  /*80420*/  STL [R1+0x5800], R121 ;  /* 0x0058007901007387 */ /* 0x0007e80000100800 */
[----:B------:R-:W-:Y:S01]  /*80430*/  STL.64 [R1+0xf40], R28 ;  /* 0x000f401c01007387 */ /* 0x000fe20000100a00 */
[----:B------:R-:W-:Y:S03]  /*80440*/  HMMA.1688.F32.TF32 R16, R236, R102, R16 ;  /* 0x00000066ec10723c */ /* 0x000fe60000081010 */
[----:B------:R-:W-:Y:S04]  /*80450*/  STL.64 [R1+0xf48], R30 ;  /* 0x000f481e01007387 */ /* 0x000fe80000100a00 */
[----:B------:R-:W-:Y:S04]  /*80460*/  STL.64 [R1+0xf30], R24 ;  /* 0x000f301801007387 */ /* 0x000fe80000100a00 */
[----:B------:R-:W-:Y:S02]  /*80470*/  STL.64 [R1+0xf38], R26 ;  /* 0x000f381a01007387 */ /* 0x000fe40000100a00 */
[----:B--2---:R-:W-:-:S02]  /*80480*/  MOV R120, R14 ;  /* 0x0000000e00787202 */ /* 0x004fc40000000f00 */
[----:B------:R2:W-:Y:S01]  /*80490*/  STL.64 [R1+0xf20], R12 ;  /* 0x000f200c01007387 */ /* 0x0005e20000100a00 */
[----:B---3--:R-:W-:Y:S02]  /*804a0*/  IMAD.MOV.U32 R121, RZ, RZ, R15 ;  /* 0x000000ffff797224 */ /* 0x008fe400078e000f */
[C---:B--2---:R-:W-:Y:S03]  /*804b0*/  HMMA.1688.F32.TF32 R12, R236.reuse, R106, R244 ;  /* 0x0000006aec0c723c */ /* 0x044fe600000810f4 */
[----:B------:R2:W-:Y:S04]  /*804c0*/  STL [R1+0x580c], R121 ;  /* 0x00580c7901007387 */ /* 0x0005e80000100800 */
[----:B------:R-:W-:Y:S04]  /*804d0*/  STL [R1+0x5808], R120 ;  /* 0x0058087801007387 */ /* 0x000fe80000100800 */
[----:B------:R-:W-:Y:S04]  /*804e0*/  STL.64 [R1+0xf10], R16 ;  /* 0x000f101001007387 */ /* 0x000fe80000100a00 */
[----:B------:R3:W-:Y:S08]  /*804f0*/  STL.64 [R1+0xf18], R18 ;  /* 0x000f181201007387 */ /* 0x0007f00000100a00 */
[----:B------:R4:W-:Y:S01]  /*80500*/  STL.64 [R1+0xf00], R12 ;  /* 0x000f000c01007387 */ /* 0x0009e20000100a00 */
[----:B--2---:R-:W-:Y:S01]  /*80510*/  MOV R121, R14 ;  /* 0x0000000e00797202 */ /* 0x004fe20000000f00 */
[----:B---3--:R-:W-:Y:S01]  /*80520*/  HMMA.1688.F32.TF32 R16, R236, R110, R240 ;  /* 0x0000006eec10723c */ /* 0x008fe200000810f0 */
[----:B------:R-:W-:-:S07]  /*80530*/  IMAD.MOV.U32 R120, RZ, RZ, R15 ;  /* 0x000000ffff787224 */ /* 0x000fce00078e000f */
[----:B----4-:R-:W-:Y:S01]  /*80540*/  HMMA.1688.F32.TF32 R12, R236, R114, R248 ;  /* 0x00000072ec0c723c */ /* 0x010fe200000810f8 */
[----:B------:R-:W-:Y:S04]  /*80550*/  STL [R1+0x5814], R121 ;  /* 0x0058147901007387 */ /* 0x000fe80000100800 */
[----:B------:R-:W-:Y:S10]  /*80560*/  STL [R1+0x5810], R120 ;  /* 0x0058107801007387 */ /* 0x000ff40000100800 */
        /* <DEDUP_REMOVED lines=73> */
[----:B------:R1:W-:Y:S04]  /*80a00*/  STL [R1+0x581c], R121 ;  /* 0x00581c7901007387 */ /* 0x0003e80000100800 */
[----:B------:R1:W-:Y:S01]  /*80a10*/  STL [R1+0x5818], R120 ;  /* 0x0058187801007387 */ /* 0x0003e20000100800 */
[C---:B--2---:R-:W-:Y:S08]  /*80a20*/  HMMA.1688.F32.TF32 R52, R236.reuse, R130, R52 ;  /* 0x00000082ec34723c */ /* 0x044ff00000081034 */
[C---:B---3--:R-:W-:Y:S08]  /*80a30*/  HMMA.1688.F32.TF32 R152, R236.reuse, R122, R152 ;  /* 0x0000007aec98723c */ /* 0x048ff00000081098 */
[C---:B------:R-:W-:Y:S08]  /*80a40*/  HMMA.1688.F32.TF32 R56, R236.reuse, R118, R56 ;  /* 0x00000076ec38723c */ /* 0x040ff00000081038 */
[----:B------:R-:W-:Y:S08]  /*80a50*/  HMMA.1688.F32.TF32 R156, R236, R126, R156 ;  /* 0x0000007eec9c723c */ /* 0x000ff0000008109c */
[----:B-1----:R-:W-:Y:S01]  /*80a60*/  MOV R121, R154 ;  /* 0x0000009a00797202 */ /* 0x002fe20000000f00 */
[----:B------:R-:W-:-:S06]  /*80a70*/  IMAD.MOV.U32 R120, RZ, RZ, R155 ;  /* 0x000000ffff787224 */ /* 0x000fcc00078e009b */
[----:B------:R-:W-:Y:S04]  /*80a80*/  STL.64 [R1+0xed0], R56 ;  /* 0x000ed03801007387 */ /* 0x000fe80000100a00 */
[----:B------:R1:W-:Y:S04]  /*80a90*/  STL.64 [R1+0xed8], R58 ;  /* 0x000ed83a01007387 */ /* 0x0003e80000100a00 */
[----:B-1----:R-:W2:Y:S04]  /*80aa0*/  LDL.LU.64 R58, [R1+0x59c0] ;  /* 0x0059c000013a7983 */ /* 0x002ea80000300a00 */
[----:B------:R-:W2:Y:S04]  /*80ab0*/  LDL.LU.64 R56, [R1+0x59b8] ;  /* 0x0059b80001387983 */ /* 0x000ea80000300a00 */
[----:B------:R1:W-:Y:S04]  /*80ac0*/  STL.64 [R1+0xec0], R152 ;  /* 0x000ec09801007387 */ /* 0x0003e80000100a00 */
[----:B------:R-:W3:Y:S04]  /*80ad0*/  LDL.LU.64 R154, [R1+0x59b0] ;  /* 0x0059b000019a7983 */ /* 0x000ee80000300a00 */
[----:B-1----:R-:W3:Y:S04]  /*80ae0*/  LDL.LU.64 R152, [R1+0x59a8] ;  /* 0x0059a80001987983 */ /* 0x002ee80000300a00 */
[----:B------:R1:W-:Y:S04]  /*80af0*/  STL [R1+0x5824], R121 ;  /* 0x0058247901007387 */ /* 0x0003e80000100800 */
[----:B------:R1:W-:Y:S04]  /*80b00*/  STL [R1+0x5820], R120 ;  /* 0x0058207801007387 */ /* 0x0003e80000100800 */
[----:B------:R-:W-:Y:S01]  /*80b10*/  STL.64 [R1+0xeb0], R156 ;  /* 0x000eb09c01007387 */ /* 0x000fe20000100a00 */
[----:B-1----:R-:W-:-:S03]  /*80b20*/  MOV R121, R52 ;  /* 0x0000003400797202 */ /* 0x002fc60000000f00 */
[----:B------:R-:W-:Y:S01]  /*80b30*/  STL.64 [R1+0xeb8], R158 ;  /* 0x000eb89e01007387 */ /* 0x000fe20000100a00 */
[----:B------:R-:W-:-:S03]  /*80b40*/  IMAD.MOV.U32 R120, RZ, RZ, R53 ;  /* 0x000000ffff787224 */ /* 0x000fc600078e0035 */
[----:B------:R4:W-:Y:S02]  /*80b50*/  STL.64 [R1+0xea8], R54 ;  /* 0x000ea83601007387 */ /* 0x0009e40000100a00 */
[----:B----4-:R-:W-:Y:S08]  /*80b60*/  HMMA.1688.F32.TF32 R52, R236, R134, R12 ;  /* 0x00000086ec34723c */ /* 0x010ff0000008100c */
[C---:B------:R-:W-:Y:S01]  /*80b70*/  HMMA.1688.F32.TF32 R12, R232.reuse, R74, R48 ;  /* 0x0000004ae80c723c */ /* 0x040fe20000081030 */
[----:B------:R1:W-:Y:S04]  /*80b80*/  STL [R1+0x582c], R121 ;  /* 0x00582c7901007387 */ /* 0x0003e80000100800 */
[----:B------:R4:W-:Y:S03]  /*80b90*/  STL [R1+0x5828], R120 ;  /* 0x0058287801007387 */ /* 0x0009e60000100800 */
[----:B------:R-:W-:Y:S07]  /*80ba0*/  HMMA.1688.F32.TF32 R44, R232, R78, R44 ;  /* 0x0000004ee82c723c */ /* 0x000fee000008102c */
[----:B------:R-:W-:Y:S04]  /*80bb0*/  STL.64 [R1+0xc70], R52 ;  /* 0x000c703401007387 */ /* 0x000fe80000100a00 */
[----:B------:R-:W-:Y:S04]  /*80bc0*/  STL.64 [R1+0xc78], R54 ;  /* 0x000c783601007387 */ /* 0x000fe80000100a00 */
[----:B------:R4:W-:Y:S01]  /*80bd0*/  STL.64 [R1+0xc60], R12 ;  /* 0x000c600c01007387 */ /* 0x0009e20000100a00 */
[----:B-1----:R-:W-:Y:S01]  /*80be0*/  MOV R121, R14 ;  /* 0x0000000e00797202 */ /* 0x002fe20000000f00 */
[----:B----4-:R-:W-:-:S02]  /*80bf0*/  IMAD.MOV.U32 R120, RZ, RZ, R15 ;  /* 0x000000ffff787224 */ /* 0x010fc400078e000f */
[C---:B------:R-:W-:Y:S02]  /*80c00*/  HMMA.1688.F32.TF32 R12, R232.reuse, R82, R40 ;  /* 0x00000052e80c723c */ /* 0x040fe40000081028 */
[----:B------:R1:W-:Y:S04]  /*80c10*/  STL [R1+0x5834], R121 ;  /* 0x0058347901007387 */ /* 0x0003e80000100800 */
[----:B------:R4:W-:Y:S02]  /*80c20*/  STL [R1+0x5830], R120 ;  /* 0x0058307801007387 */ /* 0x0009e40000100800 */
[C---:B------:R-:W-:Y:S02]  /*80c30*/  HMMA.1688.F32.TF32 R36, R232.reuse, R86, R36 ;  /* 0x00000056e824723c */ /* 0x040fe40000081024 */
[----:B------:R-:W-:Y:S04]  /*80c40*/  STL.64 [R1+0xc50], R44 ;  /* 0x000c502c01007387 */ /* 0x000fe80000100a00 */
[----:B------:R-:W-:Y:S02]  /*80c50*/  STL.64 [R1+0xc58], R46 ;  /* 0x000c582e01007387 */ /* 0x000fe40000100a00 */
[----:B------:R-:W-:Y:S07]  /*80c60*/  HMMA.1688.F32.TF32 R32, R232, R90, R32 ;  /* 0x0000005ae820723c */ /* 0x000fee0000081020 */
[----:B------:R4:W-:Y:S01]  /*80c70*/  STL.64 [R1+0xc48], R14 ;  /* 0x000c480e01007387 */ /* 0x0009e20000100a00 */
[----:B-1----:R-:W-:Y:S01]  /*80c80*/  MOV R121, R12 ;  /* 0x0000000c00797202 */ /* 0x002fe20000000f00 */
[----:B----4-:R-:W-:-:S02]  /*80c90*/  IMAD.MOV.U32 R120, RZ, RZ, R13 ;  /* 0x000000ffff787224 */ /* 0x010fc400078e000d */
[C---:B------:R-:W-:Y:S04]  /*80ca0*/  HMMA.1688.F32.TF32 R12, R232.reuse, R94, R28 ;  /* 0x0000005ee80c723c */ /* 0x040fe8000008101c */
[----:B------:R-:W-:Y:S04]  /*80cb0*/  STL.64 [R1+0xe90], R36 ;  /* 0x000e902401007387 */ /* 0x000fe80000100a00 */
[----:B------:R-:W-:Y:S01]  /*80cc0*/  STL.64 [R1+0xe98], R38 ;  /* 0x000e982601007387 */ /* 0x000fe20000100a00 */
[C---:B------:R-:W-:Y:S03]  /*80cd0*/  HMMA.1688.F32.TF32 R28, R232.reuse, R98, R24 ;  /* 0x00000062e81c723c */ /* 0x040fe60000081018 */
[----:B------:R-:W-:Y:S04]  /*80ce0*/  STL.64 [R1+0xe80], R32 ;  /* 0x000e802001007387 */ /* 0x000fe80000100a00 */
[----:B------:R-:W-:Y:S01]  /*80cf0*/  STL.64 [R1+0xe88], R34 ;  /* 0x000e882201007387 */ /* 0x000fe20000100a00 */
[C---:B------:R-:W-:Y:S06]  /*80d00*/  HMMA.1688.F32.TF32 R24, R232.reuse, R102, R20 ;  /* 0x00000066e818723c */ /* 0x040fec0000081014 */
[----:B------:R-:W-:Y:S04]  /*80d10*/  STL.64 [R1+0xe70], R12 ;  /* 0x000e700c01007387 */ /* 0x000fe80000100a00 */
[----:B------:R1:W-:Y:S02]  /*80d20*/  STL.64 [R1+0xe78], R14 ;  /* 0x000e780e01007387 */ /* 0x0003e40000100a00 */
        /* <DEDUP_REMOVED lines=10> */
[----:B------:R1:W-:Y:S04]  /*80dd0*/  STL.64 [R1+0x13b0], R20 ;  /* 0x0013b01401007387 */ /* 0x0003e80000100a00 */
[----:B------:R4:W-:Y:S04]  /*80de0*/  STL.64 [R1+0x13b8], R22 ;  /* 0x0013b81601007387 */ /* 0x0009e80000100a00 */
[----:B-1----:R-:W2:Y:S04]  /*80df0*/  LDL.LU R20, [R1+0x10] ;  /* 0x0000100001147983 */ /* 0x002ea80000300800 */
[----:B------:R-:W-:Y:S04]  /*80e00*/  STL.64 [R1+0x13a0], R16 ;  /* 0x0013a01001007387 */ /* 0x000fe80000100a00 */
[----:B------:R-:W-:Y:S05]  /*80e10*/  STL.64 [R1+0x13a8], R18 ;  /* 0x0013a81201007387 */ /* 0x000fea0000100a00 */
[----:B------:R1:W-:Y:S04]  /*80e20*/  STL.64 [R1+0x1390], R12 ;  /* 0x0013900c01007387 */ /* 0x0003e80000100a00 */
[----:B------:R1:W-:Y:S04]  /*80e30*/  STL.64 [R1+0x1398], R14 ;  /* 0x0013980e01007387 */ /* 0x0003e80000100a00 */
        /* <DEDUP_REMOVED lines=93> */
[----:B------:R1:W-:Y:S04]  /*81410*/  STL.64 [R1+0x1358], R46 ;  /* 0x0013582e01007387 */ /* 0x0003e80000100a00 */
[----:B-1----:R-:W3:Y:S04]  /*81420*/  LDL.LU.64 R46, [R1+0x5960] ;  /* 0x00596000012e7983 */ /* 0x002ee80000300a00 */
[----:B------:R-:W3:Y:S04]  /*81430*/  LDL.LU.64 R44, [R1+0x5958] ;  /* 0x00595800012c7983 */ /* 0x000ee80000300a00 */
[----:B------:R-:W-:Y:S04]  /*81440*/  STL.64 [R1+0x1340], R40 ;  /* 0x0013402801007387 */ /* 0x000fe80000100a00 */
[----:B------:R1:W-:Y:S04]  /*81450*/  STL.64 [R1+0x1348], R42 ;  /* 0x0013482a01007387 */ /* 0x0003e80000100a00 */
[----:B-1----:R-:W3:Y:S04]  /*81460*/  LDL.LU.64 R42, [R1+0x5950] ;  /* 0x00595000012a7983 */ /* 0x002ee80000300a00 */
[----:B------:R-:W3:Y:S01]  /*81470*/  LDL.LU.64 R40, [R1+0x5948] ;  /* 0x0059480001287983 */ /* 0x000ee20000300a00 */
[----:B------:R-:W-:Y:S01]  /*81480*/  MOV R93, R250 ;  /* 0x000000fa005d7202 */ /* 0x000fe20000000f00 */
[----:B------:R-:W-:Y:S01]  /*81490*/  IMAD.MOV.U32 R92, RZ, RZ, R251 ;  /* 0x000000ffff5c7224 */ /* 0x000fe200078e00fb */
[C---:B--2---:R-:W-:Y:S11]  /*814a0*/  HMMA.1688.F32.TF32 R232, R228.reuse, R82, R232 ;  /* 0x00000052e4e8723c */ /* 0x044ff600000810e8 */
[----:B------:R-:W-:Y:S11]  /*814b0*/  @!UPT UIADD3 URZ, URZ, URZ, URZ ;  /* 0x0000003f3f3ff290 */ /* 0x000ff6000fffe03f */
[----:B------:R-:W-:Y:S01]  /*814c0*/  @!UPT UIADD3 URZ, URZ, URZ, URZ ;  /* 0x0000003f3f3ff290 */ /* 0x000fe2000fffe03f */
        /* <DEDUP_REMOVED lines=13> */
[----:B------:R-:W2:Y:S04]  /*815a0*/  LDS R235, [R4+0x1e600] ;  /* 0x01e6000004eb7984 */ /* 0x000ea80000000800 */
[----:B-1----:R-:W2:Y:S04]  /*815b0*/  LDL.LU.64 R246, [R1+0x5930] ;  /* 0x0059300001f67983 */ /* 0x002ea80000300a00 */
[----:B------:R-:W2:Y:S04]  /*815c0*/  LDL.LU.64 R244, [R1+0x5928] ;  /* 0x0059280001f47983 */ /* 0x000ea80000300a00 */
[----:B------:R1:W-:Y:S04]  /*815d0*/  STL.64 [R1+0x1300], R248 ;  /* 0x001300f801007387 */ /* 0x0003e80000100a00 */
[----:B------:R-:W2:Y:S04]  /*815e0*/  LDL.LU.64 R250, [R1+0x5920] ;  /* 0x0059200001fa7983 */ /* 0x000ea80000300a00 */
[----:B-1----:R-:W2:Y:S04]  /*815f0*/  LDL.LU.64 R248, [R1+0x5918] ;  /* 0x0059180001f87983 */ /* 0x002ea80000300a00 */
[----:B------:R-:W-:Y:S04]  /*81600*/  STL.64 [R1+0x12e0], R36 ;  /* 0x0012e02401007387 */ /* 0x000fe80000100a00 */
[----:B------:R-:W-:Y:S04]  /*81610*/  STL.64 [R1+0x12e8], R38 ;  /* 0x0012e82601007387 */ /* 0x000fe80000100a00 */
[----:B------:R-:W-:Y:S04]  /*81620*/  STL.64 [R1+0x12d0], R32 ;  /* 0x0012d02001007387 */ /* 0x000fe80000100a00 */
[----:B------:R1:W-:Y:S02]  /*81630*/  STL.64 [R1+0x12d8], R34 ;  /* 0x0012d82201007387 */ /* 0x0003e40000100a00 */
[C---:B-1----:R-:W-:Y:S08]  /*81640*/  HMMA.1688.F32.TF32 R32, R228.reuse, R110, R28 ;  /* 0x0000006ee420723c */ /* 0x042ff0000008101c */
        /* <DEDUP_REMOVED lines=9> */
[----:B------:R1:W-:Y:S04]  /*816e0*/  STL.64 [R1+0x1290], R20 ;  /* 0x0012901401007387 */ /* 0x0003e80000100a00 */
[----:B------:R1:W-:Y:S01]  /*816f0*/  STL.64 [R1+0x1298], R22 ;  /* 0x0012981601007387 */ /* 0x0003e20000100a00 */
[----:B--2---:R-:W-:Y:S07]  /*81700*/  HMMA.1688.F32.TF32 R16, R228, R126, R248 ;  /* 0x0000007ee410723c */ /* 0x004fee00000810f8 */
[----:B------:R-:W-:Y:S01]  /*81710*/  MOV R248, R247 ;  /* 0x000000f700f87202 */ /* 0x000fe20000000f00 */
[----:B------:R-:W-:Y:S01]  /*81720*/  IMAD.MOV.U32 R249, RZ, RZ, R242 ;  /* 0x000000fffff97224 */ /* 0x000fe200078e00f2 */
[----:B------:R-:W2:Y:S01]  /*81730*/  LDL.LU R247, [R1+0x5910] ;  /* 0x0059100001f77983 */ /* 0x000ea20000300800 */
[----:B------:R-:W-:Y:S01]  /*81740*/  MOV R250, R241 ;  /* 0x000000f100fa7202 */ /* 0x000fe20000000f00 */
[----:B------:R-:W-:-:S02]  /*81750*/  IMAD.MOV.U32 R251, RZ, RZ, R240 ;  /* 0x000000fffffb7224 */ /* 0x000fc400078e00f0 */
[----:B------:R-:W2:Y:S04]  /*81760*/  LDL.LU R242, [R1+0x590c] ;  /* 0x00590c0001f27983 */ /* 0x000ea80000300800 */
[----:B------:R-:W2:Y:S04]  /*81770*/  LDL.LU R241, [R1+0x5908] ;  /* 0x0059080001f17983 */ /* 0x000ea80000300800 */
[----:B------:R-:W2:Y:S03]  /*81780*/  LDL.LU R240, [R1+0x5904] ;  /* 0x0059040001f07983 */ /* 0x000ea60000300800 */
[----:B------:R-:W-:Y:S01]  /*81790*/  IMAD.MOV.U32 R124, RZ, RZ, R19 ;  /* 0x000000ffff7c7224 */ /* 0x000fe200078e0013 */
[----:B------:R-:W-:Y:S01]  /*817a0*/  MOV R125, R18 ;  /* 0x00000012007d7202 */ /* 0x000fe20000000f00 */
[----:B------:R-:W-:Y:S01]  /*817b0*/  IMAD.MOV.U32 R128, RZ, RZ, R17 ;  /* 0x000000ffff807224 */ /* 0x000fe200078e0011 */
[----:B------:R-:W-:-:S02]  /*817c0*/  MOV R129, R16 ;  /* 0x0000001000817202 */ /* 0x000fc40000000f00 */
[----:B------:R-:W-:Y:S04]  /*817d0*/  STL [R1+0x57f4], R124 ;  /* 0x0057f47c01007387 */ /* 0x000fe80000100800 */
[----:B------:R-:W-:Y:S04]  /*817e0*/  STL [R1+0x57f0], R125 ;  /* 0x0057f07d01007387 */ /* 0x000fe80000100800 */
[----:B------:R2:W-:Y:S04]  /*817f0*/  STL [R1+0x57ec], R128 ;  /* 0x0057ec8001007387 */ /* 0x0005e80000100800 */
[----:B------:R2:W-:Y:S04]  /*81800*/  STL [R1+0x57e8], R129 ;  /* 0x0057e88101007387 */ /* 0x0005e80000100800 */
[----:B-1----:R-:W3:Y:S04]  /*81810*/  LDL.LU R20, [R1+0x70] ;  /* 0x0000700001147983 */ /* 0x002ee80000300800 */
[----:B------:R-:W3:Y:S04]  /*81820*/  LDL.LU R21, [R1+0x74] ;  /* 0x0000740001157983 */ /* 0x000ee80000300800 */
[----:B------:R-:W3:Y:S01]  /*81830*/  LDL.LU R22, [R1+0x78] ;  /* 0x0000780001167983 */ /* 0x000ee20000300800 */
[----:B--2---:R-:W-:-:S03]  /*81840*/  MOV R23, R240 ;  /* 0x000000f000177202 */ /* 0x004fc60000000f00 */
[----:B------:R-:W2:Y:S01]  /*81850*/  LDL.LU R240, [R1+0x5900] ;  /* 0x0059000001f07983 */ /* 0x000ea20000300800 */
[----:B------:R-:W-:Y:S03]  /*81860*/  HMMA.1688.F32.TF32 R16, R228, R130, R244 ;  /* 0x00000082e410723c */ /* 0x000fe600000810f4 */
        /* <DEDUP_REMOVED lines=19> */
[----:B------:R-:W-:-:S02]  /*819a0*/  MOV R113, R18 ;  /* 0x0000001200717202 */ /* 0x000fc40000000f00 */
[----:B------:R-:W-:Y:S01]  /*819b0*/  MOV R18, R243 ;  /* 0x000000f300127202 */ /* 0x000fe20000000f00 */
[----:B------:R-:W-:Y:S02]  /*819c0*/  IMAD.MOV.U32 R112, RZ, RZ, R19 ;  /* 0x000000ffff707224 */ /* 0x000fe400078e0013 */
[----:B--2---:R-:W-:Y:S02]  /*819d0*/  IMAD.MOV.U32 R31, RZ, RZ, R240 ;  /* 0x000000ffff1f7224 */ /* 0x004fe400078e00f0 */
[----:B------:R-:W2:Y:S04]  /*819e0*/  LDL.LU R240, [R1+0x58fc] ;  /* 0x0058fc0001f07983 */ /* 0x000ea80000300800 */
[----:B------:R-:W2:Y:S04]  /*819f0*/  LDL.LU R241, [R1+0x58f8] ;  /* 0x0058f80001f17983 */ /* 0x000ea80000300800 */
[----:B------:R-:W2:Y:S04]  /*81a00*/  LDL.LU R242, [R1+0x58f4] ;  /* 0x0058f40001f27983 */ /* 0x000ea80000300800 */
[----:B------:R-:W2:Y:S04]  /*81a10*/  LDL.LU R243, [R1+0x58f0] ;  /* 0x0058f00001f37983 */ /* 0x000ea80000300800 */
[----:B------:R-:W2:Y:S01]  /*81a20*/  LDL.LU R19, [R1+0x6c] ;  /* 0x00006c0001137983 */ /* 0x000ea20000300800 */
[----:B---3--:R-:W-:Y:S03]  /*81a30*/  HMMA.1688.F32.TF32 R36, R232, R74, R36 ;  /* 0x0000004ae824723c */ /* 0x008fe60000081024 */
[----:B------:R-:W3:Y:S04]  /*81a40*/  LDL.LU R244, [R1+0x40] ;  /* 0x0000400001f47983 */ /* 0x000ee80000300800 */
[----:B------:R-:W3:Y:S01]  /*81a50*/  LDL.LU R245, [R1+0x44] ;  /* 0x0000440001f57983 */ /* 0x000ee20000300800 */
[----:B------:R-:W-:Y:S03]  /*81a60*/  HMMA.1688.F32.TF32 R236, R228, R98, R236 ;  /* 0x00000062e4ec723c */ /* 0x000fe600000810ec */
[----:B------:R-:W3:Y:S04]  /*81a70*/  LDL.LU R246, [R1+0x48] ;  /* 0x0000480001f67983 */ /* 0x000ee80000300800 */
[----:B------:R-:W3:Y:S01]  /*81a80*/  LDL.LU R247, [R1+0x4c] ;  /* 0x00004c0001f77983 */ /* 0x000ee20000300800 */
[C---:B----4-:R-:W-:Y:S08]  /*81a90*/  HMMA.1688.F32.TF32 R24, R232.reuse, R86, R24 ;  /* 0x00000056e818723c */ /* 0x050ff00000081018 */
[C---:B------:R-:W-:Y:S08]  /*81aa0*/  HMMA.1688.F32.TF32 R32, R232.reuse, R78, R32 ;  /* 0x0000004ee820723c */ /* 0x040ff00000081020 */
[C---:B------:R-:W-:Y:S08]  /*81ab0*/  HMMA.1688.F32.TF32 R28, R232.reuse, R82, R28 ;  /* 0x00000052e81c723c */ /* 0x040ff0000008101c */
[----:B------:R-:W-:Y:S01]  /*81ac0*/  HMMA.1688.F32.TF32 R20, R232, R90, R20 ;  /* 0x0000005ae814723c */ /* 0x000fe20000081014 */
[----:B------:R-:W-:Y:S01]  /*81ad0*/  IMAD.MOV.U32 R128, RZ, RZ, R38 ;  /* 0x000000ffff807224 */ /* 0x000fe200078e0026 */
[----:B------:R-:W-:Y:S01]  /*81ae0*/  MOV R129, R39 ;  /* 0x0000002700817202 */ /* 0x000fe20000000f00 */
[----:B------:R-:W-:Y:S01]  /*81af0*/  IMAD.MOV.U32 R124, RZ, RZ, R36 ;  /* 0x000000ffff7c7224 */ /* 0x000fe200078e0024 */
[----:B------:R-:W-:-:S04]  /*81b00*/  MOV R125, R37 ;  /* 0x00000025007d7202 */ /* 0x000fc80000000f00 */
[----:B------:R-:W-:Y:S01]  /*81b10*/  IMAD.MOV.U32 R97, RZ, RZ, R34 ;  /* 0x000000ffff617224 */ /* 0x000fe200078e0022 */
[----:B------:R-:W-:Y:S01]  /*81b20*/  MOV R96, R35 ;  /* 0x0000002300607202 */ /* 0x000fe20000000f00 */
[----:B------:R-:W-:Y:S01]  /*81b30*/  IMAD.MOV.U32 R101, RZ, RZ, R32 ;  /* 0x000000ffff657224 */ /* 0x000fe200078e0020 */
[----:B------:R-:W-:Y:S01]  /*81b40*/  MOV R100, R33 ;  /* 0x0000002100647202 */ /* 0x000fe20000000f00 */
[----:B--2---:R-:W-:Y:S01]  /*81b50*/  HMMA.1688.F32.TF32 R228, R228, R134, R240 ;  /* 0x00000086e4e4723c */ /* 0x004fe200000810f0 */
[----:B------:R-:W2:Y:S04]  /*81b60*/  LDL.LU R240, [R1+0x50] ;  /* 0x0000500001f07983 */ /* 0x000ea80000300800 */
[----:B------:R-:W2:Y:S03]  /*81b70*/  LDL.LU R241, [R1+0x54] ;  /* 0x0000540001f17983 */ /* 0x000ea60000300800 */
[C---:B------:R-:W-:Y:S01]  /*81b80*/  HMMA.1688.F32.TF32 R16, R232.reuse, R94, R16 ;  /* 0x0000005ee810723c */ /* 0x040fe20000081010 */
[----:B------:R-:W2:Y:S04]  /*81b90*/  LDL.LU R242, [R1+0x58] ;  /* 0x0000580001f27983 */ /* 0x000ea80000300800 */
[----:B------:R-:W2:Y:S04]  /*81ba0*/  LDL.LU R243, [R1+0x5c] ;  /* 0x00005c0001f37983 */ /* 0x000ea80000300800 */
[----:B------:R-:W4:Y:S04]  /*81bb0*/  LDL.LU.64 R38, [R1+0x58e8] ;  /* 0x0058e80001267983 */ /* 0x000f280000300a00 */
[----:B------:R-:W4:Y:S04]  /*81bc0*/  LDL.LU.64 R36, [R1+0x58e0] ;  /* 0x0058e00001247983 */ /* 0x000f280000300a00 */
[----:B------:R-:W4:Y:S04]  /*81bd0*/  LDL.LU.64 R34, [R1+0x58d8] ;  /* 0x0058d80001227983 */ /* 0x000f280000300a00 */
        /* <DEDUP_REMOVED lines=16> */
[----:B------:R-:W4:Y:S01]  /*81ce0*/  LDL.LU.64 R16, [R1+0x5890] ;  /* 0x0058900001107983 */ /* 0x000f220000300a00 */
[C---:B---3--:R-:W-:Y:S01]  /*81cf0*/  HMMA.1688.F32.TF32 R244, R232.reuse, R102, R244 ;  /* 0x00000066e8f4723c */ /* 0x048fe200000810f4 */
[----:B------:R-:W-:Y:S01]  /*81d00*/  MOV R89, R236 ;  /* 0x000000ec00597202 */ /* 0x000fe20000000f00 */
[----:B------:R-:W-:Y:S01]  /*81d10*/  IMAD.MOV.U32 R88, RZ, RZ, R237 ;  /* 0x000000ffff587224 */ /* 0x000fe200078e00ed */
[----:B------:R-:W-:Y:S01]  /*81d20*/  MOV R85, R238 ;  /* 0x000000ee00557202 */ /* 0x000fe20000000f00 */
[----:B------:R-:W-:Y:S01]  /*81d30*/  IMAD.MOV.U32 R84, RZ, RZ, R239 ;  /* 0x000000ffff547224 */ /* 0x000fe200078e00ef */
        /* <DEDUP_REMOVED lines=8> */
[----:B------:R2:W-:Y:S02]  /*81dc0*/  STL.64 [R1+0xdb8], R242 ;  /* 0x000db8f201007387 */ /* 0x0005e40000100a00 */
[C---:B--2---:R-:W-:Y:S02]  /*81dd0*/  HMMA.1688.F32.TF32 R240, R232.reuse, R106, R248 ;  /* 0x0000006ae8f0723c */ /* 0x044fe400000810f8 */
[----:B------:R-:W-:Y:S04]  /*81de0*/  STL.64 [R1+0xda0], R244 ;  /* 0x000da0f401007387 */ /* 0x000fe80000100a00 */
[----:B------:R-:W-:Y:S11]  /*81df0*/  STL.64 [R1+0xda8], R246 ;  /* 0x000da8f601007387 */ /* 0x000ff60000100a00 */
[----:B------:R-:W-:Y:S06]  /*81e00*/  @!UPT UIADD3 URZ, URZ, URZ, URZ ;  /* 0x0000003f3f3ff290 */ /* 0x000fec000fffe03f */
[----:B------:R-:W-:Y:S04]  /*81e10*/  STL.64 [R1+0xd90], R240 ;  /* 0x000d90f001007387 */ /* 0x000fe80000100a00 */
[----:B------:R-:W-:Y:S01]  /*81e20*/  STL.64 [R1+0xd98], R242 ;  /* 0x000d98f201007387 */ /* 0x000fe20000100a00 */
[C---:B----4-:R-:W-:Y:S08]  /*81e30*/  HMMA.1688.F32.TF32 R20, R232.reuse, R114, R20 ;  /* 0x00000072e814723c */ /* 0x050ff00000081014 */
[C---:B------:R-:W-:Y:S11]  /*81e40*/  HMMA.1688.F32.TF32 R16, R232.reuse, R110, R16 ;  /* 0x0000006ee810723c */ /* 0x040ff60000081010 */
[----:B------:R-:W-:Y:S11]  /*81e50*/  @!UPT UIADD3 URZ, URZ, URZ, URZ ;  /* 0x0000003f3f3ff290 */ /* 0x000ff6000fffe03f */
[----:B------:R-:W-:Y:S01]  /*81e60*/  @!UPT UIADD3 URZ, URZ, URZ, URZ ;  /* 0x0000003f3f3ff290 */ /* 0x000fe2000fffe03f */
[----:B------:R2:W-:Y:S01]  /*81e70*/  STL.64 [R1+0xd80], R16 ;  /* 0x000d801001007387 */ /* 0x0005e20000100a00 */
[----:B------:R-:W-:Y:S01]  /*81e80*/  IMAD.MOV.U32 R133, RZ, RZ, R18 ;  /* 0x000000ffff857224 */ /* 0x000fe200078e0012 */
[----:B------:R-:W-:Y:S02]  /*81e90*/  MOV R132, R19 ;  /* 0x0000001300847202 */ /* 0x000fe40000000f00 */
[C---:B--2---:R-:W-:Y:S01]  /*81ea0*/  HMMA.1688.F32.TF32 R16, R232.reuse, R118, R24 ;  /* 0x00000076e810723c */ /* 0x044fe20000081018 */
[----:B------:R-:W-:Y:S04]  /*81eb0*/  STL.64 [R1+0xd70], R20 ;  /* 0x000d701401007387 */ /* 0x000fe80000100a00 */
[----:B------:R2:W-:Y:S03]  /*81ec0*/  STL.64 [R1+0xd78], R22 ;  /* 0x000d781601007387 */ /* 0x0005e60000100a00 */
[C---:B------:R-:W-:Y:S08]  /*81ed0*/  HMMA.1688.F32.TF32 R24, R232.reuse, R122, R28 ;  /* 0x0000007ae818723c */ /* 0x040ff0000008101c */
[C---:B--2---:R-:W-:Y:S07]  /*81ee0*/  HMMA.1688.F32.TF32 R20, R232.reuse, R126, R32 ;  /* 0x0000007ee814723c */ /* 0x044fee0000081020 */
[----:B------:R-:W-:Y:S04]  /*81ef0*/  STL.64 [R1+0xd60], R16 ;  /* 0x000d601001007387 */ /* 0x000fe80000100a00 */
[----:B------:R2:W-:Y:S02]  /*81f00*/  STL.64 [R1+0xd68], R18 ;  /* 0x000d681201007387 */ /* 0x0005e40000100a00 */
[C---:B--2---:R-:W-:Y:S02]  /*81f10*/  HMMA.1688.F32.TF32 R16, R232.reuse, R130, R36 ;  /* 0x00000082e810723c */ /* 0x044fe40000081024 */
[----:B------:R-:W-:Y:S04]  /*81f20*/  STL.64 [R1+0xd50], R24 ;  /* 0x000d501801007387 */ /* 0x000fe80000100a00 */
[----:B------:R2:W-:Y:S04]  /*81f30*/  STL.64 [R1+0xd58], R26 ;  /* 0x000d581a01007387 */ /* 0x0005e80000100a00 */
[----:B------:R-:W-:Y:S04]  /*81f40*/  STL.64 [R1+0xd40], R20 ;  /* 0x000d401401007387 */ /* 0x000fe80000100a00 */
[----:B------:R1:W-:Y:S01]  /*81f50*/  STL.64 [R1+0xd48], R22 ;  /* 0x000d481601007387 */ /* 0x0003e20000100a00 */
[----:B--2---:R-:W-:Y:S08]  /*81f60*/  HMMA.1688.F32.TF32 R24, R232, R134, R40 ;  /* 0x00000086e818723c */ /* 0x004ff00000081028 */
[----:B------:R-:W-:Y:S01]  /*81f70*/  STL.64 [R1+0xd30], R16 ;  /* 0x000d301001007387 */ /* 0x000fe20000100a00 */
[C---:B-1----:R-:W-:Y:S03]  /*81f80*/  HMMA.1688.F32.TF32 R20, R236.reuse, R74, R44 ;  /* 0x0000004aec14723c */ /* 0x042fe6000008102c */
[----:B------:R1:W-:Y:S05]  /*81f90*/  STL.64 [R1+0xd38], R18 ;  /* 0x000d381201007387 */ /* 0x0003ea0000100a00 */
[C---:B------:R-:W-:Y:S08]  /*81fa0*/  HMMA.1688.F32.TF32 R232, R236.reuse, R82, R12 ;  /* 0x00000052ece8723c */ /* 0x040ff0000008100c */
[C---:B-1----:R-:W-:Y:S01]  /*81fb0*/  HMMA.1688.F32.TF32 R16, R236.reuse, R78, R48 ;  /* 0x0000004eec10723c */ /* 0x042fe20000081030 */
[----:B------:R-:W-:Y:S04]  /*81fc0*/  STL.64 [R1+0xc30], R24 ;  /* 0x000c301801007387 */ /* 0x000fe80000100a00 */
[----:B------:R-:W-:Y:S04]  /*81fd0*/  STL.64 [R1+0xc38], R26 ;  /* 0x000c381a01007387 */ /* 0x000fe80000100a00 */
[----:B------:R-:W-:Y:S04]  /*81fe0*/  STL.64 [R1+0xc10], R20 ;  /* 0x000c101401007387 */ /* 0x000fe80000100a00 */
[----:B------:R-:W-:Y:S04]  /*81ff0*/  STL.64 [R1+0xc18], R22 ;  /* 0x000c181601007387 */ /* 0x000fe80000100a00 */
[----:B------:R-:W-:Y:S01]  /*82000*/  STL.64 [R1+0x5840], R234 ;  /* 0x005840ea01007387 */ /* 0x000fe20000100a00 */
[C---:B------:R-:W-:Y:S05]  /*82010*/  HMMA.1688.F32.TF32 R12, R236.reuse, R90, R156 ;  /* 0x0000005aec0c723c */ /* 0x040fea000008109c */
[----:B------:R-:W-:Y:S04]  /*82020*/  STL.64 [R1+0xb10], R16 ;  /* 0x000b101001007387 */ /* 0x000fe80000100a00 */
[----:B------:R1:W-:Y:S02]  /*82030*/  STL.64 [R1+0xb18], R18 ;  /* 0x000b181201007387 */ /* 0x0003e40000100a00 */
[C---:B-1----:R-:W-:Y:S02]  /*82040*/  HMMA.1688.F32.TF32 R16, R236.reuse, R86, R52 ;  /* 0x00000056ec10723c */ /* 0x042fe40000081034 */
[----:B------:R-:W-:Y:S06]  /*82050*/  STL.64 [R1+0x5838], R232 ;  /* 0x005838e801007387 */ /* 0x000fec0000100a00 */
        /* <DEDUP_REMOVED lines=9> */
[----:B------:R-:W-:Y:S10]  /*820f0*/  STL.64 [R1+0xd08], R22 ;  /* 0x000d081601007387 */ /* 0x000ff40000100a00 */
[----:B------:R-:W-:Y:S04]  /*82100*/  STL.64 [R1+0xcf0], R16 ;  /* 0x000cf01001007387 */ /* 0x000fe80000100a00 */
[----:B------:R-:W-:Y:S04]  /*82110*/  STL.64 [R1+0xcf8], R18 ;  /* 0x000cf81201007387 */ /* 0x000fe80000100a00 */
[----:B------:R-:W-:Y:S04]  /*82120*/  STL.64 [R1+0xce0], R12 ;  /* 0x000ce00c01007387 */ /* 0x000fe80000100a00 */
[----:B------:R1:W-:Y:S01]  /*82130*/  STL.64 [R1+0xce8], R14 ;  /* 0x000ce80e01007387 */ /* 0x0003e20000100a00 */
[C---:B------:R-:W-:Y:S08]  /*82140*/  HMMA.1688.F32.TF32 R8, R236.reuse, R122, R8 ;  /* 0x0000007aec08723c */ /* 0x040ff00000081008 */
[C---:B-1----:R-:W-:Y:S01]  /*82150*/  HMMA.1688.F32.TF32 R12, R236.reuse, R114, R212 ;  /* 0x00000072ec0c723c */ /* 0x042fe200000810d4 */
[----:B------:R-:W-:Y:S01]  /*82160*/  IMAD.MOV.U32 R109, RZ, RZ, R228 ;  /* 0x000000ffff6d7224 */ /* 0x000fe200078e00e4 */
[----:B------:R-:W-:Y:S01]  /*82170*/  MOV R108, R229 ;  /* 0x000000e5006c7202 */ /* 0x000fe20000000f00 */
[----:B------:R-:W-:Y:S01]  /*82180*/  IMAD.MOV.U32 R105, RZ, RZ, R230 ;  /* 0x000000ffff697224 */ /* 0x000fe200078e00e6 */
[----:B------:R-:W-:Y:S01]  /*82190*/  MOV R104, R231 ;  /* 0x000000e700687202 */ /* 0x000fe20000000f00 */
[----:B------:R-:W-:Y:S04]  /*821a0*/  LDS R228, [R3+0x1c700] ;  /* 0x01c7000003e47984 */ /* 0x000fe80000000800 */
[----:B------:R-:W-:Y:S04]  /*821b0*/  LDS R230, [R3+0x1e700] ;  /* 0x01e7000003e67984 */ /* 0x000fe80000000800 */
[----:B------:R-:W-:Y:S04]  /*821c0*/  LDS R229, [R4+0x1c700] ;  /* 0x01c7000004e57984 */ /* 0x000fe80000000800 */
[----:B------:R-:W1:Y:S01]  /*821d0*/  LDS R231, [R4+0x1e700] ;  /* 0x01e7000004e77984 */ /* 0x000e620000000800 */
[C---:B------:R-:W-:Y:S08]  /*821e0*/  HMMA.1688.F32.TF32 R20, R236.reuse, R106, R64 ;  /* 0x0000006aec14723c */ /* 0x040ff00000081040 */
[----:B------:R-:W-:Y:S01]  /*821f0*/  HMMA.1688.F32.TF32 R16, R236, R110, R68 ;  /* 0x0000006eec10723c */ /* 0x000fe20000081044 */
[----:B------:R-:W-:Y:S01]  /*82200*/  IMAD.MOV.U32 R215, RZ, RZ, R12 ;  /* 0x000000ffffd77224 */ /* 0x000fe200078e000c */
[----:B------:R-:W-:Y:S01]  /*82210*/  MOV R214, R13 ;  /* 0x0000000d00d67202 */ /* 0x000fe20000000f00 */
[----:B------:R-:W-:Y:S01]  /*82220*/  IMAD.MOV.U32 R213, RZ, RZ, R14 ;  /* 0x000000ffffd57224 */ /* 0x000fe200078e000e */
[----:B------:R-:W-:-:S04]  /*82230*/  MOV R212, R15 ;  /* 0x0000000f00d47202 */ /* 0x000fc80000000f00 */
[----:B------:R-:W-:Y:S07]  /*82240*/  HMMA.1688.F32.TF32 R12, R236, R118, R216 ;  /* 0x00000076ec0c723c */ /* 0x000fee00000810d8 */
[----:B------:R-:W-:Y:S01]  /*82250*/  IMAD.MOV.U32 R219, RZ, RZ, R8 ;  /* 0x000000ffffdb7224 */ /* 0x000fe200078e0008 */
[----:B------:R-:W-:Y:S01]  /*82260*/  MOV R218, R9 ;  /* 0x0000000900da7202 */ /* 0x000fe20000000f00 */
[----:B------:R-:W-:Y:S01]  /*82270*/  IMAD.MOV.U32 R217, RZ, RZ, R10 ;  /* 0x000000ffffd97224 */ /* 0x000fe200078e000a */
[----:B------:R-:W-:-:S02]  /*82280*/  MOV R216, R11 ;  /* 0x0000000b00d87202 */ /* 0x000fc40000000f00 */
[C---:B------:R-:W-:Y:S01]  /*82290*/  HMMA.1688.F32.TF32 R8, R236.reuse, R126, R136 ;  /* 0x0000007eec08723c */ /* 0x040fe20000081088 */
[----:B------:R-:W-:Y:S04]  /*822a0*/  STL.64 [R1+0xcd0], R20 ;  /* 0x000cd01401007387 */ /* 0x000fe80000100a00 */
[----:B------:R-:W-:Y:S04]  /*822b0*/  STL.64 [R1+0xcd8], R22 ;  /* 0x000cd81601007387 */ /* 0x000fe80000100a00 */
[----:B------:R-:W-:Y:S04]  /*822c0*/  STL.64 [R1+0x1260], R16 ;  /* 0x0012601001007387 */ /* 0x000fe80000100a00 */
[----:B------:R2:W-:Y:S04]  /*822d0*/  STL.64 [R1+0x1268], R18 ;  /* 0x0012681201007387 */ /* 0x0005e80000100a00 */
[----:B------:R-:W-:Y:S04]  /*822e0*/  STL.64 [R1+0x5850], R214 ;  /* 0x005850d601007387 */ /* 0x000fe80000100a00 */
[----:B------:R-:W-:Y:S04]  /*822f0*/  STL.64 [R1+0x5848], R212 ;  /* 0x005848d401007387 */ /* 0x000fe80000100a00 */
[----:B------:R-:W-:Y:S01]  /*82300*/  STL.64 [R1+0x1240], R12 ;  /* 0x0012400c01007387 */ /* 0x000fe20000100a00 */
[C---:B--2---:R-:W-:Y:S03]  /*82310*/  HMMA.1688.F32.TF32 R16, R236.reuse, R130, R140 ;  /* 0x00000082ec10723c */ /* 0x044fe6000008108c */
[----:B------:R2:W-:Y:S04]  /*82320*/  STL.64 [R1+0x1248], R14 ;  /* 0x0012480e01007387 */ /* 0x0005e80000100a00 */
[----:B------:R-:W-:Y:S04]  /*82330*/  STL.64 [R1+0x5860], R218 ;  /* 0x005860da01007387 */ /* 0x000fe80000100a00 */
[----:B------:R-:W-:Y:S01]  /*82340*/  STL.64 [R1+0x5858], R216 ;  /* 0x005858d801007387 */ /* 0x000fe20000100a00 */
[----:B--2---:R-:W-:Y:S03]  /*82350*/  HMMA.1688.F32.TF32 R12, R236, R134, R144 ;  /* 0x00000086ec0c723c */ /* 0x004fe60000081090 */
[----:B------:R-:W-:Y:S04]  /*82360*/  STL.64 [R1+0x1220], R8 ;  /* 0x0012200801007387 */ /* 0x000fe80000100a00 */
[----:B------:R1:W-:Y:S01]  /*82370*/  STL.64 [R1+0x1228], R10 ;  /* 0x0012280a01007387 */ /* 0x0003e20000100a00 */
[----:B------:R-:W-:-:S03]  /*82380*/  IMAD.MOV.U32 R247, RZ, RZ, R6 ;  /* 0x000000fffff77224 */ /* 0x000fc600078e0006 */
[----:B------:R-:W-:Y:S04]  /*82390*/  LDS R136, [R3+0x1c780] ;  /* 0x01c7800003887984 */ /* 0x000fe80000000800 */
[----:B------:R-:W-:Y:S01]  /*823a0*/  LDS R138, [R3+0x1e780] ;  /* 0x01e78000038a7984 */ /* 0x000fe20000000800 */
[C---:B-1----:R-:W-:Y:S03]  /*823b0*/  HMMA.1688.F32.TF32 R8, R228.reuse, R74, R148 ;  /* 0x0000004ae408723c */ /* 0x042fe60000081094 */
        /* <DEDUP_REMOVED lines=9> */
[----:B------:R2:W-:Y:S04]  /*82450*/  STL.64 [R1+0x1208], R10 ;  /* 0x0012080a01007387 */ /* 0x0005e80000100a00 */
[----:B------:R-:W-:Y:S04]  /*82460*/  LDS R140, [R3+0x20000] ;  /* 0x02000000038c7984 */ /* 0x000fe80000000800 */
[----:B------:R-:W-:Y:S01]  /*82470*/  LDS R142, [R3+0x22000] ;  /* 0x02200000038e7984 */ /* 0x000fe20000000800 */
[C---:B--2---:R-:W-:Y:S03]  /*82480*/  HMMA.1688.F32.TF32 R8, R228.reuse, R86, R164 ;  /* 0x00000056e408723c */ /* 0x044fe600000810a4 */
[----:B------:R-:W-:Y:S04]  /*82490*/  STL.64 [R1+0x11f0], R16 ;  /* 0x0011f01001007387 */ /* 0x000fe80000100a00 */
[----:B------:R2:W-:Y:S04]  /*824a0*/  STL.64 [R1+0x11f8], R18 ;  /* 0x0011f81201007387 */ /* 0x0005e80000100a00 */
[----:B------:R-:W-:Y:S04]  /*824b0*/  STL.64 [R1+0x11e0], R12 ;  /* 0x0011e00c01007387 */ /* 0x000fe80000100a00 */
[----:B------:R3:W-:Y:S01]  /*824c0*/  STL.64 [R1+0x11e8], R14 ;  /* 0x0011e80e01007387 */ /* 0x0007e20000100a00 */
[C---:B--2---:R-:W-:Y:S03]  /*824d0*/  HMMA.1688.F32.TF32 R16, R228.reuse, R90, R168 ;  /* 0x0000005ae410723c */ /* 0x044fe600000810a8 */
[----:B------:R-:W-:Y:S04]  /*824e0*/  LDS R141, [R4+0x20000] ;  /* 0x02000000048d7984 */ /* 0x000fe80000000800 */
[----:B------:R-:W-:Y:S01]  /*824f0*/  LDS R143, [R4+0x22000] ;  /* 0x02200000048f7984 */ /* 0x000fe20000000800 */
[C---:B---3--:R-:W-:Y:S03]  /*82500*/  HMMA.1688.F32.TF32 R12, R228.reuse, R94, R172 ;  /* 0x0000005ee40c723c */ /* 0x048fe600000810ac */
        /* <DEDUP_REMOVED lines=14> */
[----:B------:R2:W-:Y:S02]  /*825f0*/  STL.64 [R1+0x11a8], R10 ;  /* 0x0011a80a01007387 */ /* 0x0005e40000100a00 */
[C---:B--2---:R-:W-:Y:S06]  /*82600*/  HMMA.1688.F32.TF32 R8, R228.reuse, R110, R188 ;  /* 0x0000006ee408723c */ /* 0x044fec00000810bc */
[----:B------:R-:W-:Y:S04]  /*82610*/  STL.64 [R1+0x1190], R16 ;  /* 0x0011901001007387 */ /* 0x000fe80000100a00 */
[----:B------:R2:W-:Y:S04]  /*82620*/  STL.64 [R1+0x1198], R18 ;  /* 0x0011981201007387 */ /* 0x0005e80000100a00 */
[----:B------:R-:W-:Y:S04]  /*82630*/  STL.64 [R1+0x1180], R12 ;  /* 0x0011800c01007387 */ /* 0x000fe80000100a00 */
[----:B------:R3:W-:Y:S01]  /*82640*/  STL.64 [R1+0x1188], R14 ;  /* 0x0011880e01007387 */ /* 0x0007e20000100a00 */
[C---:B--2---:R-:W-:Y:S04]  /*82650*/  HMMA.1688.F32.TF32 R16, R228.reuse, R114, R192 ;  /* 0x00000072e410723c */ /* 0x044fe800000810c0 */
[----:B------:R-:W-:Y:S04]  /*82660*/  STL.64 [R1+0x1170], R8 ;  /* 0x0011700801007387 */ /* 0x000fe80000100a00 */
[C---:B---3--:R-:W-:Y:S01]  /*82670*/  HMMA.1688.F32.TF32 R12, R228.reuse, R118, R196 ;  /* 0x00000076e40c723c */ /* 0x048fe200000810c4 */
[----:B------:R2:W-:Y:S07]  /*82680*/  STL.64 [R1+0x1178], R10 ;  /* 0x0011780a01007387 */ /* 0x0005ee0000100a00 */
[C---:B--2---:R-:W-:Y:S07]  /*82690*/  HMMA.1688.F32.TF32 R8, R228.reuse, R122, R220 ;  /* 0x0000007ae408723c */ /* 0x044fee00000810dc */
[----:B------:R-:W-:Y:S04]  /*826a0*/  STL.64 [R1+0x1160], R16 ;  /* 0x0011601001007387 */ /* 0x000fe80000100a00 */
[----:B------:R-:W-:Y:S04]  /*826b0*/  STL.64 [R1+0x1168], R18 ;  /* 0x0011681201007387 */ /* 0x000fe80000100a00 */
[----:B------:R-:W-:Y:S04]  /*826c0*/  STL.64 [R1+0x1150], R12 ;  /* 0x0011500c01007387 */ /* 0x000fe80000100a00 */
[----:B------:R-:W-:Y:S04]  /*826d0*/  STL.64 [R1+0x1158], R14 ;  /* 0x0011580e01007387 */ /* 0x000fe80000100a00 */
[----:B------:R-:W-:Y:S04]  /*826e0*/  STL.64 [R1+0x1140], R8 ;  /* 0x0011400801007387 */ /* 0x000fe80000100a00 */
[----:B------:R2:W-:Y:S02]  /*826f0*/  STL.64 [R1+0x1148], R10 ;  /* 0x0011480a01007387 */ /* 0x0005e40000100a00 */
[C---:B--2---:R-:W-:Y:S08]  /*82700*/  HMMA.1688.F32.TF32 R8, R228.reuse, R126, R200 ;  /* 0x0000007ee408723c */ /* 0x044ff000000810c8 */
[C---:B------:R-:W-:Y:S11]  /*82710*/  HMMA.1688.F32.TF32 R12, R228.reuse, R130, R204 ;  /* 0x00000082e40c723c */ /* 0x040ff600000810cc */
[----:B------:R-:W-:Y:S04]  /*82720*/  @!UPT UIADD3 URZ, URZ, URZ, URZ ;  /* 0x0000003f3f3ff290 */ /* 0x000fe8000fffe03f */
[----:B------:R-:W-:Y:S04]  /*82730*/  STL.64 [R1+0x1130], R8 ;  /* 0x0011300801007387 */ /* 0x000fe80000100a00 */
[----:B------:R2:W-:Y:S04]  /*82740*/  STL.64 [R1+0x1138], R10 ;  /* 0x0011380a01007387 */ /* 0x0005e80000100a00 */
[----:B------:R-:W3:Y:S01]  /*82750*/  LDL.LU R248, [R1+0x1710] ;  /* 0x0017100001f87983 */ /* 0x000ee20000300800 */
[----:B--2---:R-:W-:Y:S03]  /*82760*/  HMMA.1688.F32.TF32 R8, R228, R134, R208 ;  /* 0x00000086e408723c */ /* 0x004fe600000810d0 */
[----:B------:R-:W-:Y:S04]  /*82770*/  STL.64 [R1+0x1120], R12 ;  /* 0x0011200c01007387 */ /* 0x000fe80000100a00 */
[----:B------:R-:W-:Y:S11]  /*82780*/  STL.64 [R1+0x1128], R14 ;  /* 0x0011280e01007387 */ /* 0x000ff60000100a00 */
[----:B------:R-:W-:Y:S05]  /*82790*/  @!UPT UIADD3 URZ, URZ, URZ, URZ ;  /* 0x0000003f3f3ff290 */ /* 0x000fea000fffe03f */
[----:B------:R-:W-:Y:S04]  /*827a0*/  STL.64 [R1+0xc20], R8 ;  /* 0x000c200801007387 */ /* 0x000fe80000100a00 */
[----:B------:R-:W-:Y:S04]  /*827b0*/  STL.64 [R1+0xc28], R10 ;  /* 0x000c280a01007387 */ /* 0x000fe80000100a00 */
[----:B------:R-:W3:Y:S04]  /*827c0*/  LDL.LU R249, [R1+0x1714] ;  /* 0x0017140001f97983 */ /* 0x000ee80000300800 */
[----:B------:R-:W3:Y:S04]  /*827d0*/  LDL.LU R250, [R1+0x1718] ;  /* 0x0017180001fa7983 */ /* 0x000ee80000300800 */
[----:B------:R-:W3:Y:S04]  /*827e0*/  LDL.LU R251, [R1+0x171c] ;  /* 0x00171c0001fb7983 */ /* 0x000ee80000300800 */
[----:B------:R-:W1:Y:S04]  /*827f0*/  LDL.LU R244, [R1+0x1720] ;  /* 0x0017200001f47983 */ /* 0x000e680000300800 */
[----:B------:R-:W1:Y:S04]  /*82800*/  LDL.LU R245, [R1+0x1724] ;  /* 0x0017240001f57983 */ /* 0x000e680000300800 */
[----:B------:R-:W1:Y:S04]  /*82810*/  LDL.LU R246, [R1+0x1728] ;  /* 0x0017280001f67983 */ /* 0x000e680000300800 */
[----:B------:R-:W2:Y:S04]  /*82820*/  LDL.LU R6, [R1+0x588c] ;  /* 0x00588c0001067983 */ /* 0x000ea80000300800 */
[----:B------:R-:W4:Y:S04]  /*82830*/  LDL.LU R240, [R1+0x1730] ;  /* 0x0017300001f07983 */ /* 0x000f280000300800 */
[----:B------:R-:W4:Y:S04]  /*82840*/  LDL.LU R241, [R1+0x1734] ;  /* 0x0017340001f17983 */ /* 0x000f280000300800 */
[----:B------:R-:W4:Y:S04]  /*82850*/  LDL.LU R242, [R1+0x1738] ;  /* 0x0017380001f27983 */ /* 0x000f280000300800 */
[----:B------:R-:W4:Y:S04]  /*82860*/  LDL.LU R243, [R1+0x173c] ;  /* 0x00173c0001f37983 */ /* 0x000f280000300800 */
[----:B------:R-:W3:Y:S01]  /*82870*/  LDL.LU R232, [R1+0x1740] ;  /* 0x0017400001e87983 */ /* 0x000ee20000300800 */
[----:B--2---:R-:W-:-:S03]  /*82880*/  MOV R233, R6 ;  /* 0x0000000600e97202 */ /* 0x004fc60000000f00 */
[----:B------:R-:W2:Y:S04]  /*82890*/  LDL.LU R6, [R1+0x5888] ;  /* 0x0058880001067983 */ /* 0x000ea80000300800 */
[----:B------:R-:W3:Y:S04]  /*828a0*/  LDL.LU R234, [R1+0x1748] ;  /* 0x0017480001ea7983 */ /* 0x000ee80000300800 */
[----:B------:R-:W3:Y:S01]  /*828b0*/  LDL.LU R235, [R1+0x174c] ;  /* 0x00174c0001eb7983 */ /* 0x000ee20000300800 */
[C---:B-1----:R-:W-:Y:S03]  /*828c0*/  HMMA.1688.F32.TF32 R152, R136.reuse, R82, R244 ;  /* 0x000000528898723c */ /* 0x042fe600000810f4 */
[----:B------:R-:W-:Y:S04]  /*828d0*/  LDS R82, [R3+0x22100] ;  /* 0x0221000003527984 */ /* 0x000fe80000000800 */
[----:B------:R-:W-:Y:S01]  /*828e0*/  LDS R83, [R4+0x22100] ;  /* 0x0221000004537984 */ /* 0x000fe20000000800 */
[C---:B----4-:R-:W-:Y:S03]  /*828f0*/  HMMA.1688.F32.TF32 R156, R136.reuse, R78, R240 ;  /* 0x0000004e889c723c */ /* 0x050fe600000810f0 */
[----:B------:R-:W-:Y:S04]  /*82900*/  LDS R78, [R3+0x22180] ;  /* 0x02218000034e7984 */ /* 0x000fe80000000800 */
[----:B------:R-:W-:Y:S04]  /*82910*/  LDS R79, [R4+0x22180] ;  /* 0x02218000044f7984 */ /* 0x000fe80000000800 */
[----:B--2---:R-:W1:Y:S04]  /*82920*/  LDSM.16.M88.4 R68, [R6+0x80100] ;  /* 0x080100000644783b */ /* 0x004e680000000200 */
[----:B------:R-:W2:Y:S04]  /*82930*/  LDSM.16.M88.4 R64, [R6+0x81100] ;  /* 0x081100000640783b */ /* 0x000ea80000000200 */
[----:B------:R-:W4:Y:S04]  /*82940*/  LDSM.16.M88.4 R60, [R6+0x82100] ;  /* 0x08210000063c783b */ /* 0x000f280000000200 */
[----:B------:R-:W1:Y:S04]  /*82950*/  LDSM.16.M88.4 R56, [R6+0x83100] ;  /* 0x083100000638783b */ /* 0x000e680000000200 */
[----:B------:R-:W1:Y:S04]  /*82960*/  LDSM.16.M88.4 R52, [R6+0x84100] ;  /* 0x084100000634783b */ /* 0x000e680000000200 */
[----:B------:R-:W1:Y:S04]  /*82970*/  LDSM.16.M88.4 R48, [R6+0x85100] ;  /* 0x085100000630783b */ /* 0x000e680000000200 */
[----:B------:R-:W1:Y:S04]  /*82980*/  LDSM.16.M88.4 R44, [R6+0x86100] ;  /* 0x08610000062c783b */ /* 0x000e680000000200 */
[----:B------:R-:W2:Y:S04]  /*82990*/  LDSM.16.M88.4 R40, [R6+0x87100] ;  /* 0x087100000628783b */ /* 0x000ea80000000200 */
[----:B------:R-:W2:Y:S04]  /*829a0*/  LDSM.16.M88.4 R36, [R6+0x88100] ;  /* 0x088100000624783b */ /* 0x000ea80000000200 */
[----:B------:R-:W3:Y:S04]  /*829b0*/  LDSM.16.M88.4 R28, [R6+0x89100] ;  /* 0x08910000061c783b */ /* 0x000ee80000000200 */
[----:B------:R-:W3:Y:S04]  /*829c0*/  LDSM.16.M88.4 R8, [R6+0x8a100] ;  /* 0x08a100000608783b */ /* 0x000ee80000000200 */
[----:B------:R-:W3:Y:S04]  /*829d0*/  LDSM.16.M88.4 R24, [R6+0x8b100] ;  /* 0x08b100000618783b */ /* 0x000ee80000000200 */
[----:B------:R-:W3:Y:S04]  /*829e0*/  LDSM.16.M88.4 R32, [R6+0x8c100] ;  /* 0x08c100000620783b */ /* 0x000ee80000000200 */
[----:B------:R-:W3:Y:S04]  /*829f0*/  LDSM.16.M88.4 R20, [R6+0x8d100] ;  /* 0x08d100000614783b */ /* 0x000ee80000000200 */
[----:B------:R-:W3:Y:S04]  /*82a00*/  LDSM.16.M88.4 R12, [R6+0x8e100] ;  /* 0x08e10000060c783b */ /* 0x000ee80000000200 */
[----:B------:R-:W3:Y:S04]  /*82a10*/  LDSM.16.M88.4 R16, [R6+0x8f100] ;  /* 0x08f100000610783b */ /* 0x000ee80000000200 */
[----:B-1----:R-:W-:Y:S04]  /*82a20*/  STL [R1+0x578c], R70 ;  /* 0x00578c4601007387 */ /* 0x002fe80000100800 */
[----:B------:R-:W-:Y:S04]  /*82a30*/  STL [R1+0x5788], R71 ;  /* 0x0057884701007387 */ /* 0x000fe80000100800 */
[----:B--2---:R-:W-:Y:S04]  /*82a40*/  STL [R1+0x5794], R66 ;  /* 0x0057944201007387 */ /* 0x004fe80000100800 */
[----:B------:R-:W-:Y:S04]  /*82a50*/  STL [R1+0x5790], R67 ;  /* 0x0057904301007387 */ /* 0x000fe80000100800 */
[----:B----4-:R-:W-:Y:S04]  /*82a60*/  STL [R1+0x579c], R62 ;  /* 0x00579c3e01007387 */ /* 0x010fe80000100800 */
[----:B------:R-:W-:Y:S04]  /*82a70*/  STL [R1+0x5798], R63 ;  /* 0x0057983f01007387 */ /* 0x000fe80000100800 */
[----:B------:R-:W-:Y:S01]  /*82a80*/  STL [R1+0x57a4], R58 ;  /* 0x0057a43a01007387 */ /* 0x000fe20000100800 */
[C---:B---3--:R-:W-:Y:S03]  /*82a90*/  HMMA.1688.F32.TF32 R148, R136.reuse, R74, R232 ;  /* 0x0000004a8894723c */ /* 0x048fe600000810e8 */
        /* <DEDUP_REMOVED lines=26> */
[----:B------:R-:W-:Y:S04]  /*82c40*/  STL.64 [R1+0xc00], R148 ;  /* 0x000c009401007387 */ /* 0x000fe80000100a00 */
[----:B------:R1:W-:Y:S02]  /*82c50*/  STL.64 [R1+0xc08], R150 ;  /* 0x000c089601007387 */ /* 0x0003e40000100a00 */
[C---:B-1----:R-:W-:Y:S02]  /*82c60*/  HMMA.1688.F32.TF32 R148, R136.reuse, R86, R248 ;  /* 0x000000568894723c */ /* 0x042fe400000810f8 */
[----:B------:R1:W-:Y:S04]  /*82c70*/  STL.64 [R1+0xbf0], R156 ;  /* 0x000bf09c01007387 */ /* 0x0003e80000100a00 */
[----:B------:R2:W-:Y:S04]  /*82c80*/  STL.64 [R1+0xbf8], R158 ;  /* 0x000bf89e01007387 */ /* 0x0005e80000100a00 */
[----:B-1----:R-:W3:Y:S04]  /*82c90*/  LDL.LU R156, [R1+0x3e0] ;  /* 0x0003e000019c7983 */ /* 0x002ee80000300800 */
[----:B------:R1:W-:Y:S04]  /*82ca0*/  STL.64 [R1+0xbe0], R152 ;  /* 0x000be09801007387 */ /* 0x0003e80000100a00 */
[----:B------:R4:W-:Y:S05]  /*82cb0*/  STL.64 [R1+0xbe8], R154 ;  /* 0x000be89a01007387 */ /* 0x0009ea0000100a00 */
[----:B------:R1:W-:Y:S04]  /*82cc0*/  STL.64 [R1+0xbd0], R148 ;  /* 0x000bd09401007387 */ /* 0x0003e80000100a00 */
[----:B------:R1:W-:Y:S04]  /*82cd0*/  STL.64 [R1+0xbd8], R150 ;  /* 0x000bd89601007387 */ /* 0x0003e80000100a00 */
[----:B------:R-:W3:Y:S04]  /*82ce0*/  LDL.LU R157, [R1+0x3e4] ;  /* 0x0003e400019d7983 */ /* 0x000ee80000300800 */
[----:B--2---:R-:W3:Y:S04]  /*82cf0*/  LDL.LU R158, [R1+0x3e8] ;  /* 0x0003e800019e7983 */ /* 0x004ee80000300800 */
        /* <DEDUP_REMOVED lines=61> */
[----:B------:R2:W-:Y:S04]  /*830d0*/  STL.64 [R1+0x5868], R84 ;  /* 0x0058685401007387 */ /* 0x0005e80000100a00 */
[----:B------:R3:W-:Y:S01]  /*830e0*/  STL.64 [R1+0x5870], R88 ;  /* 0x0058705801007387 */ /* 0x0007e20000100a00 */
[C---:B--2---:R-:W-:Y:S08]  /*830f0*/  HMMA.1688.F32.TF32 R84, R136.reuse, R90, R176 ;  /* 0x0000005a8854723c */ /* 0x044ff000000810b0 */
[C---:B---3--:R-:W-:Y:S11]  /*83100*/  HMMA.1688.F32.TF32 R88, R136.reuse, R94, R244 ;  /* 0x0000005e8858723c */ /* 0x048ff600000810f4 */
[----:B------:R-:W-:Y:S04]  /*83110*/  @!UPT UIADD3 URZ, URZ, URZ, URZ ;  /* 0x0000003f3f3ff290 */ /* 0x000fe8000fffe03f */
[----:B------:R-:W-:Y:S04]  /*83120*/  STL.64 [R1+0xbc0], R84 ;  /* 0x000bc05401007387 */ /* 0x000fe80000100a00 */
[----:B------:R1:W-:Y:S04]  /*83130*/  STL.64 [R1+0xbc8], R86 ;  /* 0x000bc85601007387 */ /* 0x0003e80000100a00 */
[----:B------:R-:W2:Y:S01]  /*83140*/  LDL.LU R244, [R1+0x3b0] ;  /* 0x0003b00001f47983 */ /* 0x000ea20000300800 */
[C---:B-1----:R-:W-:Y:S03]  /*83150*/  HMMA.1688.F32.TF32 R84, R136.reuse, R98, R248 ;  /* 0x000000628854723c */ /* 0x042fe600000810f8 */
[----:B------:R-:W-:Y:S04]  /*83160*/  STL.64 [R1+0xbb0], R88 ;  /* 0x000bb05801007387 */ /* 0x000fe80000100a00 */
[----:B------:R-:W-:Y:S11]  /*83170*/  STL.64 [R1+0xbb8], R90 ;  /* 0x000bb85a01007387 */ /* 0x000ff60000100a00 */
[----:B------:R-:W-:Y:S05]  /*83180*/  @!UPT UIADD3 URZ, URZ, URZ, URZ ;  /* 0x0000003f3f3ff290 */ /* 0x000fea000fffe03f */
[----:B------:R-:W-:Y:S04]  /*83190*/  STL.64 [R1+0xba0], R84 ;  /* 0x000ba05401007387 */ /* 0x000fe80000100a00 */
[----:B------:R4:W-:Y:S04]  /*831a0*/  STL.64 [R1+0xba8], R86 ;  /* 0x000ba85601007387 */ /* 0x0009e80000100a00 */
[----:B------:R-:W2:Y:S04]  /*831b0*/  LDL.LU R245, [R1+0x3b4] ;  /* 0x0003b40001f57983 */ /* 0x000ea80000300800 */
[----:B------:R-:W2:Y:S04]  /*831c0*/  LDL.LU R246, [R1+0x3b8] ;  /* 0x0003b80001f67983 */ /* 0x000ea80000300800 */
[----:B------:R-:W2:Y:S04]  /*831d0*/  LDL.LU R247, [R1+0x3bc] ;  /* 0x0003bc0001f77983 */ /* 0x000ea80000300800 */
[----:B------:R-:W3:Y:S04]  /*831e0*/  LDL.LU R248, [R1+0x3a0] ;  /* 0x0003a00001f87983 */ /* 0x000ee80000300800 */
[----:B------:R-:W3:Y:S01]  /*831f0*/  LDL.LU R249, [R1+0x3a4] ;  /* 0x0003a40001f97983 */ /* 0x000ee20000300800 */
[C---:B----4-:R-:W-:Y:S08]  /*83200*/  HMMA.1688.F32.TF32 R84, R136.reuse, R102, R172 ;  /* 0x000000668854723c */ /* 0x050ff000000810ac */
[C---:B------:R-:W-:Y:S08]  /*83210*/  HMMA.1688.F32.TF32 R168, R136.reuse, R106, R168 ;  /* 0x0000006a88a8723c */ /* 0x040ff000000810a8 */
[C---:B------:R-:W-:Y:S07]  /*83220*/  HMMA.1688.F32.TF32 R88, R136.reuse, R110, R164 ;  /* 0x0000006e8858723c */ /* 0x040fee00000810a4 */
[----:B------:R-:W-:Y:S04]  /*83230*/  STL.64 [R1+0xb90], R84 ;  /* 0x000b905401007387 */ /* 0x000fe80000100a00 */
[----:B------:R1:W-:Y:S02]  /*83240*/  STL.64 [R1+0xb98], R86 ;  /* 0x000b985601007387 */ /* 0x0003e40000100a00 */
[----:B-1----:R-:W-:Y:S02]  /*83250*/  HMMA.1688.F32.TF32 R84, R136, R114, R160 ;  /* 0x000000728854723c */ /* 0x002fe400000810a0 */
[----:B------:R-:W-:Y:S01]  /*83260*/  STL.64 [R1+0xb80], R168 ;  /* 0x000b80a801007387 */ /* 0x000fe20000100a00 */
[----:B------:R-:W-:Y:S01]  /*83270*/  IMAD.MOV.U32 R250, RZ, RZ, R7 ;  /* 0x000000fffffa7224 */ /* 0x000fe200078e0007 */
[----:B------:R-:W-:-:S02]  /*83280*/  MOV R251, R5 ;  /* 0x0000000500fb7202 */ /* 0x000fc40000000f00 */
[----:B------:R-:W-:Y:S04]  /*83290*/  STL.64 [R1+0xb88], R170 ;  /* 0x000b88aa01007387 */ /* 0x000fe80000100a00 */
[----:B------:R-:W-:Y:S04]  /*832a0*/  STL.64 [R1+0xb70], R88 ;  /* 0x000b705801007387 */ /* 0x000fe80000100a00 */
[----:B------:R-:W-:Y:S09]  /*832b0*/  STL.64 [R1+0xb78], R90 ;  /* 0x000b785a01007387 */ /* 0x000ff20000100a00 */
[----:B------:R1:W-:Y:S01]  /*832c0*/  STL.64 [R1+0xb60], R84 ;  /* 0x000b605401007387 */ /* 0x0003e20000100a00 */
[----:B------:R-:W-:Y:S01]  /*832d0*/  IMAD.MOV.U32 R7, RZ, RZ, R86 ;  /* 0x000000ffff077224 */ /* 0x000fe200078e0056 */
[----:B------:R-:W-:-:S02]  /*832e0*/  MOV R5, R87 ;  /* 0x0000005700057202 */ /* 0x000fc40000000f00 */
        /* <DEDUP_REMOVED lines=8> */
[----:B------:R-:W-:Y:S02]  /*83370*/  HMMA.1688.F32.TF32 R136, R136, R134, R212 ;  /* 0x000000868888723c */ /* 0x000fe400000810d4 */
[----:B------:R-:W-:Y:S04]  /*83380*/  STL.64 [R1+0xb30], R88 ;  /* 0x000b305801007387 */ /* 0x000fe80000100a00 */
[----:B------:R1:W-:Y:S09]  /*83390*/  STL.64 [R1+0xb38], R90 ;  /* 0x000b385a01007387 */ /* 0x0003f20000100a00 */
        /* <DEDUP_REMOVED lines=8> */
[----:B------:R1:W-:Y:S01]  /*83420*/  STL.64 [R1+0xae0], R84 ;  /* 0x000ae05401007387 */ /* 0x0003e20000100a00 */
[----:B------:R-:W-:Y:S01]  /*83430*/  IMAD.MOV.U32 R38, RZ, RZ, R86 ;  /* 0x000000ffff267224 */ /* 0x000fe200078e0056 */
[----:B------:R-:W-:-:S02]  /*83440*/  MOV R39, R87 ;  /* 0x0000005700277202 */ /* 0x000fc40000000f00 */
[C---:B-1----:R-:W-:Y:S08]  /*83450*/  HMMA.1688.F32.TF32 R84, R140.reuse, R56, R240 ;  /* 0x000000388c54723c */ /* 0x042ff000000810f0 */
[C---:B------:R-:W-:Y:S11]  /*83460*/  HMMA.1688.F32.TF32 R88, R140.reuse, R60, R232 ;  /* 0x0000003c8c58723c */ /* 0x040ff600000810e8 */
[----:B------:R-:W-:Y:S05]  /*83470*/  @!UPT UIADD3 URZ, URZ, URZ, URZ ;  /* 0x0000003f3f3ff290 */ /* 0x000fea000fffe03f */
[----:B------:R-:W-:Y:S01]  /*83480*/  IMAD.MOV.U32 R42, RZ, RZ, R84 ;  /* 0x000000ffff2a7224 */ /* 0x000fe200078e0054 */
[----:B------:R-:W-:Y:S01]  /*83490*/  MOV R43, R85 ;  /* 0x00000055002b7202 */ /* 0x000fe20000000f00 */
[----:B------:R-:W-:Y:S01]  /*834a0*/  IMAD.MOV.U32 R46, RZ, RZ, R86 ;  /* 0x000000ffff2e7224 */ /* 0x000fe200078e0056 */
[----:B------:R-:W-:Y:S01]  /*834b0*/  MOV R47, R87 ;  /* 0x00000057002f7202 */ /* 0x000fe20000000f00 */
[----:B------:R1:W-:Y:S04]  /*834c0*/  STL [R1+0x57d4], R39 ;  /* 0x0057d42701007387 */ /* 0x0003e80000100800 */
[----:B------:R4:W-:Y:S04]  /*834d0*/  STL [R1+0x57d0], R38 ;  /* 0x0057d02601007387 */ /* 0x0009e80000100800 */
[----:B------:R-:W-:Y:S04]  /*834e0*/  STL.64 [R1+0xad0], R88 ;  /* 0x000ad05801007387 */ /* 0x000fe80000100a00 */
[----:B------:R-:W-:Y:S04]  /*834f0*/  STL.64 [R1+0xad8], R90 ;  /* 0x000ad85a01007387 */ /* 0x000fe80000100a00 */
[----:B------:R-:W-:Y:S04]  /*83500*/  STL [R1+0x57e4], R47 ;  /* 0x0057e42f01007387 */ /* 0x000fe80000100800 */
[----:B------:R-:W-:Y:S04]  /*83510*/  STL [R1+0x57e0], R46 ;  /* 0x0057e02e01007387 */ /* 0x000fe80000100800 */
[----:B------:R-:W-:Y:S04]  /*83520*/  STL [R1+0x57dc], R43 ;  /* 0x0057dc2b01007387 */ /* 0x000fe80000100800 */
[----:B------:R-:W-:Y:S01]  /*83530*/  STL [R1+0x57d8], R42 ;  /* 0x0057d82a01007387 */ /* 0x000fe20000100800 */
[----:B--2---:R-:W-:Y:S11]  /*83540*/  HMMA.1688.F32.TF32 R84, R140, R52, R244 ;  /* 0x000000348c54723c */ /* 0x004ff600000810f4 */
[----:B------:R-:W-:Y:S11]  /*83550*/  @!UPT UIADD3 URZ, URZ, URZ, URZ ;  /* 0x0000003f3f3ff290 */ /* 0x000ff6000fffe03f */
[----:B------:R-:W-:Y:S01]  /*83560*/  @!UPT UIADD3 URZ, URZ, URZ, URZ ;  /* 0x0000003f3f3ff290 */ /* 0x000fe2000fffe03f */
        /* <DEDUP_REMOVED lines=13> */
[----:B-1----:R-:W-:Y:S01]  /*83640*/  IMAD.MOV.U32 R39, RZ, RZ, R86 ;  /* 0x000000ffff277224 */ /* 0x002fe200078e0056 */
[----:B----4-:R-:W-:-:S02]  /*83650*/  MOV R38, R87 ;  /* 0x0000005700267202 */ /* 0x010fc40000000f00 */
[----:B---3--:R-:W-:Y:S01]  /*83660*/  HMMA.1688.F32.TF32 R84, R140, R48, R248 ;  /* 0x000000308c54723c */ /* 0x008fe200000810f8 */
        /* <DEDUP_REMOVED lines=25> */
[----:B------:R-:W-:Y:S01]  /*83800*/  MOV R46, R85 ;  /* 0x00000055002e7202 */ /* 0x000fe20000000f00 */
[----:B------:R-:W-:Y:S02]  /*83810*/  IMAD.MOV.U32 R43, RZ, RZ, R86 ;  /* 0x000000ffff2b7224 */ /* 0x000fe400078e0056 */
        /* <DEDUP_REMOVED lines=14> */
[----:B------:R-:W-:Y:S01]  /*83900*/  IMAD.MOV.U32 R58, RZ, RZ, R84 ;  /* 0x000000ffff3a7224 */ /* 0x000fe200078e0054 */
[----:B------:R-:W-:Y:S01]  /*83910*/  MOV R59, R85 ;  /* 0x00000055003b7202 */ /* 0x000fe20000000f00 */
[----:B------:R-:W-:Y:S01]  /*83920*/  IMAD.MOV.U32 R62, RZ, RZ, R86 ;  /* 0x000000ffff3e7224 */ /* 0x000fe200078e0056 */
[----:B------:R-:W-:-:S02]  /*83930*/  MOV R63, R87 ;  /* 0x00000057003f7202 */ /* 0x000fc40000000f00 */
[C---:B----4-:R-:W-:Y:S11]  /*83940*/  HMMA.1688.F32.TF32 R84, R140.reuse, R40, R224 ;  /* 0x000000288c54723c */ /* 0x050ff600000810e0 */
[----:B------:R-:W-:Y:S11]  /*83950*/  @!UPT UIADD3 URZ, URZ, URZ, URZ ;  /* 0x0000003f3f3ff290 */ /* 0x000ff6000fffe03f */
[----:B------:R-:W-:Y:S02]  /*83960*/  @!UPT UIADD3 URZ, URZ, URZ, URZ ;  /* 0x0000003f3f3ff290 */ /* 0x000fe4000fffe03f */
[----:B------:R-:W-:Y:S01]  /*83970*/  IMAD.MOV.U32 R50, RZ, RZ, R84 ;  /* 0x000000ffff327224 */ /* 0x000fe200078e0054 */
[----:B------:R-:W-:Y:S01]  /*83980*/  MOV R51, R85 ;  /* 0x0000005500337202 */ /* 0x000fe20000000f00 */
[----:B------:R-:W-:Y:S01]  /*83990*/  IMAD.MOV.U32 R54, RZ, RZ, R86 ;  /* 0x000000ffff367224 */ /* 0x000fe200078e0056 */
[----:B------:R-:W-:Y:S02]  /*839a0*/  MOV R55, R87 ;  /* 0x0000005700377202 */ /* 0x000fe40000000f00 */
[C---:B---3--:R-:W-:Y:S08]  /*839b0*/  HMMA.1688.F32.TF32 R84, R140.reuse, R36, R148 ;  /* 0x000000248c54723c */ /* 0x048ff00000081094 */
[C---:B------:R-:W-:Y:S08]  /*839c0*/  HMMA.1688.F32.TF32 R88, R140.reuse, R8, R216 ;  /* 0x000000088c58723c */ /* 0x040ff000000810d8 */
[----:B------:R-:W-:Y:S08]  /*839d0*/  HMMA.1688.F32.TF32 R136, R140, R28, R236 ;  /* 0x0000001c8c88723c */ /* 0x000ff000000810ec */
[----:B------:R-:W-:Y:S01]  /*839e0*/  IMAD.MOV.U32 R66, RZ, RZ, R84 ;  /* 0x000000ffff427224 */ /* 0x000fe200078e0054 */
[----:B------:R-:W-:Y:S01]  /*839f0*/  MOV R67, R85 ;  /* 0x0000005500437202 */ /* 0x000fe20000000f00 */
[----:B------:R-:W-:Y:S01]  /*83a00*/  IMAD.MOV.U32 R70, RZ, RZ, R86 ;  /* 0x000000ffff467224 */ /* 0x000fe200078e0056 */
[----:B------:R-:W-:-:S02]  /*83a10*/  MOV R71, R87 ;  /* 0x0000005700477202 */ /* 0x000fc40000000f00 */
[C---:B------:R-:W-:Y:S10]  /*83a20*/  HMMA.1688.F32.TF32 R84, R140.reuse, R24, R248 ;  /* 0x000000188c54723c */ /* 0x040ff400000810f8 */
        /* <DEDUP_REMOVED lines=9> */
[----:B------:R-:W3:Y:S01]  /*83ac0*/  LDL.LU R251, [R1+0x2dc] ;  /* 0x0002dc0001fb7983 */ /* 0x000ee20000300800 */
[C---:B-1----:R-:W-:Y:S08]  /*83ad0*/  HMMA.1688.F32.TF32 R88, R140.reuse, R32, R212 ;  /* 0x000000208c58723c */ /* 0x042ff000000810d4 */
[C---:B----4-:R-:W-:Y:S08]  /*83ae0*/  HMMA.1688.F32.TF32 R84, R140.reuse, R20, R152 ;  /* 0x000000148c54723c */ /* 0x050ff00000081098 */
[C---:B------:R-:W-:Y:S07]  /*83af0*/  HMMA.1688.F32.TF32 R136, R140.reuse, R12, R156 ;  /* 0x0000000c8c88723c */ /* 0x040fee000008109c */
[----:B------:R-:W-:Y:S04]  /*83b00*/  STL.64 [R1+0xa30], R88 ;  /* 0x000a305801007387 */ /* 0x000fe80000100a00 */
[----:B------:R1:W-:Y:S04]  /*83b10*/  STL.64 [R1+0xa38], R90 ;  /* 0x000a385a01007387 */ /* 0x0003e80000100a00 */
[----:B------:R-:W-:Y:S04]  /*83b20*/  STL.64 [R1+0xa20], R84 ;  /* 0x000a205401007387 */ /* 0x000fe80000100a00 */
[----:B------:R4:W-:Y:S01]  /*83b30*/  STL.64 [R1+0xa28], R86 ;  /* 0x000a285601007387 */ /* 0x0009e20000100a00 */
[----:B-1----:R-:W-:Y:S08]  /*83b40*/  HMMA.1688.F32.TF32 R88, R140, R16, R232 ;  /* 0x000000108c58723c */ /* 0x002ff000000810e8 */
[----:B----4-:R-:W-:Y:S01]  /*83b50*/  HMMA.1688.F32.TF32 R84, R144, R68, R240 ;  /* 0x000000449054723c */ /* 0x010fe200000810f0 */
[----:B------:R-:W-:Y:S04]  /*83b60*/  STL.64 [R1+0xa10], R136 ;  /* 0x000a108801007387 */ /* 0x000fe80000100a00 */
[----:B------:R-:W-:Y:S10]  /*83b70*/  STL.64 [R1+0xa18], R138 ;  /* 0x000a188a01007387 */ /* 0x000ff40000100a00 */
[----:B------:R-:W-:Y:S04]  /*83b80*/  STL.64 [R1+0xa00], R88 ;  /* 0x000a005801007387 */ /* 0x000fe80000100a00 */
[----:B------:R-:W-:Y:S04]  /*83b90*/  STL.64 [R1+0xa08], R90 ;  /* 0x000a085a01007387 */ /* 0x000fe80000100a00 */
[----:B------:R2:W-:Y:S04]  /*83ba0*/  STL.64 [R1+0x9f0], R84 ;  /* 0x0009f05401007387 */ /* 0x0005e80000100a00 */
[----:B------:R-:W4:Y:S04]  /*83bb0*/  LDL.LU R156, [R1+0x2c0] ;  /* 0x0002c000019c7983 */ /* 0x000f280000300800 */
[----:B------:R-:W4:Y:S04]  /*83bc0*/  LDL.LU R157, [R1+0x2c4] ;  /* 0x0002c400019d7983 */ /* 0x000f280000300800 */
[----:B------:R-:W4:Y:S04]  /*83bd0*/  LDL.LU R158, [R1+0x2c8] ;  /* 0x0002c800019e7983 */ /* 0x000f280000300800 */
[----:B------:R-:W4:Y:S01]  /*83be0*/  LDL.LU R159, [R1+0x2cc] ;  /* 0x0002cc00019f7983 */ /* 0x000f220000300800 */
[----:B------:R-:W-:Y:S01]  /*83bf0*/  MOV R19, R87 ;  /* 0x0000005700137202 */ /* 0x000fe20000000f00 */
[----:B------:R-:W-:-:S04]  /*83c00*/  IMAD.MOV.U32 R18, RZ, RZ, R86 ;  /* 0x000000ffff127224 */ /* 0x000fc800078e0056 */
        /* <DEDUP_REMOVED lines=10> */
[----:B--2---:R-:W-:Y:S11]  /*83cb0*/  HMMA.1688.F32.TF32 R84, R144, R64, R244 ;  /* 0x000000409054723c */ /* 0x004ff600000810f4 */
[----:B------:R-:W-:Y:S11]  /*83cc0*/  @!UPT UIADD3 URZ, URZ, URZ, URZ ;  /* 0x0000003f3f3ff290 */ /* 0x000ff6000fffe03f */
[----:B------:R-:W-:Y:S02]  /*83cd0*/  @!UPT UIADD3 URZ, URZ, URZ, URZ ;  /* 0x0000003f3f3ff290 */ /* 0x000fe4000fffe03f */
[----:B------:R-:W-:Y:S01]  /*83ce0*/  IMAD.MOV.U32 R14, RZ, RZ, R84 ;  /* 0x000000ffff0e7224 */ /* 0x000fe200078e0054 */
[----:B------:R-:W-:Y:S01]  /*83cf0*/  MOV R15, R85 ;  /* 0x00000055000f7202 */ /* 0x000fe20000000f00 */
[----:B------:R-:W-:Y:S01]  /*83d00*/  IMAD.MOV.U32 R22, RZ, RZ, R86 ;  /* 0x000000ffff167224 */ /* 0x000fe200078e0056 */
[----:B------:R-:W-:-:S05]  /*83d10*/  MOV R34, R87 ;  /* 0x0000005700227202 */ /* 0x000fca0000000f00 */
[----:B------:R-:W-:Y:S04]  /*83d20*/  STL [R1+0x573c], R34 ;  /* 0x00573c2201007387 */ /* 0x000fe80000100800 */
[----:B------:R-:W-:Y:S04]  /*83d30*/  STL [R1+0x5738], R22 ;  /* 0x0057381601007387 */ /* 0x000fe80000100800 */
        /* <DEDUP_REMOVED lines=10> */
[----:B------:R-:W3:Y:S04]  /*83de0*/  LDL.LU R248, [R1+0x280] ;  /* 0x0002800001f87983 */ /* 0x000ee80000300800 */
[----:B------:R-:W3:Y:S01]  /*83df0*/  LDL.LU R249, [R1+0x284] ;  /* 0x0002840001f97983 */ /* 0x000ee20000300800 */
[----:B-1----:R-:W-:Y:S01]  /*83e00*/  IMAD.MOV.U32 R19, RZ, RZ, R86 ;  /* 0x000000ffff137224 */ /* 0x002fe200078e0056 */
[----:B------:R-:W-:-:S02]  /*83e10*/  MOV R18, R87 ;  /* 0x0000005700127202 */ /* 0x000fc40000000f00 */
[C---:B----4-:R-:W-:Y:S03]  /*83e20*/  HMMA.1688.F32.TF32 R84, R144.reuse, R56, R156 ;  /* 0x000000389054723c */ /* 0x050fe6000008109c */
[----:B------:R1:W-:Y:S11]  /*83e30*/  STL [R1+0x5744], R18 ;  /* 0x0057441201007387 */ /* 0x0003f60000100800 */
[----:B------:R-:W-:Y:S10]  /*83e40*/  @!UPT UIADD3 URZ, URZ, URZ, URZ ;  /* 0x0000003f3f3ff290 */ /* 0x000ff4000fffe03f */
[----:B------:R-:W-:Y:S01]  /*83e50*/  IMAD.MOV.U32 R34, RZ, RZ, R84 ;  /* 0x000000ffff227224 */ /* 0x000fe200078e0054 */
[----:B------:R-:W-:Y:S01]  /*83e60*/  MOV R22, R85 ;  /* 0x0000005500167202 */ /* 0x000fe20000000f00 */
[----:B------:R-:W-:Y:S01]  /*83e70*/  IMAD.MOV.U32 R15, RZ, RZ, R86 ;  /* 0x000000ffff0f7224 */ /* 0x000fe200078e0056 */
[----:B------:R-:W-:Y:S02]  /*83e80*/  MOV R14, R87 ;  /* 0x00000057000e7202 */ /* 0x000fe40000000f00 */
[----:B------:R-:W-:Y:S01]  /*83e90*/  HMMA.1688.F32.TF32 R84, R144, R52, R232 ;  /* 0x000000349054723c */ /* 0x000fe200000810e8 */
[----:B------:R4:W-:Y:S04]  /*83ea0*/  STL [R1+0x5740], R19 ;  /* 0x0057401301007387 */ /* 0x0009e80000100800 */
[----:B------:R-:W-:Y:S04]  /*83eb0*/  STL [R1+0x5754], R14 ;  /* 0x0057540e01007387 */ /* 0x000fe80000100800 */
[----:B------:R-:W-:Y:S04]  /*83ec0*/  STL [R1+0x5750], R15 ;  /* 0x0057500f01007387 */ /* 0x000fe80000100800 */
[----:B------:R-:W-:Y:S04]  /*83ed0*/  STL [R1+0x574c], R34 ;  /* 0x00574c2201007387 */ /* 0x000fe80000100800 */
[----:B------:R-:W-:Y:S06]  /*83ee0*/  STL [R1+0x5748], R22 ;  /* 0x0057481601007387 */ /* 0x000fec0000100800 */
[----:B------:R4:W-:Y:S01]  /*83ef0*/  STL.64 [R1+0x9b0], R84 ;  /* 0x0009b05401007387 */ /* 0x0009e20000100a00 */
[----:B-1----:R-:W-:Y:S01]  /*83f00*/  IMAD.MOV.U32 R18, RZ, RZ, R86 ;  /* 0x000000ffff127224 */ /* 0x002fe200078e0056 */
[----:B----4-:R-:W-:-:S02]  /*83f10*/  MOV R19, R87 ;  /* 0x0000005700137202 */ /* 0x010fc40000000f00 */
[C---:B------:R-:W-:Y:S11]  /*83f20*/  HMMA.1688.F32.TF32 R84, R144.reuse, R48, R240 ;  /* 0x000000309054723c */ /* 0x040ff600000810f0 */
[----:B------:R-:W-:Y:S11]  /*83f30*/  @!UPT UIADD3 URZ, URZ, URZ, URZ ;  /* 0x0000003f3f3ff290 */ /* 0x000ff6000fffe03f */
[----:B------:R-:W-:Y:S02]  /*83f40*/  @!UPT UIADD3 URZ, URZ, URZ, URZ ;  /* 0x0000003f3f3ff290 */ /* 0x000fe4000fffe03f */
[----:B------:R-:W-:Y:S01]  /*83f50*/  IMAD.MOV.U32 R35, RZ, RZ, R84 ;  /* 0x000000ffff237224 */ /* 0x000fe200078e0054 */
[----:B------:R-:W-:Y:S01]  /*83f60*/  MOV R10, R85 ;  /* 0x00000055000a7202 */ /* 0x000fe20000000f00 */
[----:B------:R-:W-:Y:S01]  /*83f70*/  IMAD.MOV.U32 R30, RZ, RZ, R86 ;  /* 0x000000ffff1e7224 */ /* 0x000fe200078e0056 */
[----:B------:R-:W-:Y:S01]  /*83f80*/  MOV R31, R87 ;  /* 0x00000057001f7202 */ /* 0x000fe20000000f00 */
[----:B------:R-:W-:Y:S01]  /*83f90*/  STL [R1+0x575c], R19 ;  /* 0x00575c1301007387 */ /* 0x000fe20000100800 */
[----:B------:R-:W-:Y:S01]  /*83fa0*/  IMAD.MOV.U32 R250, RZ, RZ, R81 ;  /* 0x000000fffffa7224 */ /* 0x000fe200078e0051 */
[----:B------:R-:W-:Y:S02]  /*83fb0*/  MOV R251, R80 ;  /* 0x0000005000fb7202 */ /* 0x000fe40000000f00 */
[----:B------:R-:W-:Y:S04]  /*83fc0*/  STL [R1+0x5758], R18 ;  /* 0x0057581201007387 */ /* 0x000fe80000100800 */
[----:B------:R-:W-:Y:S04]  /*83fd0*/  STL [R1+0x576c], R31 ;  /* 0x00576c1f01007387 */ /* 0x000fe80000100800 */
[----:B------:R-:W-:Y:S04]  /*83fe0*/  STL [R1+0x5768], R30 ;  /* 0x0057681e01007387 */ /* 0x000fe80000100800 */
[----:B------:R1:W-:Y:S04]  /*83ff0*/  STL [R1+0x5764], R10 ;  /* 0x0057640a01007387 */ /* 0x0003e80000100800 */
[----:B------:R4:W-:Y:S04]  /*84000*/  STL [R1+0x5760], R35 ;  /* 0x0057602301007387 */ /* 0x0009e80000100800 */
        /* <DEDUP_REMOVED lines=9> */
[----:B------:R-:W-:Y:S01]  /*840a0*/  STL [R1+0x577c], R22 ;  /* 0x00577c1601007387 */ /* 0x000fe20000100800 */
[----:B---3--:R-:W-:Y:S03]  /*840b0*/  HMMA.1688.F32.TF32 R84, R144, R40, R248 ;  /* 0x000000289054723c */ /* 0x008fe600000810f8 */
[----:B------:R-:W-:Y:S04]  /*840c0*/  STL [R1+0x5778], R34 ;  /* 0x0057782201007387 */ /* 0x000fe80000100800 */
[----:B------:R2:W-:Y:S01]  /*840d0*/  STL [R1+0x5774], R15 ;  /* 0x0057740f01007387 */ /* 0x0005e20000100800 */
[----:B------:R-:W-:Y:S01]  /*840e0*/  IMAD.MOV.U32 R248, RZ, RZ, R72 ;  /* 0x000000fffff87224 */ /* 0x000fe200078e0048 */
[----:B------:R-:W-:-:S02]  /*840f0*/  MOV R249, R73 ;  /* 0x0000004900f97202 */ /* 0x000fc40000000f00 */
[----:B------:R3:W-:Y:S01]  /*84100*/  STL [R1+0x5770], R14 ;  /* 0x0057700e01007387 */ /* 0x0007e20000100800 */
[----:B------:R-:W-:Y:S01]  /*84110*/  IMAD.MOV.U32 R250, RZ, RZ, R76 ;  /* 0x000000fffffa7224 */ /* 0x000fe200078e004c */
[----:B------:R-:W-:Y:S02]  /*84120*/  MOV R251, R77 ;  /* 0x0000004d00fb7202 */ /* 0x000fe40000000f00 */
        /* <DEDUP_REMOVED lines=40> */
[----:B-1----:R-:W-:Y:S01]  /*843b0*/  IMAD.MOV.U32 R10, RZ, RZ, R84 ;  /* 0x000000ffff0a7224 */ /* 0x002fe200078e0054 */
[----:B----4-:R-:W-:Y:S01]  /*843c0*/  MOV R35, R85 ;  /* 0x0000005500237202 */ /* 0x010fe20000000f00 */
[----:B------:R-:W-:Y:S01]  /*843d0*/  IMAD.MOV.U32 R19, RZ, RZ, R86 ;  /* 0x000000ffff137224 */ /* 0x000fe200078e0056 */
[----:B------:R-:W-:-:S03]  /*843e0*/  MOV R18, R87 ;  /* 0x0000005700127202 */ /* 0x000fc60000000f00 */
[----:B------:R1:W-:Y:S04]  /*843f0*/  STL [R1+0x5784], R35 ;  /* 0x0057842301007387 */ /* 0x0003e80000100800 */
[----:B------:R4:W-:Y:S01]  /*84400*/  STL [R1+0x5780], R10 ;  /* 0x0057800a01007387 */ /* 0x0009e20000100800 */
[----:B--2---:R-:W-:Y:S01]  /*84410*/  MOV R243, R72 ;  /* 0x0000004800f37202 */ /* 0x004fe20000000f00 */
[----:B---3--:R-:W-:Y:S02]  /*84420*/  IMAD.MOV.U32 R242, RZ, RZ, R73 ;  /* 0x000000fffff27224 */ /* 0x008fe400078e0049 */
[C---:B------:R-:W-:Y:S11]  /*84430*/  HMMA.1688.F32.TF32 R72, R144.reuse, R36, R224 ;  /* 0x000000249048723c */ /* 0x040ff600000810e0 */
[----:B------:R-:W-:Y:S11]  /*84440*/  @!UPT UIADD3 URZ, URZ, URZ, URZ ;  /* 0x0000003f3f3ff290 */ /* 0x000ff6000fffe03f */
[----:B------:R-:W-:Y:S02]  /*84450*/  @!UPT UIADD3 URZ, URZ, URZ, URZ ;  /* 0x0000003f3f3ff290 */ /* 0x000fe4000fffe03f */
[----:B------:R-:W-:Y:S01]  /*84460*/  IMAD.MOV.U32 R15, RZ, RZ, R72 ;  /* 0x000000ffff0f7224 */ /* 0x000fe200078e0048 */
[----:B------:R-:W-:Y:S01]  /*84470*/  MOV R14, R73 ;  /* 0x00000049000e7202 */ /* 0x000fe20000000f00 */
[----:B------:R-:W-:Y:S01]  /*84480*/  IMAD.MOV.U32 R31, RZ, RZ, R74 ;  /* 0x000000ffff1f7224 */ /* 0x000fe200078e004a */
[----:B------:R-:W-:Y:S02]  /*84490*/  MOV R30, R75 ;  /* 0x0000004b001e7202 */ /* 0x000fe40000000f00 */
[C---:B------:R-:W-:Y:S11]  /*844a0*/  HMMA.1688.F32.TF32 R72, R144.reuse, R28, R148 ;  /* 0x0000001c9048723c */ /* 0x040ff60000081094 */
[----:B------:R-:W-:Y:S11]  /*844b0*/  @!UPT UIADD3 URZ, URZ, URZ, URZ ;  /* 0x0000003f3f3ff290 */ /* 0x000ff6000fffe03f */
[----:B------:R-:W-:Y:S02]  /*844c0*/  @!UPT UIADD3 URZ, URZ, URZ, URZ ;  /* 0x0000003f3f3ff290 */ /* 0x000fe4000fffe03f */
[----:B------:R-:W-:Y:S01]  /*844d0*/  IMAD.MOV.U32 R11, RZ, RZ, R72 ;  /* 0x000000ffff0b7224 */ /* 0x000fe200078e0048 */
[----:B------:R-:W-:Y:S01]  /*844e0*/  MOV R26, R73 ;  /* 0x00000049001a7202 */ /* 0x000fe20000000f00 */
[----:B------:R-:W-:Y:S01]  /*844f0*/  IMAD.MOV.U32 R27, RZ, RZ, R74 ;  /* 0x000000ffff1b7224 */ /* 0x000fe200078e004a */
[----:B------:R-:W-:Y:S02]  /*84500*/  MOV R23, R75 ;  /* 0x0000004b00177202 */ /* 0x000fe40000000f00 */
[C---:B------:R-:W-:Y:S08]  /*84510*/  HMMA.1688.F32.TF32 R72, R144.reuse, R8, R236 ;  /* 0x000000089048723c */ /* 0x040ff000000810ec */
[C---:B------:R-:W-:Y:S08]  /*84520*/  HMMA.1688.F32.TF32 R88, R144.reuse, R24, R216 ;  /* 0x000000189058723c */ /* 0x040ff000000810d8 */
[----:B------:R-:W-:Y:S08]  /*84530*/  HMMA.1688.F32.TF32 R84, R144, R32, R212 ;  /* 0x000000209054723c */ /* 0x000ff000000810d4 */
[----:B-1----:R-:W-:Y:S01]  /*84540*/  IMAD.MOV.U32 R35, RZ, RZ, R72 ;  /* 0x000000ffff237224 */ /* 0x002fe200078e0048 */
[----:B----4-:R-:W-:Y:S01]  /*84550*/  MOV R10, R73 ;  /* 0x00000049000a7202 */ /* 0x010fe20000000f00 */
[----:B------:R-:W-:Y:S01]  /*84560*/  IMAD.MOV.U32 R22, RZ, RZ, R74 ;  /* 0x000000ffff167224 */ /* 0x000fe200078e004a */
[----:B------:R-:W-:-:S02]  /*84570*/  MOV R34, R75 ;  /* 0x0000004b00227202 */ /* 0x000fc40000000f00 */
[C---:B------:R-:W-:Y:S02]  /*84580*/  HMMA.1688.F32.TF32 R72, R144.reuse, R20, R152 ;  /* 0x000000149048723c */ /* 0x040fe40000081098 */
[----:B------:R-:W-:Y:S04]  /*84590*/  STL.64 [R1+0x940], R88 ;  /* 0x0009405801007387 */ /* 0x000fe80000100a00 */
[----:B------:R1:W-:Y:S04]  /*845a0*/  STL.64 [R1+0x948], R90 ;  /* 0x0009485a01007387 */ /* 0x0003e80000100a00 */
[----:B------:R-:W-:Y:S04]  /*845b0*/  STL.64 [R1+0x930], R84 ;  /* 0x0009305401007387 */ /* 0x000fe80000100a00 */
[----:B------:R2:W-:Y:S01]  /*845c0*/  STL.64 [R1+0x938], R86 ;  /* 0x0009385601007387 */ /* 0x0005e20000100a00 */
[C---:B-1----:R-:W-:Y:S08]  /*845d0*/  HMMA.1688.F32.TF32 R88, R144.reuse, R12, R156 ;  /* 0x0000000c9058723c */ /* 0x042ff0000008109c */
[----:B--2---:R-:W-:Y:S01]  /*845e0*/  HMMA.1688.F32.TF32 R84, R144, R16, R232 ;  /* 0x000000109054723c */ /* 0x004fe200000810e8 */
[----:B------:R-:W-:Y:S01]  /*845f0*/  IMAD.MOV.U32 R240, RZ, RZ, R77 ;  /* 0x000000fffff07224 */ /* 0x000fe200078e004d */
[----:B------:R-:W-:Y:S01]  /*84600*/  MOV R241, R76 ;  /* 0x0000004c00f17202 */ /* 0x000fe20000000f00 */
[----:B------:R-:W-:Y:S04]  /*84610*/  STL.64 [R1+0x920], R72 ;  /* 0x0009204801007387 */ /* 0x000fe80000100a00 */
[----:B------:R-:W-:Y:S02]  /*84620*/  STL.64 [R1+0x928], R74 ;  /* 0x0009284a01007387 */ /* 0x000fe40000100a00 */
[C---:B------:R-:W-:Y:S02]  /*84630*/  HMMA.1688.F32.TF32 R136, R80.reuse, R68, R240 ;  /* 0x000000445088723c */ /* 0x040fe400000810f0 */
[----:B------:R-:W-:Y:S04]  /*84640*/  LDS R76, [R3+0x20180] ;  /* 0x02018000034c7984 */ /* 0x000fe80000000800 */
[----:B------:R-:W-:Y:S04]  /*84650*/  STL.64 [R1+0x910], R88 ;  /* 0x0009105801007387 */ /* 0x000fe80000100a00 */
[----:B------:R1:W-:Y:S04]  /*84660*/  STL.64 [R1+0x918], R90 ;  /* 0x0009185a01007387 */ /* 0x0003e80000100a00 */
[----:B------:R-:W-:Y:S04]  /*84670*/  STL.64 [R1+0x900], R84 ;  /* 0x0009005401007387 */ /* 0x000fe80000100a00 */
[----:B------:R2:W-:Y:S01]  /*84680*/  STL.64 [R1+0x908], R86 ;  /* 0x0009085601007387 */ /* 0x0005e20000100a00 */
[C---:B-1----:R-:W-:Y:S03]  /*84690*/  HMMA.1688.F32.TF32 R88, R80.reuse, R64, R244 ;  /* 0x000000405058723c */ /* 0x042fe600000810f4 */
[----:B------:R-:W1:Y:S04]  /*846a0*/  LDS R77, [R4+0x20180] ;  /* 0x02018000044d7984 */ /* 0x000e680000000800 */
[----:B------:R-:W-:Y:S01]  /*846b0*/  LDS R72, [R3+0x20200] ;  /* 0x0202000003487984 */ /* 0x000fe20000000800 */
[C---:B--2---:R-:W-:Y:S03]  /*846c0*/  HMMA.1688.F32.TF32 R84, R80.reuse, R60, R248 ;  /* 0x0000003c5054723c */ /* 0x044fe600000810f8 */
[----:B------:R2:W-:Y:S04]  /*846d0*/  STL.64 [R1+0x8f0], R136 ;  /* 0x0008f08801007387 */ /* 0x0005e80000100a00 */
[----:B------:R3:W-:Y:S04]  /*846e0*/  STL.64 [R1+0x8f8], R138 ;  /* 0x0008f88a01007387 */ /* 0x0007e80000100a00 */
[----:B------:R-:W4:Y:S04]  /*846f0*/  LDL.LU R244, [R1+0x130] ;  /* 0x0001300001f47983 */ /* 0x000f280000300800 */
[----:B------:R-:W-:Y:S04]  /*84700*/  LDS R74, [R3+0x22200] ;  /* 0x02220000034a7984 */ /* 0x000fe80000000800 */
        /* <DEDUP_REMOVED lines=128> */
[----:B------:R-:W1:Y:S01]  /*84f10*/  LDS R75, [R4+0x22200] ;  /* 0x02220000044b7984 */ /* 0x000e620000000800 */
[C---:B--2---:R-:W-:Y:S08]  /*84f20*/  HMMA.1688.F32.TF32 R136, R80.reuse, R8, R136 ;  /* 0x000000085088723c */ /* 0x044ff00000081088 */
[C---:B---3--:R-:W-:Y:S08]  /*84f30*/  HMMA.1688.F32.TF32 R144, R80.reuse, R36, R144 ;  /* 0x000000245090723c */ /* 0x048ff00000081090 */
[C---:B----4-:R-:W-:Y:S08]  /*84f40*/  HMMA.1688.F32.TF32 R232, R80.reuse, R40, R232 ;  /* 0x0000002850e8723c */ /* 0x050ff000000810e8 */
[C---:B------:R-:W-:Y:S08]  /*84f50*/  HMMA.1688.F32.TF32 R212, R80.reuse, R44, R212 ;  /* 0x0000002c50d4723c */ /* 0x040ff000000810d4 */
[C---:B------:R-:W-:Y:S08]  /*84f60*/  HMMA.1688.F32.TF32 R84, R80.reuse, R52, R84 ;  /* 0x000000345054723c */ /* 0x040ff00000081054 */
[C---:B------:R-:W-:Y:S08]  /*84f70*/  HMMA.1688.F32.TF32 R88, R80.reuse, R56, R88 ;  /* 0x000000385058723c */ /* 0x040ff00000081058 */
[C---:B------:R-:W-:Y:S11]  /*84f80*/  HMMA.1688.F32.TF32 R216, R80.reuse, R48, R216 ;  /* 0x0000003050d8723c */ /* 0x040ff600000810d8 */
[----:B------:R-:W-:Y:S04]  /*84f90*/  @!UPT UIADD3 URZ, URZ, URZ, URZ ;  /* 0x0000003f3f3ff290 */ /* 0x000fe8000fffe03f */
[----:B------:R2:W-:Y:S04]  /*84fa0*/  STL.64 [R1+0x8c0], R88 ;  /* 0x0008c05801007387 */ /* 0x0005e80000100a00 */
[----:B------:R-:W-:Y:S01]  /*84fb0*/  STL.64 [R1+0x8c8], R90 ;  /* 0x0008c85a01007387 */ /* 0x000fe20000100a00 */
[C---:B------:R-:W-:Y:S03]  /*84fc0*/  HMMA.1688.F32.TF32 R140, R80.reuse, R28, R140 ;  /* 0x0000001c508c723c */ /* 0x040fe6000008108c */
[----:B--2---:R-:W2:Y:S04]  /*84fd0*/  LDL.LU.64 R88, [R1+0x5870] ;  /* 0x0058700001587983 */ /* 0x004ea80000300a00 */
[----:B------:R3:W-:Y:S04]  /*84fe0*/  STL.64 [R1+0x8b0], R84 ;  /* 0x0008b05401007387 */ /* 0x0007e80000100a00 */
[----:B------:R-:W-:Y:S04]  /*84ff0*/  STL.64 [R1+0x8b8], R86 ;  /* 0x0008b85601007387 */ /* 0x000fe80000100a00 */
[----:B---3--:R-:W3:Y:S04]  /*85000*/  LDL.LU.64 R84, [R1+0x5868] ;  /* 0x0058680001547983 */ /* 0x008ee80000300a00 */
[----:B------:R-:W-:Y:S04]  /*85010*/  STL.64 [R1+0x8a0], R216 ;  /* 0x0008a0d801007387 */ /* 0x000fe80000100a00 */
[----:B------:R4:W-:Y:S04]  /*85020*/  STL.64 [R1+0x8a8], R218 ;  /* 0x0008a8da01007387 */ /* 0x0009e80000100a00 */
[----:B----4-:R-:W4:Y:S04]  /*85030*/  LDL.LU.64 R218, [R1+0x5860] ;  /* 0x0058600001da7983 */ /* 0x010f280000300a00 */
        /* <DEDUP_REMOVED lines=25> */
[----:B------:R-:W-:Y:S08]  /*851d0*/  HMMA.1688.F32.TF32 R140, R80, R16, R220 ;  /* 0x00000010508c723c */ /* 0x000ff000000810dc */
[C---:B-1----:R-:W-:Y:S08]  /*851e0*/  HMMA.1688.F32.TF32 R136, R76.reuse, R68, R196 ;  /* 0x000000444c88723c */ /* 0x042ff000000810c4 */
[C---:B------:R-:W-:Y:S01]  /*851f0*/  HMMA.1688.F32.TF32 R80, R76.reuse, R64, R192 ;  /* 0x000000404c50723c */ /* 0x040fe200000810c0 */
        /* <DEDUP_REMOVED lines=45> */
[----:B---3--:R-:W-:Y:S08]  /*854d0*/  HMMA.1688.F32.TF32 R136, R76, R16, R240 ;  /* 0x000000104c88723c */ /* 0x008ff000000810f0 */
[C---:B-1----:R-:W-:Y:S08]  /*854e0*/  HMMA.1688.F32.TF32 R80, R72.reuse, R68, R244 ;  /* 0x000000444850723c */ /* 0x042ff000000810f4 */
[C---:B------:R-:W-:Y:S01]  /*854f0*/  HMMA.1688.F32.TF32 R76, R72.reuse, R64, R248 ;  /* 0x00000040484c723c */ /* 0x040fe200000810f8 */
[----:B------:R-:W-:Y:S04]  /*85500*/  STL.64 [R1+0x710], R140 ;  /* 0x0007108c01007387 */ /* 0x000fe80000100a00 */
[----:B------:R-:W-:Y:S04]  /*85510*/  STL.64 [R1+0x718], R142 ;  /* 0x0007188e01007387 */ /* 0x000fe80000100a00 */
        /* <DEDUP_REMOVED lines=14> */
[----:B------:R-:W2:Y:S01]  /*85600*/  LDL.LU R236, [R1+0x1110] ;  /* 0x0011100001ec7983 */ /* 0x000ea20000300800 */
[----:B------:R-:W2:Y:S02]  /*85610*/  LDL.LU R237, [R1+0x1114] ;  /* 0x0011140001ed7983 */ /* 0x000ea40000300800 */
[----:B------:R-:W2:Y:S01]  /*85620*/  LDL.LU R238, [R1+0x1118] ;  /* 0x0011180001ee7983 */ /* 0x000ea20000300800 */
[----:B------:R-:W2:Y:S01]  /*85630*/  LDL.LU R239, [R1+0x111c] ;  /* 0x00111c0001ef7983 */ /* 0x000ea20000300800 */
[----:B------:R-:W2:Y:S02]  /*85640*/  LDL.LU R148, [R1+0x1600] ;  /* 0x0016000001947983 */ /* 0x000ea40000300800 */
        /* <DEDUP_REMOVED lines=27> */
[----:B------:R-:W1:Y:S02]  /*85800*/  LDL.LU R220, [R1+0x110] ;  /* 0x0001100001dc7983 */ /* 0x000e640000300800 */
[----:B------:R-:W1:Y:S02]  /*85810*/  LDL.LU R221, [R1+0x114] ;  /* 0x0001140001dd7983 */ /* 0x000e640000300800 */
[----:B------:R-:W1:Y:S01]  /*85820*/  LDL.LU R222, [R1+0x118] ;  /* 0x0001180001de7983 */ /* 0x000e620000300800 */
[----:B------:R-:W1:Y:S01]  /*85830*/  LDL.LU R223, [R1+0x11c] ;  /* 0x00011c0001df7983 */ /* 0x000e620000300800 */
[----:B------:R-:W2:Y:S02]  /*85840*/  LDL.LU R196, [R1+0x100] ;  /* 0x0001000001c47983 */ /* 0x000ea40000300800 */
[----:B------:R-:W3:Y:S02]  /*85850*/  LDL.LU R197, [R1+0x104] ;  /* 0x0001040001c57983 */ /* 0x000ee40000300800 */
[----:B------:R-:W3:Y:S01]  /*85860*/  LDL.LU R198, [R1+0x108] ;  /* 0x0001080001c67983 */ /* 0x000ee20000300800 */
[----:B------:R-:W3:Y:S01]  /*85870*/  LDL.LU R199, [R1+0x10c] ;  /* 0x00010c0001c77983 */ /* 0x000ee20000300800 */
[----:B------:R-:W3:Y:S02]  /*85880*/  LDL.LU R192, [R1+0xf0] ;  /* 0x0000f00001c07983 */ /* 0x000ee40000300800 */
[----:B------:R-:W3:Y:S02]  /*85890*/  LDL.LU R193, [R1+0xf4] ;  /* 0x0000f40001c17983 */ /* 0x000ee40000300800 */
[----:B------:R-:W3:Y:S01]  /*858a0*/  LDL.LU R194, [R1+0xf8] ;  /* 0x0000f80001c27983 */ /* 0x000ee20000300800 */
[----:B------:R-:W3:Y:S01]  /*858b0*/  LDL.LU R195, [R1+0xfc] ;  /* 0x0000fc0001c37983 */ /* 0x000ee20000300800 */
[----:B------:R-:W4:Y:S02]  /*858c0*/  LDL.LU R176, [R1+0x150] ;  /* 0x0001500001b07983 */ /* 0x000f240000300800 */
[----:B------:R-:W4:Y:S02]  /*858d0*/  LDL.LU R177, [R1+0x154] ;  /* 0x0001540001b17983 */ /* 0x000f240000300800 */
[----:B------:R-:W4:Y:S01]  /*858e0*/  LDL.LU R178, [R1+0x158] ;  /* 0x0001580001b27983 */ /* 0x000f220000300800 */
[----:B------:R-:W4:Y:S01]  /*858f0*/  LDL.LU R179, [R1+0x15c] ;  /* 0x00015c0001b37983 */ /* 0x000f220000300800 */
        /* <DEDUP_REMOVED lines=19> */
[----:B------:R-:W4:Y:S04]  /*85a30*/  LDL.LU R251, [R1+0x15bc] ;  /* 0x0015bc0001fb7983 */ /* 0x000f280000300800 */
[----:B------:R-:W-:Y:S04]  /*85a40*/  LDS R80, [R3+0x20280] ;  /* 0x0202800003507984 */ /* 0x000fe80000000800 */
[----:B------:R-:W-:Y:S04]  /*85a50*/  LDS R82, [R3+0x22280] ;  /* 0x0222800003527984 */ /* 0x000fe80000000800 */
[----:B------:R-:W-:Y:S04]  /*85a60*/  LDS R81, [R4+0x20280] ;  /* 0x0202800004517984 */ /* 0x000fe80000000800 */
[----:B------:R-:W1:Y:S02]  /*85a70*/  LDS R83, [R4+0x22280] ;  /* 0x0222800004537984 */ /* 0x000e640000000800 */
[C---:B-1----:R-:W-:Y:S08]  /*85a80*/  HMMA.1688.F32.TF32 R76, R72.reuse, R60, R220 ;  /* 0x0000003c484c723c */ /* 0x042ff000000810dc */
[C---:B--2---:R-:W-:Y:S08]  /*85a90*/  HMMA.1688.F32.TF32 R136, R72.reuse, R48, R188 ;  /* 0x000000304888723c */ /* 0x044ff000000810bc */
[C---:B---3--:R-:W-:Y:S07]  /*85aa0*/  HMMA.1688.F32.TF32 R140, R72.reuse, R52, R192 ;  /* 0x00000034488c723c */ /* 0x048fee00000810c0 */
[----:B------:R-:W-:Y:S01]  /*85ab0*/  STL.64 [R1+0x6d0], R76 ;  /* 0x0006d04c01007387 */ /* 0x000fe20000100a00 */
[----:B------:R1:W-:Y:S02]  /*85ac0*/  STL.64 [R1+0x6d8], R78 ;  /* 0x0006d84e01007387 */ /* 0x0003e40000100a00 */
[C---:B-1----:R-:W-:Y:S11]  /*85ad0*/  HMMA.1688.F32.TF32 R76, R72.reuse, R56, R196 ;  /* 0x00000038484c723c */ /* 0x042ff600000810c4 */
[----:B------:R-:W-:Y:S11]  /*85ae0*/  @!UPT UIADD3 URZ, URZ, URZ, URZ ;  /* 0x0000003f3f3ff290 */ /* 0x000ff6000fffe03f */
[----:B------:R-:W-:Y:S01]  /*85af0*/  @!UPT UIADD3 URZ, URZ, URZ, URZ ;  /* 0x0000003f3f3ff290 */ /* 0x000fe2000fffe03f */
[----:B------:R-:W-:Y:S01]  /*85b00*/  STL.64 [R1+0x6c0], R76 ;  /* 0x0006c04c01007387 */ /* 0x000fe20000100a00 */
[----:B------:R1:W-:Y:S02]  /*85b10*/  STL.64 [R1+0x6c8], R78 ;  /* 0x0006c84e01007387 */ /* 0x0003e40000100a00 */
[----:B------:R-:W-:Y:S02]  /*85b20*/  STL.64 [R1+0x6b0], R140 ;  /* 0x0006b08c01007387 */ /* 0x000fe40000100a00 */
[----:B------:R2:W-:Y:S01]  /*85b30*/  STL.64 [R1+0x6b8], R142 ;  /* 0x0006b88e01007387 */ /* 0x0005e20000100a00 */
[----:B------:R-:W-:Y:S01]  /*85b40*/  STL.64 [R1+0x6a0], R136 ;  /* 0x0006a08801007387 */ /* 0x000fe20000100a00 */
[----:B------:R4:W-:Y:S01]  /*85b50*/  STL.64 [R1+0x6a8], R138 ;  /* 0x0006a88a01007387 */ /* 0x0009e20000100a00 */
[C---:B-1----:R-:W-:Y:S08]  /*85b60*/  HMMA.1688.F32.TF32 R76, R72.reuse, R44, R184 ;  /* 0x0000002c484c723c */ /* 0x042ff000000810b8 */
[C---:B--2---:R-:W-:Y:S08]  /*85b70*/  HMMA.1688.F32.TF32 R140, R72.reuse, R40, R180 ;  /* 0x00000028488c723c */ /* 0x044ff000000810b4 */
[C---:B----4-:R-:W-:Y:S07]  /*85b80*/  HMMA.1688.F32.TF32 R136, R72.reuse, R36, R176 ;  /* 0x000000244888723c */ /* 0x050fee00000810b0 */
[----:B------:R-:W-:Y:S01]  /*85b90*/  STL.64 [R1+0x690], R76 ;  /* 0x0006904c01007387 */ /* 0x000fe20000100a00 */
[----:B------:R-:W-:Y:S07]  /*85ba0*/  STL.64 [R1+0x698], R78 ;  /* 0x0006984e01007387 */ /* 0x000fee0000100a00 */
[----:B------:R-:W-:Y:S02]  /*85bb0*/  STL.64 [R1+0x190], R140 ;  /* 0x0001908c01007387 */ /* 0x000fe40000100a00 */
[----:B------:R-:W-:Y:S06]  /*85bc0*/  STL.64 [R1+0x198], R142 ;  /* 0x0001988e01007387 */ /* 0x000fec0000100a00 */
[----:B------:R-:W-:Y:S01]  /*85bd0*/  STL.64 [R1+0x180], R136 ;  /* 0x0001808801007387 */ /* 0x000fe20000100a00 */
[----:B------:R1:W-:Y:S01]  /*85be0*/  STL.64 [R1+0x188], R138 ;  /* 0x0001888a01007387 */ /* 0x0003e20000100a00 */
[C---:B------:R-:W-:Y:S02]  /*85bf0*/  HMMA.1688.F32.TF32 R144, R72.reuse, R8, R168 ;  /* 0x000000084890723c */ /* 0x040fe400000810a8 */
[----:B------:R-:W-:Y:S04]  /*85c00*/  LDS R76, [R3+0x20300] ;  /* 0x02030000034c7984 */ /* 0x000fe80000000800 */
[----:B------:R-:W-:Y:S04]  /*85c10*/  LDS R78, [R3+0x22300] ;  /* 0x02230000034e7984 */ /* 0x000fe80000000800 */
[----:B------:R-:W-:Y:S04]  /*85c20*/  LDS R77, [R4+0x20300] ;  /* 0x02030000044d7984 */ /* 0x000fe80000000800 */
[----:B------:R-:W2:Y:S01]  /*85c30*/  LDS R79, [R4+0x22300] ;  /* 0x02230000044f7984 */ /* 0x000ea20000000800 */
[C---:B-1----:R-:W-:Y:S08]  /*85c40*/  HMMA.1688.F32.TF32 R136, R72.reuse, R28, R172 ;  /* 0x0000001c4888723c */ /* 0x042ff000000810ac */
[C---:B------:R-:W-:Y:S11]  /*85c50*/  HMMA.1688.F32.TF32 R140, R72.reuse, R24, R164 ;  /* 0x00000018488c723c */ /* 0x040ff600000810a4 */
[----:B------:R-:W-:Y:S04]  /*85c60*/  @!UPT UIADD3 URZ, URZ, URZ, URZ ;  /* 0x0000003f3f3ff290 */ /* 0x000fe8000fffe03f */
[----:B------:R-:W-:Y:S01]  /*85c70*/  STL.64 [R1+0x170], R136 ;  /* 0x0001708801007387 */ /* 0x000fe20000100a00 */
[----:B------:R1:W-:Y:S02]  /*85c80*/  STL.64 [R1+0x178], R138 ;  /* 0x0001788a01007387 */ /* 0x0003e40000100a00 */
[C---:B-1----:R-:W-:Y:S01]  /*85c90*/  HMMA.1688.F32.TF32 R136, R72.reuse, R32, R160 ;  /* 0x000000204888723c */ /* 0x042fe200000810a0 */
[----:B------:R-:W-:Y:S01]  /*85ca0*/  STL.64 [R1+0x160], R144 ;  /* 0x0001609001007387 */ /* 0x000fe20000100a00 */
[----:B------:R1:W-:Y:S03]  /*85cb0*/  STL.64 [R1+0x168], R146 ;  /* 0x0001689201007387 */ /* 0x0003e60000100a00 */
[----:B------:R-:W-:Y:S02]  /*85cc0*/  STL.64 [R1+0x150], R140 ;  /* 0x0001508c01007387 */ /* 0x000fe40000100a00 */
[----:B------:R3:W-:Y:S01]  /*85cd0*/  STL.64 [R1+0x158], R142 ;  /* 0x0001588e01007387 */ /* 0x0007e20000100a00 */
[C---:B-1----:R-:W-:Y:S08]  /*85ce0*/  HMMA.1688.F32.TF32 R144, R72.reuse, R20, R224 ;  /* 0x000000144890723c */ /* 0x042ff000000810e0 */
[C---:B---3--:R-:W-:Y:S07]  /*85cf0*/  HMMA.1688.F32.TF32 R140, R72.reuse, R12, R148 ;  /* 0x0000000c488c723c */ /* 0x048fee0000081094 */
[----:B------:R-:W-:Y:S01]  /*85d00*/  STL.64 [R1+0x140], R136 ;  /* 0x0001408801007387 */ /* 0x000fe20000100a00 */
[----:B------:R1:W-:Y:S02]  /*85d10*/  STL.64 [R1+0x148], R138 ;  /* 0x0001488a01007387 */ /* 0x0003e40000100a00 */
[----:B-1----:R-:W-:Y:S05]  /*85d20*/  HMMA.1688.F32.TF32 R136, R72, R16, R236 ;  /* 0x000000104888723c */ /* 0x002fea00000810ec */
[----:B------:R-:W-:Y:S01]  /*85d30*/  STL.64 [R1+0x130], R144 ;  /* 0x0001309001007387 */ /* 0x000fe20000100a00 */
[----:B------:R-:W-:Y:S07]  /*85d40*/  STL.64 [R1+0x138], R146 ;  /* 0x0001389201007387 */ /* 0x000fee0000100a00 */
[----:B------:R-:W-:Y:S02]  /*85d50*/  STL.64 [R1+0x120], R140 ;  /* 0x0001208c01007387 */ /* 0x000fe40000100a00 */
[----:B------:R1:W-:Y:S01]  /*85d60*/  STL.64 [R1+0x128], R142 ;  /* 0x0001288e01007387 */ /* 0x0003e20000100a00 */
[----:B------:R-:W-:Y:S04]  /*85d70*/  LDS R72, [R3+0x20380] ;  /* 0x0203800003487984 */ /* 0x000fe80000000800 */
[----:B------:R-:W-:Y:S04]  /*85d80*/  LDS R74, [R3+0x22380] ;  /* 0x02238000034a7984 */ /* 0x000fe80000000800 */
[----:B------:R-:W-:Y:S04]  /*85d90*/  LDS R73, [R4+0x20380] ;  /* 0x0203800004497984 */ /* 0x000fe80000000800 */
[----:B------:R-:W3:Y:S01]  /*85da0*/  LDS R75, [R4+0x22380] ;  /* 0x02238000044b7984 */ /* 0x000ee20000000800 */
[C---:B-1----:R-:W-:Y:S03]  /*85db0*/  HMMA.1688.F32.TF32 R140, R80.reuse, R68, R152 ;  /* 0x00000044508c723c */ /* 0x042fe60000081098 */
[----:B------:R-:W-:Y:S01]  /*85dc0*/  STL.64 [R1+0x110], R136 ;  /* 0x0001108801007387 */ /* 0x000fe20000100a00 */
[----:B------:R1:W-:Y:S04]  /*85dd0*/  STL.64 [R1+0x118], R138 ;  /* 0x0001188a01007387 */ /* 0x0003e80000100a00 */
[C---:B-1----:R-:W-:Y:S08]  /*85de0*/  HMMA.1688.F32.TF32 R136, R80.reuse, R64, R156 ;  /* 0x000000405088723c */ /* 0x042ff0000008109c */
[C---:B------:R-:W-:Y:S07]  /*85df0*/  HMMA.1688.F32.TF32 R144, R80.reuse, R60, R240 ;  /* 0x0000003c5090723c */ /* 0x040fee00000810f0 */
[----:B------:R-:W-:Y:S01]  /*85e00*/  STL.64 [R1+0x100], R140 ;  /* 0x0001008c01007387 */ /* 0x000fe20000100a00 */
[----:B------:R1:W-:Y:S02]  /*85e10*/  STL.64 [R1+0x108], R142 ;  /* 0x0001088e01007387 */ /* 0x0003e40000100a00 */
[C---:B-1----:R-:W-:Y:S05]  /*85e20*/  HMMA.1688.F32.TF32 R140, R80.reuse, R56, R244 ;  /* 0x00000038508c723c */ /* 0x042fea00000810f4 */
[----:B------:R-:W-:Y:S01]  /*85e30*/  STL.64 [R1+0xf0], R136 ;  /* 0x0000f08801007387 */ /* 0x000fe20000100a00 */
[----:B------:R1:W-:Y:S02]  /*85e40*/  STL.64 [R1+0xf8], R138 ;  /* 0x0000f88a01007387 */ /* 0x0003e40000100a00 */
[C---:B-1----:R-:W-:Y:S05]  /*85e50*/  HMMA.1688.F32.TF32 R136, R80.reuse, R52, R248 ;  /* 0x000000345088723c */ /* 0x042fea00000810f8 */
[----:B------:R-:W-:Y:S01]  /*85e60*/  STL.64 [R1+0xe0], R144 ;  /* 0x0000e09001007387 */ /* 0x000fe20000100a00 */
[----:B------:R-:W-:Y:S02]  /*85e70*/  STL.64 [R1+0xe8], R146 ;  /* 0x0000e89201007387 */ /* 0x000fe40000100a00 */
[----:B------:R-:W4:Y:S07]  /*85e80*/  LDL.LU R236, [R1+0x10b0] ;  /* 0x0010b00001ec7983 */ /* 0x000f2e0000300800 */
[----:B------:R-:W-:Y:S01]  /*85e90*/  STL.64 [R1+0xd0], R140 ;  /* 0x0000d08c01007387 */ /* 0x000fe20000100a00 */
[----:B------:R-:W-:Y:S07]  /*85ea0*/  STL.64 [R1+0xd8], R142 ;  /* 0x0000d88e01007387 */ /* 0x000fee0000100a00 */
[----:B------:R-:W-:Y:S01]  /*85eb0*/  STL.64 [R1+0xc0], R136 ;  /* 0x0000c08801007387 */ /* 0x000fe20000100a00 */
[----:B------:R1:W-:Y:S02]  /*85ec0*/  STL.64 [R1+0xc8], R138 ;  /* 0x0000c88a01007387 */ /* 0x0003e40000100a00 */
[----:B------:R-:W4:Y:S02]  /*85ed0*/  LDL.LU R237, [R1+0x10b4] ;  /* 0x0010b40001ed7983 */ /* 0x000f240000300800 */
[----:B------:R-:W4:Y:S01]  /*85ee0*/  LDL.LU R238, [R1+0x10b8] ;  /* 0x0010b80001ee7983 */ /* 0x000f220000300800 */
[----:B------:R-:W4:Y:S01]  /*85ef0*/  LDL.LU R239, [R1+0x10bc] ;  /* 0x0010bc0001ef7983 */ /* 0x000f220000300800 */
        /* <DEDUP_REMOVED lines=44> */
[----:B------:R-:W3:Y:S02]  /*861c0*/  LDL.LU R176, [R1+0x1540] ;  /* 0x0015400001b07983 */ /* 0x000ee40000300800 */
[----:B------:R-:W3:Y:S02]  /*861d0*/  LDL.LU R177, [R1+0x1544] ;  /* 0x0015440001b17983 */ /* 0x000ee40000300800 */
[----:B------:R-:W3:Y:S01]  /*861e0*/  LDL.LU R178, [R1+0x1548] ;  /* 0x0015480001b27983 */ /* 0x000ee20000300800 */
[----:B------:R-:W3:Y:S01]  /*861f0*/  LDL.LU R179, [R1+0x154c] ;  /* 0x00154c0001b37983 */ /* 0x000ee20000300800 */
        /* <DEDUP_REMOVED lines=24> */
[C---:B-1----:R-:W-:Y:S08]  /*86380*/  HMMA.1688.F32.TF32 R136, R80.reuse, R44, R196 ;  /* 0x0000002c5088723c */ /* 0x042ff000000810c4 */
[C---:B--2---:R-:W-:Y:S08]  /*86390*/  HMMA.1688.F32.TF32 R140, R80.reuse, R48, R220 ;  /* 0x00000030508c723c */ /* 0x044ff000000810dc */
[C---:B------:R-:W-:Y:S11]  /*863a0*/  HMMA.1688.F32.TF32 R144, R80.reuse, R40, R192 ;  /* 0x000000285090723c */ /* 0x040ff600000810c0 */
[----:B------:R-:W-:Y:S04]  /*863b0*/  @!UPT UIADD3 URZ, URZ, URZ, URZ ;  /* 0x0000003f3f3ff290 */ /* 0x000fe8000fffe03f */
[----:B------:R-:W-:Y:S01]  /*863c0*/  STL.64 [R1+0xb0], R140 ;  /* 0x0000b08c01007387 */ /* 0x000fe20000100a00 */
[----:B------:R1:W-:Y:S02]  /*863d0*/  STL.64 [R1+0xb8], R142 ;  /* 0x0000b88e01007387 */ /* 0x0003e40000100a00 */
[----:B------:R-:W-:Y:S02]  /*863e0*/  STL.64 [R1+0xa0], R136 ;  /* 0x0000a08801007387 */ /* 0x000fe40000100a00 */
[----:B------:R2:W-:Y:S01]  /*863f0*/  STL.64 [R1+0xa8], R138 ;  /* 0x0000a88a01007387 */ /* 0x0005e20000100a00 */
[C---:B-1----:R-:W-:Y:S08]  /*86400*/  HMMA.1688.F32.TF32 R140, R80.reuse, R36, R188 ;  /* 0x00000024508c723c */ /* 0x042ff000000810bc */
[C---:B--2---:R-:W-:Y:S01]  /*86410*/  HMMA.1688.F32.TF32 R136, R80.reuse, R28, R184 ;  /* 0x0000001c5088723c */ /* 0x044fe200000810b8 */
[----:B------:R-:W-:Y:S01]  /*86420*/  STL.64 [R1+0x90], R144 ;  /* 0x0000909001007387 */ /* 0x000fe20000100a00 */
[----:B------:R1:W-:Y:S06]  /*86430*/  STL.64 [R1+0x98], R146 ;  /* 0x0000989201007387 */ /* 0x0003ec0000100a00 */
[C---:B-1----:R-:W-:Y:S07]  /*86440*/  HMMA.1688.F32.TF32 R144, R80.reuse, R8, R180 ;  /* 0x000000085090723c */ /* 0x042fee00000810b4 */
[----:B------:R-:W-:Y:S01]  /*86450*/  STL.64 [R1+0x80], R140 ;  /* 0x0000808c01007387 */ /* 0x000fe20000100a00 */
[----:B------:R3:W-:Y:S07]  /*86460*/  STL.64 [R1+0x88], R142 ;  /* 0x0000888e01007387 */ /* 0x0007ee0000100a00 */
[----:B------:R-:W-:Y:S02]  /*86470*/  STL.64 [R1+0x70], R136 ;  /* 0x0000708801007387 */ /* 0x000fe40000100a00 */
[----:B------:R1:W-:Y:S01]  /*86480*/  STL.64 [R1+0x78], R138 ;  /* 0x0000788a01007387 */ /* 0x0003e20000100a00 */
[C---:B---3--:R-:W-:Y:S08]  /*86490*/  HMMA.1688.F32.TF32 R140, R80.reuse, R24, R176 ;  /* 0x00000018508c723c */ /* 0x048ff000000810b0 */
[C---:B-1----:R-:W-:Y:S01]  /*864a0*/  HMMA.1688.F32.TF32 R136, R80.reuse, R32, R172 ;  /* 0x000000205088723c */ /* 0x042fe200000810ac */
[----:B------:R-:W-:Y:S01]  /*864b0*/  STL.64 [R1+0x60], R144 ;  /* 0x0000609001007387 */ /* 0x000fe20000100a00 */
[----:B------:R1:W-:Y:S06]  /*864c0*/  STL.64 [R1+0x68], R146 ;  /* 0x0000689201007387 */ /* 0x0003ec0000100a00 */
[C---:B-1----:R-:W-:Y:S07]  /*864d0*/  HMMA.1688.F32.TF32 R144, R80.reuse, R20, R168 ;  /* 0x000000145090723c */ /* 0x042fee00000810a8 */
[----:B------:R-:W-:Y:S01]  /*864e0*/  STL.64 [R1+0x50], R140 ;  /* 0x0000508c01007387 */ /* 0x000fe20000100a00 */
[----:B------:R1:W-:Y:S07]  /*864f0*/  STL.64 [R1+0x58], R142 ;  /* 0x0000588e01007387 */ /* 0x0003ee0000100a00 */
[----:B------:R-:W-:Y:S02]  /*86500*/  STL.64 [R1+0x40], R136 ;  /* 0x0000408801007387 */ /* 0x000fe40000100a00 */
[----:B------:R2:W-:Y:S01]  /*86510*/  STL.64 [R1+0x48], R138 ;  /* 0x0000488a01007387 */ /* 0x0005e20000100a00 */
[C---:B-1----:R-:W-:Y:S08]  /*86520*/  HMMA.1688.F32.TF32 R140, R80.reuse, R12, R164 ;  /* 0x0000000c508c723c */ /* 0x042ff000000810a4 */
[----:B--2---:R-:W-:Y:S08]  /*86530*/  HMMA.1688.F32.TF32 R136, R80, R16, R160 ;  /* 0x000000105088723c */ /* 0x004ff000000810a0 */
[C---:B------:R-:W-:Y:S08]  /*86540*/  HMMA.1688.F32.TF32 R248, R76.reuse, R64, R248 ;  /* 0x000000404cf8723c */ /* 0x040ff000000810f8 */
[C---:B------:R-:W-:Y:S01]  /*86550*/  HMMA.1688.F32.TF32 R80, R76.reuse, R68, R224 ;  /* 0x000000444c50723c */ /* 0x040fe200000810e0 */
[----:B------:R-:W-:Y:S07]  /*86560*/  STL.64 [R1+0x30], R144 ;  /* 0x0000309001007387 */ /* 0x000fee0000100a00 */
[C---:B------:R-:W-:Y:S01]  /*86570*/  HMMA.1688.F32.TF32 R244, R76.reuse, R60, R244 ;  /* 0x0000003c4cf4723c */ /* 0x040fe200000810f4 */
[----:B------:R-:W-:Y:S01]  /*86580*/  STL.64 [R1+0x38], R146 ;  /* 0x0000389201007387 */ /* 0x000fe20000100a00 */
[----:B------:R-:W-:Y:S01]  /*86590*/  STL.64 [R1+0x20], R140 ;  /* 0x0000208c01007387 */ /* 0x000fe20000100a00 */
[----:B------:R1:W-:Y:S02]  /*865a0*/  STL.64 [R1+0x28], R142 ;  /* 0x0000288e01007387 */ /* 0x0003e40000100a00 */
[----:B------:R-:W-:Y:S02]  /*865b0*/  STL.64 [R1+0x10], R136 ;  /* 0x0000108801007387 */ /* 0x000fe40000100a00 */
[----:B------:R4:W-:Y:S01]  /*865c0*/  STL.64 [R1+0x18], R138 ;  /* 0x0000188a01007387 */ /* 0x0009e20000100a00 */
[C---:B-1----:R-:W-:Y:S08]  /*865d0*/  HMMA.1688.F32.TF32 R140, R76.reuse, R56, R148 ;  /* 0x000000384c8c723c */ /* 0x042ff00000081094 */
[C---:B----4-:R-:W-:Y:S01]  /*865e0*/  HMMA.1688.F32.TF32 R136, R76.reuse, R52, R236 ;  /* 0x000000344c88723c */ /* 0x050fe200000810ec */
[----:B------:R-:W-:Y:S01]  /*865f0*/  STL.64 [R1+0x56a8], R250 ;  /* 0x0056a8fa01007387 */ /* 0x000fe20000100a00 */
[----:B------:R-:W-:Y:S02]  /*86600*/  STL.64 [R1], R80 ;  /* 0x0000005001007387 */ /* 0x000fe40000100a00 */
[----:B------:R1:W-:Y:S02]  /*86610*/  STL.64 [R1+0x8], R82 ;  /* 0x0000085201007387 */ /* 0x0003e40000100a00 */
[----:B------:R-:W-:Y:S01]  /*86620*/  STL.64 [R1+0x56a0], R248 ;  /* 0x0056a0f801007387 */ /* 0x000fe20000100a00 */
[----:B------:R-:W-:Y:S01]  /*86630*/  STL [R1+0x56bc], R244 ;  /* 0x0056bcf401007387 */ /* 0x000fe20000100800 */
[----:B------:R-:W-:Y:S02]  /*86640*/  STL [R1+0x56b8], R245 ;  /* 0x0056b8f501007387 */ /* 0x000fe40000100800 */
[----:B------:R-:W-:Y:S02]  /*86650*/  STL [R1+0x56b4], R246 ;  /* 0x0056b4f601007387 */ /* 0x000fe40000100800 */
[----:B------:R-:W-:Y:S01]  /*86660*/  STL [R1+0x56b0], R247 ;  /* 0x0056b0f701007387 */ /* 0x000fe20000100800 */
[C---:B-1----:R-:W-:Y:S02]  /*86670*/  HMMA.1688.F32.TF32 R80, R76.reuse, R48, R152 ;  /* 0x000000304c50723c */ /* 0x042fe40000081098 */
[----:B------:R-:W-:Y:S01]  /*86680*/  STL.64 [R1+0x1e0], R140 ;  /* 0x0001e08c01007387 */ /* 0x000fe20000100a00 */
[----:B------:R-:W-:Y:S07]  /*86690*/  STL.64 [R1+0x1e8], R142 ;  /* 0x0001e88e01007387 */ /* 0x000fee0000100a00 */
[----:B------:R-:W-:Y:S02]  /*866a0*/  STL.64 [R1+0x1d0], R136 ;  /* 0x0001d08801007387 */ /* 0x000fe40000100a00 */
[----:B------:R1:W-:Y:S02]  /*866b0*/  STL.64 [R1+0x1d8], R138 ;  /* 0x0001d88a01007387 */ /* 0x0003e40000100a00 */
[----:B-1----:R-:W-:Y:S10]  /*866c0*/  HMMA.1688.F32.TF32 R136, R76, R44, R156 ;  /* 0x0000002c4c88723c */ /* 0x002ff4000008109c */
[----:B------:R-:W-:Y:S01]  /*866d0*/  IMAD.MOV.U32 R251, RZ, RZ, R80 ;  /* 0x000000fffffb7224 */ /* 0x000fe200078e0050 */
[----:B------:R-:W-:Y:S01]  /*866e0*/  MOV R250, R81 ;  /* 0x0000005100fa7202 */ /* 0x000fe20000000f00 */
[----:B------:R-:W-:Y:S01]  /*866f0*/  IMAD.MOV.U32 R249, RZ, RZ, R82 ;  /* 0x000000fffff97224 */ /* 0x000fe200078e0052 */
[----:B------:R-:W-:-:S03]  /*86700*/  MOV R248, R83 ;  /* 0x0000005300f87202 */ /* 0x000fc60000000f00 */
[----:B------:R-:W-:Y:S02]  /*86710*/  STL.64 [R1+0x56c8], R250 ;  /* 0x0056c8fa01007387 */ /* 0x000fe40000100a00 */
[----:B------:R-:W-:Y:S05]  /*86720*/  STL.64 [R1+0x56c0], R248 ;  /* 0x0056c0f801007387 */ /* 0x000fea0000100a00 */
[----:B------:R-:W-:Y:S01]  /*86730*/  STL.64 [R1+0x1b0], R136 ;  /* 0x0001b08801007387 */ /* 0x000fe20000100a00 */
[----:B------:R1:W-:Y:S02]  /*86740*/  STL.64 [R1+0x1b8], R138 ;  /* 0x0001b88a01007387 */ /* 0x0003e40000100a00 */
[----:B------:R-:W2:Y:S02]  /*86750*/  LDL.LU R236, [R1+0xfb0] ;  /* 0x000fb00001ec7983 */ /* 0x000ea40000300800 */
[----:B------:R-:W2:Y:S01]  /*86760*/  LDL.LU R237, [R1+0xfb4] ;  /* 0x000fb40001ed7983 */ /* 0x000ea20000300800 */
[----:B------:R-:W2:Y:S01]  /*86770*/  LDL.LU R238, [R1+0xfb8] ;  /* 0x000fb80001ee7983 */ /* 0x000ea20000300800 */
[----:B------:R-:W2:Y:S02]  /*86780*/  LDL.LU R239, [R1+0xfbc] ;  /* 0x000fbc0001ef7983 */ /* 0x000ea40000300800 */
[----:B------:R-:W3:Y:S02]  /*86790*/  LDL.LU R148, [R1+0xfc0] ;  /* 0x000fc00001947983 */ /* 0x000ee40000300800 */
[----:B------:R-:W3:Y:S01]  /*867a0*/  LDL.LU R149, [R1+0xfc4] ;  /* 0x000fc40001957983 */ /* 0x000ee20000300800 */
[----:B------:R-:W3:Y:S01]  /*867b0*/  LDL.LU R150, [R1+0xfc8] ;  /* 0x000fc80001967983 */ /* 0x000ee20000300800 */
[----:B------:R-:W3:Y:S02]  /*867c0*/  LDL.LU R151, [R1+0xfcc] ;  /* 0x000fcc0001977983 */ /* 0x000ee40000300800 */
[----:B------:R-:W4:Y:S02]  /*867d0*/  LDL.LU R160, [R1+0xfe0] ;  /* 0x000fe00001a07983 */ /* 0x000f240000300800 */
[----:B------:R-:W4:Y:S01]  /*867e0*/  LDL.LU R161, [R1+0xfe4] ;  /* 0x000fe40001a17983 */ /* 0x000f220000300800 */
[----:B------:R-:W4:Y:S01]  /*867f0*/  LDL.LU R162, [R1+0xfe8] ;  /* 0x000fe80001a27983 */ /* 0x000f220000300800 */
[----:B------:R-:W4:Y:S02]  /*86800*/  LDL.LU R163, [R1+0xfec] ;  /* 0x000fec0001a37983 */ /* 0x000f240000300800 */
        /* <DEDUP_REMOVED lines=24> */
[----:B------:R-:W1:Y:S02]  /*86990*/  LDL.LU R220, [R1+0x1040] ;  /* 0x0010400001dc7983 */ /* 0x000e640000300800 */
[----:B------:R-:W1:Y:S01]  /*869a0*/  LDL.LU R221, [R1+0x1044] ;  /* 0x0010440001dd7983 */ /* 0x000e620000300800 */
[----:B------:R-:W1:Y:S01]  /*869b0*/  LDL.LU R222, [R1+0x1048] ;  /* 0x0010480001de7983 */ /* 0x000e620000300800 */
[----:B------:R-:W1:Y:S02]  /*869c0*/  LDL.LU R223, [R1+0x104c] ;  /* 0x00104c0001df7983 */ /* 0x000e640000300800 */
[----:B------:R-:W2:Y:S02]  /*869d0*/  LDL.LU R204, [R1+0x1060] ;  /* 0x0010600001cc7983 */ /* 0x000ea40000300800 */
[----:B------:R-:W2:Y:S01]  /*869e0*/  LDL.LU R205, [R1+0x1064] ;  /* 0x0010640001cd7983 */ /* 0x000ea20000300800 */
[----:B------:R-:W2:Y:S01]  /*869f0*/  LDL.LU R206, [R1+0x1068] ;  /* 0x0010680001ce7983 */ /* 0x000ea20000300800 */
[----:B------:R-:W-:Y:S01]  /*86a00*/  HMMA.1688.F32.TF32 R80, R76, R40, R240 ;  /* 0x000000284c50723c */ /* 0x000fe200000810f0 */
[----:B------:R-:W2:Y:S02]  /*86a10*/  LDL.LU R207, [R1+0x106c] ;  /* 0x00106c0001cf7983 */ /* 0x000ea40000300800 */
[----:B------:R-:W3:Y:S01]  /*86a20*/  LDL.LU R240, [R1+0x1070] ;  /* 0x0010700001f07983 */ /* 0x000ee20000300800 */
[----:B------:R-:W3:Y:S01]  /*86a30*/  LDL.LU R241, [R1+0x1074] ;  /* 0x0010740001f17983 */ /* 0x000ee20000300800 */
[----:B------:R-:W3:Y:S02]  /*86a40*/  LDL.LU R242, [R1+0x1078] ;  /* 0x0010780001f27983 */ /* 0x000ee40000300800 */
[----:B------:R-:W3:Y:S02]  /*86a50*/  LDL.LU R243, [R1+0x107c] ;  /* 0x00107c0001f37983 */ /* 0x000ee40000300800 */
        /* <DEDUP_REMOVED lines=28> */
[----:B------:R-:W-:Y:S01]  /*86c20*/  IMAD.MOV.U32 R244, RZ, RZ, R80 ;  /* 0x000000fffff47224 */ /* 0x000fe200078e0050 */
[----:B------:R-:W-:Y:S01]  /*86c30*/  MOV R245, R81 ;  /* 0x0000005100f57202 */ /* 0x000fe20000000f00 */
[----:B------:R-:W-:Y:S01]  /*86c40*/  IMAD.MOV.U32 R246, RZ, RZ, R82 ;  /* 0x000000fffff67224 */ /* 0x000fe200078e0052 */
[----:B------:R-:W-:-:S05]  /*86c50*/  MOV R247, R83 ;  /* 0x0000005300f77202 */ /* 0x000fca0000000f00 */
[----:B------:R-:W-:Y:S01]  /*86c60*/  STL.64 [R1+0x56d8], R246 ;  /* 0x0056d8f601007387 */ /* 0x000fe20000100a00 */
[----:B------:R-:W-:Y:S01]  /*86c70*/  STL.64 [R1+0x56d0], R244 ;  /* 0x0056d0f401007387 */ /* 0x000fe20000100a00 */
[C---:B-1----:R-:W-:Y:S08]  /*86c80*/  HMMA.1688.F32.TF32 R136, R76.reuse, R24, R220 ;  /* 0x000000184c88723c */ /* 0x042ff000000810dc */
[C---:B--2---:R-:W-:Y:S08]  /*86c90*/  HMMA.1688.F32.TF32 R140, R76.reuse, R28, R204 ;  /* 0x0000001c4c8c723c */ /* 0x044ff000000810cc */
[C---:B---3--:R-:W-:Y:S08]  /*86ca0*/  HMMA.1688.F32.TF32 R240, R76.reuse, R36, R240 ;  /* 0x000000244cf0723c */ /* 0x048ff000000810f0 */
[C---:B----4-:R-:W-:Y:S11]  /*86cb0*/  HMMA.1688.F32.TF32 R80, R76.reuse, R8, R200 ;  /* 0x000000084c50723c */ /* 0x050ff600000810c8 */
[----:B------:R-:W-:Y:S04]  /*86cc0*/  @!UPT UIADD3 URZ, URZ, URZ, URZ ;  /* 0x0000003f3f3ff290 */ /* 0x000fe8000fffe03f */
[----:B------:R-:W-:Y:S01]  /*86cd0*/  STL.64 [R1+0x56e8], R242 ;  /* 0x0056e8f201007387 */ /* 0x000fe20000100a00 */
[----:B------:R-:W-:Y:S02]  /*86ce0*/  STL.64 [R1+0x56e0], R240 ;  /* 0x0056e0f001007387 */ /* 0x000fe40000100a00 */
[----:B------:R-:W-:Y:S02]  /*86cf0*/  STL.64 [R1+0x440], R140 ;  /* 0x0004408c01007387 */ /* 0x000fe40000100a00 */
[----:B------:R1:W-:Y:S03]  /*86d00*/  STL.64 [R1+0x448], R142 ;  /* 0x0004488e01007387 */ /* 0x0003e60000100a00 */
[----:B------:R-:W-:Y:S01]  /*86d10*/  STL.64 [R1+0x430], R80 ;  /* 0x0004305001007387 */ /* 0x000fe20000100a00 */
[----:B------:R2:W-:Y:S02]  /*86d20*/  STL.64 [R1+0x438], R82 ;  /* 0x0004385201007387 */ /* 0x0005e40000100a00 */
[----:B------:R-:W-:Y:S02]  /*86d30*/  STL.64 [R1+0x230], R136 ;  /* 0x0002308801007387 */ /* 0x000fe40000100a00 */
[----:B------:R3:W-:Y:S01]  /*86d40*/  STL.64 [R1+0x238], R138 ;  /* 0x0002388a01007387 */ /* 0x0007e20000100a00 */
[C---:B-1----:R-:W-:Y:S08]  /*86d50*/  HMMA.1688.F32.TF32 R140, R76.reuse, R32, R196 ;  /* 0x000000204c8c723c */ /* 0x042ff000000810c4 */
[C---:B--2---:R-:W-:Y:S08]  /*86d60*/  HMMA.1688.F32.TF32 R80, R76.reuse, R20, R192 ;  /* 0x000000144c50723c */ /* 0x044ff000000810c0 */
[C---:B---3--:R-:W-:Y:S08]  /*86d70*/  HMMA.1688.F32.TF32 R136, R76.reuse, R12, R188 ;  /* 0x0000000c4c88723c */ /* 0x048ff000000810bc */
[----:B------:R-:W-:Y:S01]  /*86d80*/  HMMA.1688.F32.TF32 R76, R76, R16, R184 ;  /* 0x000000104c4c723c */ /* 0x000fe200000810b8 */
[----:B------:R-:W-:Y:S01]  /*86d90*/  STL.64 [R1+0x220], R140 ;  /* 0x0002208c01007387 */ /* 0x000fe20000100a00 */
[----:B------:R-:W-:Y:S05]  /*86da0*/  STL.64 [R1+0x228], R142 ;  /* 0x0002288e01007387 */ /* 0x000fea0000100a00 */
[----:B------:R-:W-:Y:S01]  /*86db0*/  STL.64 [R1+0x210], R80 ;  /* 0x0002105001007387 */ /* 0x000fe20000100a00 */
[----:B------:R1:W-:Y:S07]  /*86dc0*/  STL.64 [R1+0x218], R82 ;  /* 0x0002185201007387 */ /* 0x0003ee0000100a00 */
[----:B------:R-:W-:Y:S01]  /*86dd0*/  STL.64 [R1+0x200], R136 ;  /* 0x0002008801007387 */ /* 0x000fe20000100a00 */
[----:B------:R2:W-:Y:S07]  /*86de0*/  STL.64 [R1+0x208], R138 ;  /* 0x0002088a01007387 */ /* 0x0005ee0000100a00 */
[----:B------:R-:W-:Y:S02]  /*86df0*/  STL.64 [R1+0x1f0], R76 ;  /* 0x0001f04c01007387 */ /* 0x000fe40000100a00 */
[----:B------:R3:W-:Y:S01]  /*86e00*/  STL.64 [R1+0x1f8], R78 ;  /* 0x0001f84e01007387 */ /* 0x0007e20000100a00 */
[C---:B-1----:R-:W-:Y:S08]  /*86e10*/  HMMA.1688.F32.TF32 R80, R72.reuse, R68, R180 ;  /* 0x000000444850723c */ /* 0x042ff000000810b4 */
[C---:B--2---:R-:W-:Y:S08]  /*86e20*/  HMMA.1688.F32.TF32 R136, R72.reuse, R64, R176 ;  /* 0x000000404888723c */ /* 0x044ff000000810b0 */
[C---:B---3--:R-:W-:Y:S08]  /*86e30*/  HMMA.1688.F32.TF32 R76, R72.reuse, R60, R172 ;  /* 0x0000003c484c723c */ /* 0x048ff000000810ac */
[C---:B------:R-:W-:Y:S01]  /*86e40*/  HMMA.1688.F32.TF32 R140, R72.reuse, R52, R164 ;  /* 0x00000034488c723c */ /* 0x040fe200000810a4 */
[----:B------:R-:W-:Y:S01]  /*86e50*/  STL.64 [R1+0x680], R80 ;  /* 0x0006805001007387 */ /* 0x000fe20000100a00 */
[----:B------:R-:W-:Y:S05]  /*86e60*/  STL.64 [R1+0x688], R82 ;  /* 0x0006885201007387 */ /* 0x000fea0000100a00 */
[----:B------:R-:W-:Y:S02]  /*86e70*/  STL.64 [R1+0x670], R136 ;  /* 0x0006708801007387 */ /* 0x000fe40000100a00 */
[----:B------:R-:W-:Y:S06]  /*86e80*/  STL.64 [R1+0x678], R138 ;  /* 0x0006788a01007387 */ /* 0x000fec0000100a00 */
[----:B------:R-:W-:Y:S01]  /*86e90*/  STL.64 [R1+0x660], R76 ;  /* 0x0006604c01007387 */ /* 0x000fe20000100a00 */
[----:B------:R1:W-:Y:S03]  /*86ea0*/  STL.64 [R1+0x668], R78 ;  /* 0x0006684e01007387 */ /* 0x0003e60000100a00 */
        /* <DEDUP_REMOVED lines=9> */
[----:B------:R-:W-:Y:S02]  /*86f40*/  STL.64 [R1+0x640], R140 ;  /* 0x0006408c01007387 */ /* 0x000fe40000100a00 */
[----:B------:R3:W-:Y:S03]  /*86f50*/  STL.64 [R1+0x648], R142 ;  /* 0x0006488e01007387 */ /* 0x0007e60000100a00 */
[----:B------:R-:W-:Y:S01]  /*86f60*/  STL.64 [R1+0x630], R136 ;  /* 0x0006308801007387 */ /* 0x000fe20000100a00 */
[----:B------:R4:W-:Y:S01]  /*86f70*/  STL.64 [R1+0x638], R138 ;  /* 0x0006388a01007387 */ /* 0x0009e20000100a00 */
[C---:B-1----:R-:W-:Y:S08]  /*86f80*/  HMMA.1688.F32.TF32 R76, R72.reuse, R44, R224 ;  /* 0x0000002c484c723c */ /* 0x042ff000000810e0 */
[C---:B---3--:R-:W-:Y:S08]  /*86f90*/  HMMA.1688.F32.TF32 R140, R72.reuse, R40, R148 ;  /* 0x00000028488c723c */ /* 0x048ff00000081094 */
[C---:B----4-:R-:W-:Y:S07]  /*86fa0*/  HMMA.1688.F32.TF32 R136, R72.reuse, R36, R236 ;  /* 0x000000244888723c */ /* 0x050fee00000810ec */
[----:B------:R-:W-:Y:S01]  /*86fb0*/  STL.64 [R1+0x620], R76 ;  /* 0x0006204c01007387 */ /* 0x000fe20000100a00 */
[----:B------:R-:W-:Y:S07]  /*86fc0*/  STL.64 [R1+0x628], R78 ;  /* 0x0006284e01007387 */ /* 0x000fee0000100a00 */
[----:B------:R-:W-:Y:S02]  /*86fd0*/  STL.64 [R1+0x610], R140 ;  /* 0x0006108c01007387 */ /* 0x000fe40000100a00 */
[----:B------:R1:W-:Y:S06]  /*86fe0*/  STL.64 [R1+0x618], R142 ;  /* 0x0006188e01007387 */ /* 0x0003ec0000100a00 */
[----:B------:R-:W-:Y:S01]  /*86ff0*/  STL.64 [R1+0x600], R136 ;  /* 0x0006008801007387 */ /* 0x000fe20000100a00 */
[----:B------:R3:W-:Y:S03]  /*87000*/  STL.64 [R1+0x608], R138 ;  /* 0x0006088a01007387 */ /* 0x0007e60000100a00 */
[----:B------:R-:W-:Y:S04]  /*87010*/  LDS R76, [R3+0x20480] ;  /* 0x02048000034c7984 */ /* 0x000fe80000000800 */
[----:B------:R-:W-:Y:S04]  /*87020*/  LDS R78, [R3+0x22480] ;  /* 0x02248000034e7984 */ /* 0x000fe80000000800 */
[----:B------:R-:W-:Y:S04]  /*87030*/  LDS R77, [R4+0x20480] ;  /* 0x02048000044d7984 */ /* 0x000fe80000000800 */
[----:B------:R-:W4:Y:S01]  /*87040*/  LDS R79, [R4+0x22480] ;  /* 0x02248000044f7984 */ /* 0x000f220000000800 */
[C---:B-1----:R-:W-:Y:S08]  /*87050*/  HMMA.1688.F32.TF32 R140, R72.reuse, R28, R152 ;  /* 0x0000001c488c723c */ /* 0x042ff00000081098 */
[C---:B---3--:R-:W-:Y:S11]  /*87060*/  HMMA.1688.F32.TF32 R136, R72.reuse, R8, R156 ;  /* 0x000000084888723c */ /* 0x048ff6000008109c */
[----:B------:R-:W-:Y:S04]  /*87070*/  @!UPT UIADD3 URZ, URZ, URZ, URZ ;  /* 0x0000003f3f3ff290 */ /* 0x000fe8000fffe03f */
[----:B------:R-:W-:Y:S01]  /*87080*/  STL.64 [R1+0x5f0], R140 ;  /* 0x0005f08c01007387 */ /* 0x000fe20000100a00 */
[----:B------:R-:W-:Y:S02]  /*87090*/  STL.64 [R1+0x5f8], R142 ;  /* 0x0005f88e01007387 */ /* 0x000fe40000100a00 */
[----:B------:R-:W3:Y:S05]  /*870a0*/  LDL.LU R156, [R1+0x1400] ;  /* 0x00140000019c7983 */ /* 0x000eea0000300800 */
[----:B------:R-:W-:Y:S01]  /*870b0*/  STL.64 [R1+0x5e0], R136 ;  /* 0x0005e08801007387 */ /* 0x000fe20000100a00 */
[----:B------:R1:W-:Y:S01]  /*870c0*/  STL.64 [R1+0x5e8], R138 ;  /* 0x0005e88a01007387 */ /* 0x0003e20000100a00 */
[----:B------:R-:W3:Y:S02]  /*870d0*/  LDL.LU R157, [R1+0x1404] ;  /* 0x00140400019d7983 */ /* 0x000ee40000300800 */
[----:B------:R-:W3:Y:S02]  /*870e0*/  LDL.LU R158, [R1+0x1408] ;  /* 0x00140800019e7983 */ /* 0x000ee40000300800 */
[----:B------:R-:W3:Y:S01]  /*870f0*/  LDL.LU R159, [R1+0x140c] ;  /* 0x00140c00019f7983 */ /* 0x000ee20000300800 */
        /* <DEDUP_REMOVED lines=24> */
[----:B------:R-:W1:Y:S01]  /*87280*/  LDL.LU R220, [R1+0x14e0] ;  /* 0x0014e00001dc7983 */ /* 0x000e620000300800 */
[----:B------:R-:W1:Y:S02]  /*87290*/  LDL.LU R221, [R1+0x14e4] ;  /* 0x0014e40001dd7983 */ /* 0x000e640000300800 */
[----:B------:R-:W1:Y:S02]  /*872a0*/  LDL.LU R222, [R1+0x14e8] ;  /* 0x0014e80001de7983 */ /* 0x000e640000300800 */
[----:B------:R-:W1:Y:S01]  /*872b0*/  LDL.LU R223, [R1+0x14ec] ;  /* 0x0014ec0001df7983 */ /* 0x000e620000300800 */
        /* <DEDUP_REMOVED lines=29> */
[----:B------:R-:W-:Y:S01]  /*87490*/  IMAD.MOV.U32 R153, RZ, RZ, R252 ;  /* 0x000000ffff997224 */ /* 0x000fe200078e00fc */
[----:B------:R-:W-:Y:S01]  /*874a0*/  MOV R154, R2 ;  /* 0x00000002009a7202 */ /* 0x000fe20000000f00 */
[----:B------:R-:W-:Y:S01]  /*874b0*/  IMAD.MOV.U32 R155, RZ, RZ, R0 ;  /* 0x000000ffff9b7224 */ /* 0x000fe200078e0000 */
[C---:B-1----:R-:W-:Y:S08]  /*874c0*/  HMMA.1688.F32.TF32 R136, R72.reuse, R24, R220 ;  /* 0x000000184888723c */ /* 0x042ff000000810dc */
[C---:B--2---:R-:W-:Y:S11]  /*874d0*/  HMMA.1688.F32.TF32 R140, R72.reuse, R32, R196 ;  /* 0x00000020488c723c */ /* 0x044ff600000810c4 */
[----:B------:R-:W-:Y:S05]  /*874e0*/  @!UPT UIADD3 URZ, URZ, URZ, URZ ;  /* 0x0000003f3f3ff290 */ /* 0x000fea000fffe03f */
[----:B------:R-:W-:Y:S01]  /*874f0*/  MOV R252, R136 ;  /* 0x0000008800fc7202 */ /* 0x000fe20000000f00 */
[----:B------:R-:W-:Y:S01]  /*87500*/  IMAD.MOV.U32 R6, RZ, RZ, R137 ;  /* 0x000000ffff067224 */ /* 0x000fe200078e0089 */
[----:B------:R-:W-:Y:S01]  /*87510*/  MOV R2, R138 ;  /* 0x0000008a00027202 */ /* 0x000fe20000000f00 */
[----:B------:R-:W-:Y:S02]  /*87520*/  IMAD.MOV.U32 R0, RZ, RZ, R139 ;  /* 0x000000ffff007224 */ /* 0x000fe400078e008b */
[C---:B---3--:R-:W-:Y:S03]  /*87530*/  HMMA.1688.F32.TF32 R136, R72.reuse, R20, R192 ;  /* 0x000000144888723c */ /* 0x048fe600000810c0 */
[----:B------:R-:W-:Y:S01]  /*87540*/  STL [R1+0x569c], R0 ;  /* 0x00569c0001007387 */ /* 0x000fe20000100800 */
[----:B------:R-:W-:Y:S02]  /*87550*/  STL [R1+0x5698], R2 ;  /* 0x0056980201007387 */ /* 0x000fe40000100800 */
[----:B------:R-:W-:Y:S02]  /*87560*/  STL [R1+0x5694], R6 ;  /* 0x0056940601007387 */ /* 0x000fe40000100800 */
[----:B------:R-:W-:Y:S01]  /*87570*/  STL [R1+0x5690], R252 ;  /* 0x005690fc01007387 */ /* 0x000fe20000100800 */
[----:B------:R-:W-:Y:S01]  /*87580*/  STL.64 [R1+0x5c0], R140 ;  /* 0x0005c08c01007387 */ /* 0x000fe20000100a00 */
[----:B------:R1:W-:Y:S02]  /*87590*/  STL.64 [R1+0x5c8], R142 ;  /* 0x0005c88e01007387 */ /* 0x0003e40000100a00 */
[C---:B-1----:R-:W-:Y:S11]  /*875a0*/  HMMA.1688.F32.TF32 R140, R72.reuse, R12, R188 ;  /* 0x0000000c488c723c */ /* 0x042ff600000810bc */
[----:B------:R-:W-:Y:S01]  /*875b0*/  @!UPT UIADD3 URZ, URZ, URZ, URZ ;  /* 0x0000003f3f3ff290 */ /* 0x000fe2000fffe03f */
[----:B------:R-:W-:Y:S01]  /*875c0*/  MOV R0, R136 ;  /* 0x0000008800007202 */ /* 0x000fe20000000f00 */
[----:B------:R-:W-:Y:S01]  /*875d0*/  IMAD.MOV.U32 R2, RZ, RZ, R137 ;  /* 0x000000ffff027224 */ /* 0x000fe200078e0089 */
[----:B------:R-:W-:Y:S01]  /*875e0*/  MOV R6, R138 ;  /* 0x0000008a00067202 */ /* 0x000fe20000000f00 */
[----:B------:R-:W-:Y:S02]  /*875f0*/  IMAD.MOV.U32 R252, RZ, RZ, R139 ;  /* 0x000000fffffc7224 */ /* 0x000fe400078e008b */
[----:B------:R-:W-:Y:S08]  /*87600*/  HMMA.1688.F32.TF32 R136, R72, R16, R184 ;  /* 0x000000104888723c */ /* 0x000ff000000810b8 */
[C---:B------:R-:W-:Y:S01]  /*87610*/  HMMA.1688.F32.TF32 R144, R80.reuse, R60, R172 ;  /* 0x0000003c5090723c */ /* 0x040fe200000810ac */
[----:B------:R-:W-:Y:S04]  /*87620*/  LDS R72, [R3+0x20500] ;  /* 0x0205000003487984 */ /* 0x000fe80000000800 */
[----:B------:R-:W-:Y:S04]  /*87630*/  LDS R74, [R3+0x22500] ;  /* 0x02250000034a7984 */ /* 0x000fe80000000800 */
[----:B------:R-:W-:Y:S04]  /*87640*/  LDS R73, [R4+0x20500] ;  /* 0x0205000004497984 */ /* 0x000fe80000000800 */
[----:B------:R-:W1:Y:S04]  /*87650*/  LDS R75, [R4+0x22500] ;  /* 0x02250000044b7984 */ /* 0x000e680000000800 */
[----:B------:R-:W-:Y:S01]  /*87660*/  STL.64 [R1+0x5a0], R140 ;  /* 0x0005a08c01007387 */ /* 0x000fe20000100a00 */
[----:B------:R2:W-:Y:S03]  /*87670*/  STL.64 [R1+0x5a8], R142 ;  /* 0x0005a88e01007387 */ /* 0x0005e60000100a00 */
[----:B------:R-:W-:Y:S01]  /*87680*/  STL.64 [R1+0x420], R136 ;  /* 0x0004208801007387 */ /* 0x000fe20000100a00 */
[----:B------:R3:W-:Y:S01]  /*87690*/  STL.64 [R1+0x428], R138 ;  /* 0x0004288a01007387 */ /* 0x0007e20000100a00 */
[C---:B--2---:R-:W-:Y:S08]  /*876a0*/  HMMA.1688.F32.TF32 R140, R80.reuse, R68, R180 ;  /* 0x00000044508c723c */ /* 0x044ff000000810b4 */
[C---:B---3--:R-:W-:Y:S11]  /*876b0*/  HMMA.1688.F32.TF32 R136, R80.reuse, R64, R176 ;  /* 0x000000405088723c */ /* 0x048ff600000810b0 */
[----:B------:R-:W-:Y:S04]  /*876c0*/  @!UPT UIADD3 URZ, URZ, URZ, URZ ;  /* 0x0000003f3f3ff290 */ /* 0x000fe8000fffe03f */
[----:B------:R-:W-:Y:S01]  /*876d0*/  STL.64 [R1+0x410], R140 ;  /* 0x0004108c01007387 */ /* 0x000fe20000100a00 */
[----:B------:R2:W-:Y:S07]  /*876e0*/  STL.64 [R1+0x418], R142 ;  /* 0x0004188e01007387 */ /* 0x0005ee0000100a00 */
[----:B------:R-:W-:Y:S01]  /*876f0*/  STL.64 [R1+0x400], R136 ;  /* 0x0004008801007387 */ /* 0x000fe20000100a00 */
[----:B------:R3:W-:Y:S01]  /*87700*/  STL.64 [R1+0x408], R138 ;  /* 0x0004088a01007387 */ /* 0x0007e20000100a00 */
[C---:B--2---:R-:W-:Y:S08]  /*87710*/  HMMA.1688.F32.TF32 R140, R80.reuse, R56, R168 ;  /* 0x00000038508c723c */ /* 0x044ff000000810a8 */
[C---:B---3--:R-:W-:Y:S01]  /*87720*/  HMMA.1688.F32.TF32 R136, R80.reuse, R52, R164 ;  /* 0x000000345088723c */ /* 0x048fe200000810a4 */
[----:B------:R-:W-:Y:S01]  /*87730*/  STL.64 [R1+0x3f0], R144 ;  /* 0x0003f09001007387 */ /* 0x000fe20000100a00 */
[----:B------:R2:W-:Y:S06]  /*87740*/  STL.64 [R1+0x3f8], R146 ;  /* 0x0003f89201007387 */ /* 0x0005ec0000100a00 */
[C---:B--2---:R-:W-:Y:S07]  /*87750*/  HMMA.1688.F32.TF32 R144, R80.reuse, R48, R160 ;  /* 0x000000305090723c */ /* 0x044fee00000810a0 */
        /* <DEDUP_REMOVED lines=14> */
[----:B---3--:R-:W-:Y:S01]  /*87840*/  HMMA.1688.F32.TF32 R136, R80, R8, R156 ;  /* 0x000000085088723c */ /* 0x008fe2000008109c */
[----:B------:R-:W-:Y:S01]  /*87850*/  STL.64 [R1+0x390], R144 ;  /* 0x0003909001007387 */ /* 0x000fe20000100a00 */
[----:B------:R-:W-:Y:S02]  /*87860*/  STL.64 [R1+0x398], R146 ;  /* 0x0003989201007387 */ /* 0x000fe40000100a00 */
[----:B------:R-:W2:Y:S01]  /*87870*/  LDL.LU R152, [R1+0xe80] ;  /* 0x000e800001987983 */ /* 0x000ea20000300800 */
[----:B------:R-:W-:Y:S01]  /*87880*/  MOV R148, R121 ;  /* 0x0000007900947202 */ /* 0x000fe20000000f00 */
[----:B------:R-:W-:-:S09]  /*87890*/  IMAD.MOV.U32 R149, RZ, RZ, R120 ;  /* 0x000000ffff957224 */ /* 0x000fd200078e0078 */
[----:B------:R-:W-:Y:S01]  /*878a0*/  STL.64 [R1+0x380], R140 ;  /* 0x0003808c01007387 */ /* 0x000fe20000100a00 */
[----:B------:R-:W-:Y:S07]  /*878b0*/  STL.64 [R1+0x388], R142 ;  /* 0x0003888e01007387 */ /* 0x000fee0000100a00 */
[----:B------:R3:W-:Y:S01]  /*878c0*/  STL.64 [R1+0x370], R136 ;  /* 0x0003708801007387 */ /* 0x0007e20000100a00 */
[----:B------:R1:W-:Y:S02]  /*878d0*/  STL.64 [R1+0x378], R138 ;  /* 0x0003788a01007387 */ /* 0x0003e40000100a00 */
[----:B------:R-:W2:Y:S02]  /*878e0*/  LDL.LU R153, [R1+0xe84] ;  /* 0x000e840001997983 */ /* 0x000ea40000300800 */
[----:B------:R-:W2:Y:S01]  /*878f0*/  LDL.LU R154, [R1+0xe88] ;  /* 0x000e8800019a7983 */ /* 0x000ea20000300800 */
[----:B------:R-:W2:Y:S01]  /*87900*/  LDL.LU R155, [R1+0xe8c] ;  /* 0x000e8c00019b7983 */ /* 0x000ea20000300800 */
[----:B------:R-:W2:Y:S02]  /*87910*/  LDL.LU R121, [R1+0x5834] ;  /* 0x0058340001797983 */ /* 0x000ea40000300800 */
[----:B------:R-:W3:Y:S02]  /*87920*/  LDL.LU R120, [R1+0x5830] ;  /* 0x0058300001787983 */ /* 0x000ee40000300800 */
[----:B------:R-:W4:Y:S01]  /*87930*/  LDL.LU R150, [R1+0xc48] ;  /* 0x000c480001967983 */ /* 0x000f220000300800 */
[----:B------:R-:W4:Y:S01]  /*87940*/  LDL.LU R151, [R1+0xc4c] ;  /* 0x000c4c0001977983 */ /* 0x000f220000300800 */
[----:B------:R-:W4:Y:S02]  /*87950*/  LDL.LU R160, [R1+0xc60] ;  /* 0x000c600001a07983 */ /* 0x000f240000300800 */
[----:B------:R-:W4:Y:S01]  /*87960*/  LDL.LU R161, [R1+0xc64] ;  /* 0x000c640001a17983 */ /* 0x000f220000300800 */
[----:B--2---:R-:W-:Y:S01]  /*87970*/  MOV R162, R121 ;  /* 0x0000007900a27202 */ /* 0x004fe20000000f00 */
[----:B---3--:R-:W-:Y:S01]  /*87980*/  IMAD.MOV.U32 R163, RZ, RZ, R120 ;  /* 0x000000ffffa37224 */ /* 0x008fe200078e0078 */
[----:B------:R-:W2:Y:S01]  /*87990*/  LDL.LU R121, [R1+0x582c] ;  /* 0x00582c0001797983 */ /* 0x000ea20000300800 */
[----:B------:R-:W3:Y:S02]  /*879a0*/  LDL.LU R120, [R1+0x5828] ;  /* 0x0058280001787983 */ /* 0x000ee40000300800 */
[----:B------:R-:W4:Y:S02]  /*879b0*/  LDL.LU R164, [R1+0xc70] ;  /* 0x000c700001a47983 */ /* 0x000f240000300800 */
[----:B------:R-:W4:Y:S01]  /*879c0*/  LDL.LU R165, [R1+0xc74] ;  /* 0x000c740001a57983 */ /* 0x000f220000300800 */
[----:B------:R-:W4:Y:S01]  /*879d0*/  LDL.LU R166, [R1+0xc78] ;  /* 0x000c780001a67983 */ /* 0x000f220000300800 */
        /* <DEDUP_REMOVED lines=32> */
[----:B------:R-:W4:Y:S02]  /*87be0*/  LDL.LU R199, [R1+0xf1c] ;  /* 0x000f1c0001c77983 */ /* 0x000f240000300800 */
[----:B------:R-:W4:Y:S02]  /*87bf0*/  LDL.LU R220, [R1+0xf20] ;  /* 0x000f200001dc7983 */ /* 0x000f240000300800 */
[----:B------:R-:W4:Y:S02]  /*87c00*/  LDL.LU R221, [R1+0xf24] ;  /* 0x000f240001dd7983 */ /* 0x000f240000300800 */
[----:B--2---:R-:W-:Y:S01]  /*87c10*/  IMAD.MOV.U32 R223, RZ, RZ, R121 ;  /* 0x000000ffffdf7224 */ /* 0x004fe200078e0079 */
[----:B---3--:R-:W-:-:S02]  /*87c20*/  MOV R222, R120 ;  /* 0x0000007800de7202 */ /* 0x008fc40000000f00 */
        /* <DEDUP_REMOVED lines=18> */
[----:B-1----:R-:W4:Y:S01]  /*87d50*/  LDL.LU R138, [R1+0xf88] ;  /* 0x000f8800018a7983 */ /* 0x002f220000300800 */
        /* <DEDUP_REMOVED lines=47> */
[C---:B--2---:R-:W-:Y:S08]  /*88050*/  HMMA.1688.F32.TF32 R240, R80.reuse, R24, R240 ;  /* 0x0000001850f0723c */ /* 0x044ff000000810f0 */
[C---:B------:R-:W-:Y:S08]  /*88060*/  HMMA.1688.F32.TF32 R244, R80.reuse, R32, R244 ;  /* 0x0000002050f4723c */ /* 0x040ff000000810f4 */
[C---:B------:R-:W-:Y:S07]  /*88070*/  HMMA.1688.F32.TF32 R144, R80.reuse, R12, R144 ;  /* 0x0000000c5090723c */ /* 0x040fee0000081090 */
[----:B------:R-:W-:Y:S01]  /*88080*/  STL.64 [R1+0x360], R240 ;  /* 0x000360f001007387 */ /* 0x000fe20000100a00 */
[----:B------:R3:W-:Y:S02]  /*88090*/  STL.64 [R1+0x368], R242 ;  /* 0x000368f201007387 */ /* 0x0007e40000100a00 */
[C---:B---3--:R-:W-:Y:S08]  /*880a0*/  HMMA.1688.F32.TF32 R240, R80.reuse, R20, R248 ;  /* 0x0000001450f0723c */ /* 0x048ff000000810f8 */
[----:B------:R-:W-:Y:S01]  /*880b0*/  HMMA.1688.F32.TF32 R80, R80, R16, R140 ;  /* 0x000000105050723c */ /* 0x000fe2000008108c */
[----:B------:R-:W-:Y:S01]  /*880c0*/  STL.64 [R1+0x350], R244 ;  /* 0x000350f401007387 */ /* 0x000fe20000100a00 */
[----:B------:R-:W-:Y:S06]  /*880d0*/  STL.64 [R1+0x358], R246 ;  /* 0x000358f601007387 */ /* 0x000fec0000100a00 */
[C---:B----4-:R-:W-:Y:S08]  /*880e0*/  HMMA.1688.F32.TF32 R136, R76.reuse, R68, R136 ;  /* 0x000000444c88723c */ /* 0x050ff00000081088 */
[C---:B------:R-:W-:Y:S01]  /*880f0*/  HMMA.1688.F32.TF32 R120, R76.reuse, R64, R120 ;  /* 0x000000404c78723c */ /* 0x040fe20000081078 */
[----:B------:R-:W-:Y:S01]  /*88100*/  STL.64 [R1+0x340], R240 ;  /* 0x000340f001007387 */ /* 0x000fe20000100a00 */
[----:B------:R-:W-:Y:S02]  /*88110*/  STL.64 [R1+0x348], R242 ;  /* 0x000348f201007387 */ /* 0x000fe40000100a00 */
[----:B------:R-:W-:Y:S02]  /*88120*/  STL.64 [R1+0x330], R144 ;  /* 0x0003309001007387 */ /* 0x000fe40000100a00 */
[----:B------:R-:W-:Y:S01]  /*88130*/  STL.64 [R1+0x338], R146 ;  /* 0x0003389201007387 */ /* 0x000fe20000100a00 */
[----:B------:R-:W-:Y:S01]  /*88140*/  STL.64 [R1+0x270], R80 ;  /* 0x0002705001007387 */ /* 0x000fe20000100a00 */
[----:B------:R1:W-:Y:S02]  /*88150*/  STL.64 [R1+0x278], R82 ;  /* 0x0002785201007387 */ /* 0x0003e40000100a00 */
[C---:B-1----:R-:W-:Y:S05]  /*88160*/  HMMA.1688.F32.TF32 R80, R76.reuse, R60, R228 ;  /* 0x0000003c4c50723c */ /* 0x042fea00000810e4 */
[----:B------:R-:W-:Y:S01]  /*88170*/  STL.64 [R1+0x260], R136 ;  /* 0x0002608801007387 */ /* 0x000fe20000100a00 */
[----:B------:R1:W-:Y:S07]  /*88180*/  STL.64 [R1+0x268], R138 ;  /* 0x0002688a01007387 */ /* 0x0003ee0000100a00 */
[----:B------:R-:W-:Y:S02]  /*88190*/  STL.64 [R1+0x250], R120 ;  /* 0x0002507801007387 */ /* 0x000fe40000100a00 */
[----:B------:R2:W-:Y:S01]  /*881a0*/  STL.64 [R1+0x258], R122 ;  /* 0x0002587a01007387 */ /* 0x0005e20000100a00 */
[----:B------:R-:W-:Y:S04]  /*881b0*/  LDS R228, [R3+0x20700] ;  /* 0x0207000003e47984 */ /* 0x000fe80000000800 */
[----:B------:R-:W-:Y:S04]  /*881c0*/  LDS R230, [R3+0x22700] ;  /* 0x0227000003e67984 */ /* 0x000fe80000000800 */
[----:B------:R-:W-:Y:S04]  /*881d0*/  LDS R229, [R4+0x20700] ;  /* 0x0207000004e57984 */ /* 0x000fe80000000800 */
[----:B------:R-:W-:Y:S01]  /*881e0*/  LDS R231, [R4+0x22700] ;  /* 0x0227000004e77984 */ /* 0x000fe20000000800 */
        /* <DEDUP_REMOVED lines=31> */
[C---:B-1----:R-:W-:Y:S08]  /*883e0*/  HMMA.1688.F32.TF32 R80, R76.reuse, R12, R168 ;  /* 0x0000000c4c50723c */ /* 0x042ff000000810a8 */
[----:B------:R-:W-:Y:S01]  /*883f0*/  HMMA.1688.F32.TF32 R76, R76, R16, R164 ;  /* 0x000000104c4c723c */ /* 0x000fe200000810a4 */
[----:B------:R-:W-:Y:S01]  /*88400*/  STL.64 [R1+0x560], R136 ;  /* 0x0005608801007387 */ /* 0x000fe20000100a00 */
[----:B------:R-:W-:Y:S05]  /*88410*/  STL.64 [R1+0x568], R138 ;  /* 0x0005688a01007387 */ /* 0x000fea0000100a00 */
[----:B------:R-:W-:Y:S02]  /*88420*/  STL.64 [R1+0x550], R120 ;  /* 0x0005507801007387 */ /* 0x000fe40000100a00 */
[----:B------:R1:W-:Y:S02]  /*88430*/  STL.64 [R1+0x558], R122 ;  /* 0x0005587a01007387 */ /* 0x0003e40000100a00 */
[C---:B-1----:R-:W-:Y:S04]  /*88440*/  HMMA.1688.F32.TF32 R120, R72.reuse, R68, R160 ;  /* 0x000000444878723c */ /* 0x042fe800000810a0 */
[----:B------:R-:W-:Y:S01]  /*88450*/  STL.64 [R1+0x540], R80 ;  /* 0x0005405001007387 */ /* 0x000fe20000100a00 */
[----:B------:R1:W-:Y:S07]  /*88460*/  STL.64 [R1+0x548], R82 ;  /* 0x0005485201007387 */ /* 0x0003ee0000100a00 */
[----:B------:R-:W-:Y:S02]  /*88470*/  STL.64 [R1+0x2c0], R76 ;  /* 0x0002c04c01007387 */ /* 0x000fe40000100a00 */
[----:B------:R2:W-:Y:S01]  /*88480*/  STL.64 [R1+0x2c8], R78 ;  /* 0x0002c84e01007387 */ /* 0x0005e20000100a00 */
[C---:B-1----:R-:W-:Y:S08]  /*88490*/  HMMA.1688.F32.TF32 R80, R72.reuse, R64, R224 ;  /* 0x000000404850723c */ /* 0x042ff000000810e0 */
[C---:B--2---:R-:W-:Y:S01]  /*884a0*/  HMMA.1688.F32.TF32 R76, R72.reuse, R60, R148 ;  /* 0x0000003c484c723c */ /* 0x044fe20000081094 */
[----:B------:R-:W-:Y:S01]  /*884b0*/  STL.64 [R1+0x530], R120 ;  /* 0x0005307801007387 */ /* 0x000fe20000100a00 */
[----:B------:R-:W-:Y:S02]  /*884c0*/  STL.64 [R1+0x538], R122 ;  /* 0x0005387a01007387 */ /* 0x000fe40000100a00 */
[----:B------:R-:W-:Y:S04]  /*884d0*/  LDS R120, [R3+0x20580] ;  /* 0x0205800003787984 */ /* 0x000fe80000000800 */
[----:B------:R-:W-:Y:S01]  /*884e0*/  LDS R122, [R3+0x22580] ;  /* 0x02258000037a7984 */ /* 0x000fe20000000800 */
[----:B------:R-:W-:Y:S04]  /*884f0*/  LDS R121, [R4+0x20580] ;  /* 0x0205800004797984 */ /* 0x000fe80000000800 */
[----:B------:R-:W1:Y:S04]  /*88500*/  LDS R123, [R4+0x22580] ;  /* 0x02258000047b7984 */ /* 0x000e680000000800 */
[----:B------:R-:W-:Y:S01]  /*88510*/  STL.64 [R1+0x520], R80 ;  /* 0x0005205001007387 */ /* 0x000fe20000100a00 */
[----:B------:R-:W-:Y:S05]  /*88520*/  STL.64 [R1+0x528], R82 ;  /* 0x0005285201007387 */ /* 0x000fea0000100a00 */
[----:B------:R-:W-:Y:S02]  /*88530*/  STL.64 [R1+0x510], R76 ;  /* 0x0005104c01007387 */ /* 0x000fe40000100a00 */
[----:B------:R2:W-:Y:S02]  /*88540*/  STL.64 [R1+0x518], R78 ;  /* 0x0005184e01007387 */ /* 0x0005e40000100a00 */
[C---:B--2---:R-:W-:Y:S08]  /*88550*/  HMMA.1688.F32.TF32 R76, R72.reuse, R56, R236 ;  /* 0x00000038484c723c */ /* 0x044ff000000810ec */
[C---:B------:R-:W-:Y:S11]  /*88560*/  HMMA.1688.F32.TF32 R80, R72.reuse, R52, R152 ;  /* 0x000000344850723c */ /* 0x040ff60000081098 */
[----:B------:R-:W-:Y:S04]  /*88570*/  @!UPT UIADD3 URZ, URZ, URZ, URZ ;  /* 0x0000003f3f3ff290 */ /* 0x000fe8000fffe03f */
[----:B------:R-:W-:Y:S01]  /*88580*/  STL.64 [R1+0x500], R76 ;  /* 0x0005004c01007387 */ /* 0x000fe20000100a00 */
[----:B------:R2:W-:Y:S02]  /*88590*/  STL.64 [R1+0x508], R78 ;  /* 0x0005084e01007387 */ /* 0x0005e40000100a00 */
[----:B------:R-:W3:Y:S01]  /*885a0*/  LDL.LU R224, [R1+0x1320] ;  /* 0x0013200001e07983 */ /* 0x000ee20000300800 */
[C---:B--2---:R-:W-:Y:S04]  /*885b0*/  HMMA.1688.F32.TF32 R76, R72.reuse, R48, R156 ;  /* 0x00000030484c723c */ /* 0x044fe8000008109c */
[----:B------:R-:W-:Y:S01]  /*885c0*/  STL.64 [R1+0x4f0], R80 ;  /* 0x0004f05001007387 */ /* 0x000fe20000100a00 */
[----:B------:R2:W-:Y:S11]  /*885d0*/  STL.64 [R1+0x4f8], R82 ;  /* 0x0004f85201007387 */ /* 0x0005f60000100a00 */
[----:B------:R-:W-:Y:S07]  /*885e0*/  @!UPT UIADD3 URZ, URZ, URZ, URZ ;  /* 0x0000003f3f3ff290 */ /* 0x000fee000fffe03f */
[----:B------:R-:W-:Y:S01]  /*885f0*/  STL.64 [R1+0x4e0], R76 ;  /* 0x0004e04c01007387 */ /* 0x000fe20000100a00 */
[----:B------:R4:W-:Y:S02]  /*88600*/  STL.64 [R1+0x4e8], R78 ;  /* 0x0004e84e01007387 */ /* 0x0009e40000100a00 */
[----:B------:R-:W3:Y:S02]  /*88610*/  LDL.LU R225, [R1+0x1324] ;  /* 0x0013240001e17983 */ /* 0x000ee40000300800 */
[----:B------:R-:W3:Y:S01]  /*88620*/  LDL.LU R226, [R1+0x1328] ;  /* 0x0013280001e27983 */ /* 0x000ee20000300800 */
[----:B------:R-:W3:Y:S01]  /*88630*/  LDL.LU R227, [R1+0x132c] ;  /* 0x00132c0001e37983 */ /* 0x000ee20000300800 */
        /* <DEDUP_REMOVED lines=48> */
[----:B------:R-:W1:Y:S02]  /*88940*/  LDL.LU R168, [R1+0x1350] ;  /* 0x0013500001a87983 */ /* 0x000e640000300800 */
[----:B------:R-:W1:Y:S02]  /*88950*/  LDL.LU R169, [R1+0x1354] ;  /* 0x0013540001a97983 */ /* 0x000e640000300800 */
[----:B------:R-:W1:Y:S01]  /*88960*/  LDL.LU R170, [R1+0x1358] ;  /* 0x0013580001aa7983 */ /* 0x000e620000300800 */
[----:B------:R-:W1:Y:S01]  /*88970*/  LDL.LU R171, [R1+0x135c] ;  /* 0x00135c0001ab7983 */ /* 0x000e620000300800 */
[----:B------:R-:W4:Y:S02]  /*88980*/  LDL.LU R148, [R1+0x1310] ;  /* 0x0013100001947983 */ /* 0x000f240000300800 */
[----:B------:R-:W4:Y:S02]  /*88990*/  LDL.LU R149, [R1+0x1314] ;  /* 0x0013140001957983 */ /* 0x000f240000300800 */
[----:B------:R-:W4:Y:S01]  /*889a0*/  LDL.LU R150, [R1+0x1318] ;  /* 0x0013180001967983 */ /* 0x000f220000300800 */
[----:B------:R-:W4:Y:S01]  /*889b0*/  LDL.LU R151, [R1+0x131c] ;  /* 0x00131c0001977983 */ /* 0x000f220000300800 */
[----:B------:R-:W4:Y:S02]  /*889c0*/  LDL.LU R152, [R1+0x1300] ;  /* 0x0013000001987983 */ /* 0x000f240000300800 */
[----:B------:R-:W4:Y:S01]  /*889d0*/  LDL.LU R153, [R1+0x1304] ;  /* 0x0013040001997983 */ /* 0x000f220000300800 */
[----:B------:R-:W-:Y:S01]  /*889e0*/  MOV R158, R85 ;  /* 0x00000055009e7202 */ /* 0x000fe20000000f00 */
[----:B------:R-:W-:Y:S01]  /*889f0*/  IMAD.MOV.U32 R159, RZ, RZ, R84 ;  /* 0x000000ffff9f7224 */ /* 0x000fe200078e0054 */
[----:B------:R-:W-:Y:S01]  /*88a00*/  MOV R154, R93 ;  /* 0x0000005d009a7202 */ /* 0x000fe20000000f00 */
[----:B------:R-:W-:Y:S01]  /*88a10*/  IMAD.MOV.U32 R155, RZ, RZ, R92 ;  /* 0x000000ffff9b7224 */ /* 0x000fe200078e005c */
[----:B------:R-:W-:Y:S01]  /*88a20*/  MOV R156, R89 ;  /* 0x00000059009c7202 */ /* 0x000fe20000000f00 */
[----:B------:R-:W-:Y:S01]  /*88a30*/  IMAD.MOV.U32 R157, RZ, RZ, R88 ;  /* 0x000000ffff9d7224 */ /* 0x000fe200078e0058 */
[C---:B--2---:R-:W-:Y:S08]  /*88a40*/  HMMA.1688.F32.TF32 R80, R72.reuse, R40, R220 ;  /* 0x000000284850723c */ /* 0x044ff000000810dc */
[C---:B---3--:R-:W-:Y:S08]  /*88a50*/  HMMA.1688.F32.TF32 R84, R72.reuse, R44, R200 ;  /* 0x0000002c4854723c */ /* 0x048ff000000810c8 */
[C---:B----4-:R-:W-:Y:S01]  /*88a60*/  HMMA.1688.F32.TF32 R76, R72.reuse, R36, R184 ;  /* 0x00000024484c723c */ /* 0x050fe200000810b8 */
[----:B------:R-:W-:Y:S04]  /*88a70*/  LDS R184, [R3+0x20600] ;  /* 0x0206000003b87984 */ /* 0x000fe80000000800 */
[----:B------:R-:W-:Y:S04]  /*88a80*/  LDS R186, [R3+0x22600] ;  /* 0x0226000003ba7984 */ /* 0x000fe80000000800 */
[----:B------:R-:W-:Y:S04]  /*88a90*/  LDS R185, [R4+0x20600] ;  /* 0x0206000004b97984 */ /* 0x000fe80000000800 */
[----:B------:R-:W2:Y:S04]  /*88aa0*/  LDS R187, [R4+0x22600] ;  /* 0x0226000004bb7984 */ /* 0x000ea80000000800 */
[----:B------:R-:W-:Y:S01]  /*88ab0*/  STL.64 [R1+0x4d0], R84 ;  /* 0x0004d05401007387 */ /* 0x000fe20000100a00 */
[----:B------:R-:W-:Y:S02]  /*88ac0*/  STL.64 [R1+0x4d8], R86 ;  /* 0x0004d85601007387 */ /* 0x000fe40000100a00 */
[----:B------:R-:W-:Y:S02]  /*88ad0*/  STL.64 [R1+0x4c0], R80 ;  /* 0x0004c05001007387 */ /* 0x000fe40000100a00 */
[----:B------:R-:W-:Y:S01]  /*88ae0*/  STL.64 [R1+0x4c8], R82 ;  /* 0x0004c85201007387 */ /* 0x000fe20000100a00 */
[----:B------:R-:W-:Y:S01]  /*88af0*/  STL.64 [R1+0x4b0], R76 ;  /* 0x0004b04c01007387 */ /* 0x000fe20000100a00 */
[----:B------:R3:W-:Y:S02]  /*88b00*/  STL.64 [R1+0x4b8], R78 ;  /* 0x0004b84e01007387 */ /* 0x0007e40000100a00 */
[C---:B---3--:R-:W-:Y:S08]  /*88b10*/  HMMA.1688.F32.TF32 R76, R72.reuse, R28, R196 ;  /* 0x0000001c484c723c */ /* 0x048ff000000810c4 */
[C---:B------:R-:W-:Y:S08]  /*88b20*/  HMMA.1688.F32.TF32 R80, R72.reuse, R8, R192 ;  /* 0x000000084850723c */ /* 0x040ff000000810c0 */
[C---:B------:R-:W-:Y:S07]  /*88b30*/  HMMA.1688.F32.TF32 R84, R72.reuse, R32, R180 ;  /* 0x000000204854723c */ /* 0x040fee00000810b4 */
[----:B------:R-:W-:Y:S01]  /*88b40*/  STL.64 [R1+0x4a0], R76 ;  /* 0x0004a04c01007387 */ /* 0x000fe20000100a00 */
[----:B------:R3:W-:Y:S07]  /*88b50*/  STL.64 [R1+0x4a8], R78 ;  /* 0x0004a84e01007387 */ /* 0x0007ee0000100a00 */
[----:B------:R-:W-:Y:S02]  /*88b60*/  STL.64 [R1+0x490], R80 ;  /* 0x0004905001007387 */ /* 0x000fe40000100a00 */
[----:B------:R4:W-:Y:S01]  /*88b70*/  STL.64 [R1+0x498], R82 ;  /* 0x0004985201007387 */ /* 0x0009e20000100a00 */
[C---:B---3--:R-:W-:Y:S08]  /*88b80*/  HMMA.1688.F32.TF32 R76, R72.reuse, R24, R188 ;  /* 0x00000018484c723c */ /* 0x048ff000000810bc */
[C---:B----4-:R-:W-:Y:S11]  /*88b90*/  HMMA.1688.F32.TF32 R80, R72.reuse, R20, R176 ;  /* 0x000000144850723c */ /* 0x050ff600000810b0 */
[----:B------:R-:W-:Y:S04]  /*88ba0*/  @!UPT UIADD3 URZ, URZ, URZ, URZ ;  /* 0x0000003f3f3ff290 */ /* 0x000fe8000fffe03f */
[----:B------:R-:W-:Y:S01]  /*88bb0*/  STL.64 [R1+0x480], R76 ;  /* 0x0004804c01007387 */ /* 0x000fe20000100a00 */
[----:B------:R3:W-:Y:S02]  /*88bc0*/  STL.64 [R1+0x488], R78 ;  /* 0x0004884e01007387 */ /* 0x0007e40000100a00 */
[----:B------:R-:W-:Y:S02]  /*88bd0*/  STL.64 [R1+0x470], R84 ;  /* 0x0004705401007387 */ /* 0x000fe40000100a00 */
[----:B------:R-:W-:Y:S03]  /*88be0*/  STL.64 [R1+0x478], R86 ;  /* 0x0004785601007387 */ /* 0x000fe60000100a00 */
[----:B------:R-:W-:Y:S01]  /*88bf0*/  STL.64 [R1+0x460], R80 ;  /* 0x0004605001007387 */ /* 0x000fe20000100a00 */
[----:B------:R1:W-:Y:S01]  /*88c00*/  STL.64 [R1+0x468], R82 ;  /* 0x0004685201007387 */ /* 0x0003e20000100a00 */
[C---:B---3--:R-:W-:Y:S08]  /*88c10*/  HMMA.1688.F32.TF32 R76, R72.reuse, R12, R172 ;  /* 0x0000000c484c723c */ /* 0x048ff000000810ac */
[----:B------:R-:W-:Y:S08]  /*88c20*/  HMMA.1688.F32.TF32 R72, R72, R16, R236 ;  /* 0x000000104848723c */ /* 0x000ff000000810ec */
[C---:B-1----:R-:W-:Y:S08]  /*88c30*/  HMMA.1688.F32.TF32 R80, R120.reuse, R68, R168 ;  /* 0x000000447850723c */ /* 0x042ff000000810a8 */
[C---:B------:R-:W-:Y:S08]  /*88c40*/  HMMA.1688.F32.TF32 R84, R120.reuse, R52, R148 ;  /* 0x000000347854723c */ /* 0x040ff00000081094 */
[C---:B------:R-:W-:Y:S08]  /*88c50*/  HMMA.1688.F32.TF32 R88, R120.reuse, R48, R152 ;  /* 0x000000307858723c */ /* 0x040ff00000081098 */
[C---:B------:R-:W-:Y:S01]  /*88c60*/  HMMA.1688.F32.TF32 R92, R120.reuse, R44, R156 ;  /* 0x0000002c785c723c */ /* 0x040fe2000008109c */
[----:B------:R-:W-:Y:S04]  /*88c70*/  LDS R236, [R3+0x20680] ;  /* 0x0206800003ec7984 */ /* 0x000fe80000000800 */
[----:B------:R-:W-:Y:S04]  /*88c80*/  LDS R238, [R3+0x22680] ;  /* 0x0226800003ee7984 */ /* 0x000fe80000000800 */
[----:B------:R-:W-:Y:S04]  /*88c90*/  LDS R237, [R4+0x20680] ;  /* 0x0206800004ed7984 */ /* 0x000fe80000000800 */
[----:B------:R-:W1:Y:S04]  /*88ca0*/  LDS R239, [R4+0x22680] ;  /* 0x0226800004ef7984 */ /* 0x000e680000000800 */
[----:B------:R-:W-:Y:S01]  /*88cb0*/  STL.64 [R1+0x450], R76 ;  /* 0x0004504c01007387 */ /* 0x000fe20000100a00 */
[----:B------:R3:W-:Y:S02]  /*88cc0*/  STL.64 [R1+0x458], R78 ;  /* 0x0004584e01007387 */ /* 0x0007e40000100a00 */
[----:B------:R-:W-:Y:S02]  /*88cd0*/  STL.64 [R1+0x2b0], R72 ;  /* 0x0002b04801007387 */ /* 0x000fe40000100a00 */
[----:B------:R-:W-:Y:S01]  /*88ce0*/  STL.64 [R1+0x2b8], R74 ;  /* 0x0002b84a01007387 */ /* 0x000fe20000100a00 */
[----:B------:R-:W-:Y:S01]  /*88cf0*/  STL.64 [R1+0x2a0], R80 ;  /* 0x0002a05001007387 */ /* 0x000fe20000100a00 */
[----:B------:R4:W-:Y:S01]  /*88d00*/  STL.64 [R1+0x2a8], R82 ;  /* 0x0002a85201007387 */ /* 0x0009e20000100a00 */
[C---:B---3--:R-:W-:Y:S08]  /*88d10*/  HMMA.1688.F32.TF32 R76, R120.reuse, R64, R164 ;  /* 0x00000040784c723c */ /* 0x048ff000000810a4 */
[C---:B----4-:R-:W-:Y:S08]  /*88d20*/  HMMA.1688.F32.TF32 R80, R120.reuse, R56, R224 ;  /* 0x000000387850723c */ /* 0x050ff000000810e0 */
[----:B------:R-:W-:Y:S01]  /*88d30*/  HMMA.1688.F32.TF32 R72, R120, R60, R160 ;  /* 0x0000003c7848723c */ /* 0x000fe200000810a0 */
[----:B------:R-:W-:Y:S01]  /*88d40*/  MOV R152, R124 ;  /* 0x0000007c00987202 */ /* 0x000fe20000000f00 */
[----:B------:R-:W-:Y:S01]  /*88d50*/  IMAD.MOV.U32 R153, RZ, RZ, R125 ;  /* 0x000000ffff997224 */ /* 0x000fe200078e007d */
[----:B------:R-:W-:Y:S01]  /*88d60*/  MOV R154, R128 ;  /* 0x00000080009a7202 */ /* 0x000fe20000000f00 */
[----:B------:R-:W-:-:S03]  /*88d70*/  IMAD.MOV.U32 R155, RZ, RZ, R129 ;  /* 0x000000ffff9b7224 */ /* 0x000fc600078e0081 */
[----:B------:R-:W-:Y:S01]  /*88d80*/  STL.64 [R1+0x290], R76 ;  /* 0x0002904c01007387 */ /* 0x000fe20000100a00 */
[----:B------:R-:W-:Y:S07]  /*88d90*/  STL.64 [R1+0x298], R78 ;  /* 0x0002984e01007387 */ /* 0x000fee0000100a00 */
[----:B------:R3:W-:Y:S08]  /*88da0*/  STL.64 [R1+0x5518], R82 ;  /* 0x0055185201007387 */ /* 0x0007f00000100a00 */
[----:B------:R-:W-:Y:S01]  /*88db0*/  STL.64 [R1+0x280], R72 ;  /* 0x0002804801007387 */ /* 0x000fe20000100a00 */
[----:B------:R-:W-:Y:S01]  /*88dc0*/  STL.64 [R1+0x288], R74 ;  /* 0x0002884a01007387 */ /* 0x000fe20000100a00 */
[----:B------:R4:W-:Y:S02]  /*88dd0*/  STL.64 [R1+0x5510], R80 ;  /* 0x0055105001007387 */ /* 0x0009e40000100a00 */
[----:B------:R-:W-:Y:S02]  /*88de0*/  STL.64 [R1+0x5528], R86 ;  /* 0x0055285601007387 */ /* 0x000fe40000100a00 */
[----:B------:R-:W-:Y:S01]  /*88df0*/  STL.64 [R1+0x5520], R84 ;  /* 0x0055205401007387 */ /* 0x000fe20000100a00 */
[----:B------:R1:W-:Y:S01]  /*88e00*/  STL.64 [R1+0x5538], R90 ;  /* 0x0055385a01007387 */ /* 0x0003e20000100a00 */
[----:B------:R1:W-:Y:S02]  /*88e10*/  STL.64 [R1+0x5530], R88 ;  /* 0x0055305801007387 */ /* 0x0003e40000100a00 */
[----:B------:R-:W2:Y:S02]  /*88e20*/  LDL.LU R124, [R1+0x57f4] ;  /* 0x0057f400017c7983 */ /* 0x000ea40000300800 */
[----:B------:R-:W3:Y:S01]  /*88e30*/  LDL.LU R125, [R1+0x57f0] ;  /* 0x0057f000017d7983 */ /* 0x000ee20000300800 */
        /* <DEDUP_REMOVED lines=37> */
[----:B------:R-:W-:-:S03]  /*89090*/  IMAD.MOV.U32 R149, RZ, RZ, R108 ;  /* 0x000000ffff957224 */ /* 0x000fc600078e006c */
[C---:B------:R-:W-:Y:S01]  /*890a0*/  HMMA.1688.F32.TF32 R116, R120.reuse, R12, R160 ;  /* 0x0000000c7874723c */ /* 0x040fe200000810a0 */
[----:B------:R-:W-:Y:S01]  /*890b0*/  STL.64 [R1+0x5548], R94 ;  /* 0x0055485e01007387 */ /* 0x000fe20000100a00 */
[----:B------:R-:W-:Y:S02]  /*890c0*/  STL.64 [R1+0x5540], R92 ;  /* 0x0055405c01007387 */ /* 0x000fe40000100a00 */
[----:B--2---:R-:W-:Y:S01]  /*890d0*/  IMAD.MOV.U32 R167, RZ, RZ, R124 ;  /* 0x000000ffffa77224 */ /* 0x004fe200078e007c */
[----:B---3--:R-:W-:Y:S01]  /*890e0*/  MOV R166, R125 ;  /* 0x0000007d00a67202 */ /* 0x008fe20000000f00 */
[----:B----4-:R-:W-:Y:S01]  /*890f0*/  IMAD.MOV.U32 R165, RZ, RZ, R128 ;  /* 0x000000ffffa57224 */ /* 0x010fe200078e0080 */
[----:B------:R-:W-:Y:S01]  /*89100*/  MOV R164, R129 ;  /* 0x0000008100a47202 */ /* 0x000fe20000000f00 */
[C---:B------:R-:W-:Y:S08]  /*89110*/  HMMA.1688.F32.TF32 R100, R120.reuse, R36, R180 ;  /* 0x000000247864723c */ /* 0x040ff000000810b4 */
[C---:B------:R-:W-:Y:S08]  /*89120*/  HMMA.1688.F32.TF32 R96, R120.reuse, R40, R188 ;  /* 0x000000287860723c */ /* 0x040ff000000810bc */
[C---:B------:R-:W-:Y:S08]  /*89130*/  HMMA.1688.F32.TF32 R220, R120.reuse, R28, R176 ;  /* 0x0000001c78dc723c */ /* 0x040ff000000810b0 */
[C---:B------:R-:W-:Y:S08]  /*89140*/  HMMA.1688.F32.TF32 R108, R120.reuse, R32, R168 ;  /* 0x00000020786c723c */ /* 0x040ff000000810a8 */
[C---:B------:R-:W-:Y:S08]  /*89150*/  HMMA.1688.F32.TF32 R112, R120.reuse, R20, R164 ;  /* 0x000000147870723c */ /* 0x040ff000000810a4 */
[C---:B------:R-:W-:Y:S08]  /*89160*/  HMMA.1688.F32.TF32 R224, R120.reuse, R8, R224 ;  /* 0x0000000878e0723c */ /* 0x040ff000000810e0 */
[C---:B------:R-:W-:Y:S08]  /*89170*/  HMMA.1688.F32.TF32 R104, R120.reuse, R24, R172 ;  /* 0x000000187868723c */ /* 0x040ff000000810ac */
[----:B------:R-:W-:Y:S08]  /*89180*/  HMMA.1688.F32.TF32 R120, R120, R16, R148 ;  /* 0x000000107878723c */ /* 0x000ff00000081094 */
[C---:B------:R-:W-:Y:S01]  /*89190*/  HMMA.1688.F32.TF32 R124, R184.reuse, R68, R152 ;  /* 0x00000044b87c723c */ /* 0x040fe20000081098 */
[----:B------:R-:W-:Y:S01]  /*891a0*/  STL.64 [R1+0x5558], R98 ;  /* 0x0055586201007387 */ /* 0x000fe20000100a00 */
[----:B------:R-:W-:Y:S02]  /*891b0*/  STL.64 [R1+0x5550], R96 ;  /* 0x0055506001007387 */ /* 0x000fe40000100a00 */
[----:B------:R-:W-:Y:S02]  /*891c0*/  STL.64 [R1+0x5568], R102 ;  /* 0x0055686601007387 */ /* 0x000fe40000100a00 */
[----:B------:R-:W-:Y:S01]  /*891d0*/  STL.64 [R1+0x5560], R100 ;  /* 0x0055606401007387 */ /* 0x000fe20000100a00 */
[----:B------:R-:W-:Y:S01]  /*891e0*/  STL.64 [R1+0x5578], R222 ;  /* 0x005578de01007387 */ /* 0x000fe20000100a00 */
[----:B------:R-:W-:Y:S03]  /*891f0*/  STL.64 [R1+0x5570], R220 ;  /* 0x005570dc01007387 */ /* 0x000fe60000100a00 */
[----:B------:R-:W-:Y:S01]  /*89200*/  STL.64 [R1+0x5588], R226 ;  /* 0x005588e201007387 */ /* 0x000fe20000100a00 */
[----:B------:R-:W-:Y:S02]  /*89210*/  STL.64 [R1+0x5580], R224 ;  /* 0x005580e001007387 */ /* 0x000fe40000100a00 */
[----:B------:R-:W-:Y:S02]  /*89220*/  STL.64 [R1+0x5598], R106 ;  /* 0x0055986a01007387 */ /* 0x000fe40000100a00 */
[----:B------:R-:W-:Y:S01]  /*89230*/  STL.64 [R1+0x5590], R104 ;  /* 0x0055906801007387 */ /* 0x000fe20000100a00 */
        /* <DEDUP_REMOVED lines=33> */
[----:B------:R-:W-:Y:S01]  /*89450*/  HMMA.1688.F32.TF32 R128, R184, R64, R156 ;  /* 0x00000040b880723c */ /* 0x000fe2000008109c */
[----:B------:R-:W4:Y:S02]  /*89460*/  LDL.LU R151, [R1+0xdbc] ;  /* 0x000dbc0001977983 */ /* 0x000f240000300800 */
[----:B------:R-:W4:Y:S01]  /*89470*/  LDL.LU R156, [R1+0xd90] ;  /* 0x000d9000019c7983 */ /* 0x000f220000300800 */
[----:B------:R-:W4:Y:S01]  /*89480*/  LDL.LU R157, [R1+0xd94] ;  /* 0x000d9400019d7983 */ /* 0x000f220000300800 */
[----:B------:R-:W4:Y:S02]  /*89490*/  LDL.LU R158, [R1+0xd98] ;  /* 0x000d9800019e7983 */ /* 0x000f240000300800 */
[----:B------:R-:W4:Y:S02]  /*894a0*/  LDL.LU R159, [R1+0xd9c] ;  /* 0x000d9c00019f7983 */ /* 0x000f240000300800 */
[----:B------:R-:W4:Y:S01]  /*894b0*/  LDL.LU R160, [R1+0xd80] ;  /* 0x000d800001a07983 */ /* 0x000f220000300800 */
[----:B------:R-:W4:Y:S01]  /*894c0*/  LDL.LU R161, [R1+0xd84] ;  /* 0x000d840001a17983 */ /* 0x000f220000300800 */
[----:B------:R-:W-:Y:S01]  /*894d0*/  MOV R162, R133 ;  /* 0x0000008500a27202 */ /* 0x000fe20000000f00 */
[----:B------:R-:W-:-:S11]  /*894e0*/  IMAD.MOV.U32 R163, RZ, RZ, R132 ;  /* 0x000000ffffa37224 */ /* 0x000fd600078e0084 */
[----:B------:R-:W-:Y:S01]  /*894f0*/  STL.64 [R1+0x55f8], R130 ;  /* 0x0055f88201007387 */ /* 0x000fe20000100a00 */
[----:B------:R-:W-:Y:S01]  /*89500*/  STL.64 [R1+0x55f0], R128 ;  /* 0x0055f08001007387 */ /* 0x000fe20000100a00 */
[C---:B--2---:R-:W-:Y:S02]  /*89510*/  HMMA.1688.F32.TF32 R132, R184.reuse, R60, R164 ;  /* 0x0000003cb884723c */ /* 0x044fe400000810a4 */
[----:B------:R-:W2:Y:S01]  /*89520*/  LDL.LU R164, [R1+0xd70] ;  /* 0x000d700001a47983 */ /* 0x000ea20000300800 */
[----:B------:R-:W2:Y:S02]  /*89530*/  LDL.LU R165, [R1+0xd74] ;  /* 0x000d740001a57983 */ /* 0x000ea40000300800 */
[----:B------:R-:W2:Y:S02]  /*89540*/  LDL.LU R166, [R1+0xd78] ;  /* 0x000d780001a67983 */ /* 0x000ea40000300800 */
[----:B------:R-:W2:Y:S01]  /*89550*/  LDL.LU R167, [R1+0xd7c] ;  /* 0x000d7c0001a77983 */ /* 0x000ea20000300800 */
[C---:B---3--:R-:W-:Y:S08]  /*89560*/  HMMA.1688.F32.TF32 R136, R184.reuse, R56, R176 ;  /* 0x00000038b888723c */ /* 0x048ff000000810b0 */
[C---:B----4-:R-:W-:Y:S08]  /*89570*/  HMMA.1688.F32.TF32 R140, R184.reuse, R52, R168 ;  /* 0x00000034b88c723c */ /* 0x050ff000000810a8 */
[C---:B------:R-:W-:Y:S08]  /*89580*/  HMMA.1688.F32.TF32 R152, R184.reuse, R40, R152 ;  /* 0x00000028b898723c */ /* 0x040ff00000081098 */
[C---:B------:R-:W-:Y:S08]  /*89590*/  HMMA.1688.F32.TF32 R144, R184.reuse, R48, R172 ;  /* 0x00000030b890723c */ /* 0x040ff000000810ac */
[C---:B------:R-:W-:Y:S08]  /*895a0*/  HMMA.1688.F32.TF32 R148, R184.reuse, R44, R148 ;  /* 0x0000002cb894723c */ /* 0x040ff00000081094 */
[C---:B------:R-:W-:Y:S01]  /*895b0*/  HMMA.1688.F32.TF32 R156, R184.reuse, R36, R156 ;  /* 0x00000024b89c723c */ /* 0x040fe2000008109c */
[----:B------:R-:W-:Y:S01]  /*895c0*/  STL.64 [R1+0x5608], R134 ;  /* 0x0056088601007387 */ /* 0x000fe20000100a00 */
[----:B------:R-:W-:Y:S02]  /*895d0*/  STL.64 [R1+0x5600], R132 ;  /* 0x0056008401007387 */ /* 0x000fe40000100a00 */
[----:B------:R-:W-:Y:S02]  /*895e0*/  STL.64 [R1+0x5618], R138 ;  /* 0x0056188a01007387 */ /* 0x000fe40000100a00 */
[----:B------:R-:W-:Y:S01]  /*895f0*/  STL.64 [R1+0x5610], R136 ;  /* 0x0056108801007387 */ /* 0x000fe20000100a00 */
[----:B------:R-:W3:Y:S01]  /*89600*/  LDL.LU R168, [R1+0xd60] ;  /* 0x000d600001a87983 */ /* 0x000ee20000300800 */
[----:B------:R-:W3:Y:S02]  /*89610*/  LDL.LU R169, [R1+0xd64] ;  /* 0x000d640001a97983 */ /* 0x000ee40000300800 */
[----:B------:R-:W3:Y:S02]  /*89620*/  LDL.LU R170, [R1+0xd68] ;  /* 0x000d680001aa7983 */ /* 0x000ee40000300800 */
[----:B------:R-:W3:Y:S01]  /*89630*/  LDL.LU R171, [R1+0xd6c] ;  /* 0x000d6c0001ab7983 */ /* 0x000ee20000300800 */
[----:B------:R-:W-:Y:S01]  /*89640*/  STL.64 [R1+0x5628], R142 ;  /* 0x0056288e01007387 */ /* 0x000fe20000100a00 */
[----:B------:R-:W-:Y:S03]  /*89650*/  STL.64 [R1+0x5620], R140 ;  /* 0x0056208c01007387 */ /* 0x000fe60000100a00 */
        /* <DEDUP_REMOVED lines=8> */
[----:B------:R-:W4:Y:S02]  /*896e0*/  LDL.LU R172, [R1+0xd50] ;  /* 0x000d500001ac7983 */ /* 0x000f240000300800 */
[----:B------:R-:W4:Y:S01]  /*896f0*/  LDL.LU R173, [R1+0xd54] ;  /* 0x000d540001ad7983 */ /* 0x000f220000300800 */
[----:B------:R-:W4:Y:S01]  /*89700*/  LDL.LU R174, [R1+0xd58] ;  /* 0x000d580001ae7983 */ /* 0x000f220000300800 */
[----:B------:R-:W4:Y:S01]  /*89710*/  LDL.LU R175, [R1+0xd5c] ;  /* 0x000d5c0001af7983 */ /* 0x000f220000300800 */
[C---:B------:R-:W-:Y:S11]  /*89720*/  HMMA.1688.F32.TF32 R160, R184.reuse, R28, R160 ;  /* 0x0000001cb8a0723c */ /* 0x040ff600000810a0 */
[----:B------:R-:W-:Y:S11]  /*89730*/  @!UPT UIADD3 URZ, URZ, URZ, URZ ;  /* 0x0000003f3f3ff290 */ /* 0x000ff6000fffe03f */
[----:B------:R-:W-:Y:S01]  /*89740*/  @!UPT UIADD3 URZ, URZ, URZ, URZ ;  /* 0x0000003f3f3ff290 */ /* 0x000fe2000fffe03f */
[----:B------:R-:W-:Y:S01]  /*89750*/  STL.64 [R1+0x5678], R162 ;  /* 0x005678a201007387 */ /* 0x000fe20000100a00 */
[----:B------:R-:W-:Y:S02]  /*89760*/  STL.64 [R1+0x5670], R160 ;  /* 0x005670a001007387 */ /* 0x000fe40000100a00 */
[----:B------:R-:W4:Y:S02]  /*89770*/  LDL.LU R176, [R1+0xd40] ;  /* 0x000d400001b07983 */ /* 0x000f240000300800 */
[----:B------:R-:W4:Y:S01]  /*89780*/  LDL.LU R177, [R1+0xd44] ;  /* 0x000d440001b17983 */ /* 0x000f220000300800 */
[----:B------:R-:W4:Y:S01]  /*89790*/  LDL.LU R178, [R1+0xd48] ;  /* 0x000d480001b27983 */ /* 0x000f220000300800 */
[----:B------:R-:W4:Y:S01]  /*897a0*/  LDL.LU R179, [R1+0xd4c] ;  /* 0x000d4c0001b37983 */ /* 0x000f220000300800 */
[C---:B--2---:R-:W-:Y:S11]  /*897b0*/  HMMA.1688.F32.TF32 R164, R184.reuse, R8, R164 ;  /* 0x00000008b8a4723c */ /* 0x044ff600000810a4 */
[----:B------:R-:W-:Y:S11]  /*897c0*/  @!UPT UIADD3 URZ, URZ, URZ, URZ ;  /* 0x0000003f3f3ff290 */ /* 0x000ff6000fffe03f */
[----:B------:R-:W-:Y:S01]  /*897d0*/  @!UPT UIADD3 URZ, URZ, URZ, URZ ;  /* 0x0000003f3f3ff290 */ /* 0x000fe2000fffe03f */
[----:B------:R-:W-:Y:S01]  /*897e0*/  STL [R1+0x548c], R164 ;  /* 0x00548ca401007387 */ /* 0x000fe20000100800 */
[----:B------:R-:W-:Y:S02]  /*897f0*/  STL [R1+0x5488], R165 ;  /* 0x005488a501007387 */ /* 0x000fe40000100800 */
[----:B------:R-:W-:Y:S02]  /*89800*/  STL [R1+0x5484], R166 ;  /* 0x005484a601007387 */ /* 0x000fe40000100800 */
[----:B------:R-:W-:Y:S01]  /*89810*/  STL [R1+0x5480], R167 ;  /* 0x005480a701007387 */ /* 0x000fe20000100800 */
        /* <DEDUP_REMOVED lines=16> */
[C---:B---3--:R-:W-:Y:S08]  /*89920*/  HMMA.1688.F32.TF32 R168, R184.reuse, R24, R168 ;  /* 0x00000018b8a8723c */ /* 0x048ff000000810a8 */
[C---:B----4-:R-:W-:Y:S11]  /*89930*/  HMMA.1688.F32.TF32 R172, R184.reuse, R32, R172 ;  /* 0x00000020b8ac723c */ /* 0x050ff600000810ac */
[----:B------:R-:W-:Y:S04]  /*89940*/  @!UPT UIADD3 URZ, URZ, URZ, URZ ;  /* 0x0000003f3f3ff290 */ /* 0x000fe8000fffe03f */
[----:B------:R-:W-:Y:S01]  /*89950*/  STL [R1+0x5498], R168 ;  /* 0x005498a801007387 */ /* 0x000fe20000100800 */
[----:B------:R-:W-:Y:S02]  /*89960*/  STL [R1+0x5494], R169 ;  /* 0x005494a901007387 */ /* 0x000fe40000100800 */
[----:B------:R-:W-:Y:S02]  /*89970*/  STL [R1+0x5490], R170 ;  /* 0x005490aa01007387 */ /* 0x000fe40000100800 */
[----:B------:R-:W-:Y:S03]  /*89980*/  STL [R1+0x547c], R171 ;  /* 0x00547cab01007387 */ /* 0x000fe60000100800 */
[----:B------:R-:W-:Y:S01]  /*89990*/  STL [R1+0x54a8], R172 ;  /* 0x0054a8ac01007387 */ /* 0x000fe20000100800 */
[----:B------:R-:W-:Y:S02]  /*899a0*/  STL [R1+0x54a4], R173 ;  /* 0x0054a4ad01007387 */ /* 0x000fe40000100800 */
[----:B------:R-:W-:Y:S02]  /*899b0*/  STL [R1+0x54a0], R174 ;  /* 0x0054a0ae01007387 */ /* 0x000fe40000100800 */
[----:B------:R-:W-:Y:S01]  /*899c0*/  STL [R1+0x549c], R175 ;  /* 0x00549caf01007387 */ /* 0x000fe20000100800 */
[----:B------:R-:W3:Y:S01]  /*899d0*/  LDL.LU R196, [R1+0xd20] ;  /* 0x000d200001c47983 */ /* 0x000ee20000300800 */
[----:B------:R-:W3:Y:S02]  /*899e0*/  LDL.LU R197, [R1+0xd24] ;  /* 0x000d240001c57983 */ /* 0x000ee40000300800 */
[----:B------:R-:W3:Y:S02]  /*899f0*/  LDL.LU R198, [R1+0xd28] ;  /* 0x000d280001c67983 */ /* 0x000ee40000300800 */
[----:B------:R-:W3:Y:S01]  /*89a00*/  LDL.LU R199, [R1+0xd2c] ;  /* 0x000d2c0001c77983 */ /* 0x000ee20000300800 */
[C---:B------:R-:W-:Y:S11]  /*89a10*/  HMMA.1688.F32.TF32 R176, R184.reuse, R20, R176 ;  /* 0x00000014b8b0723c */ /* 0x040ff600000810b0 */
[----:B------:R-:W-:Y:S11]  /*89a20*/  @!UPT UIADD3 URZ, URZ, URZ, URZ ;  /* 0x0000003f3f3ff290 */ /* 0x000ff6000fffe03f */
[----:B------:R-:W-:Y:S01]  /*89a30*/  @!UPT UIADD3 URZ, URZ, URZ, URZ ;  /* 0x0000003f3f3ff290 */ /* 0x000fe2000fffe03f */
[----:B------:R-:W-:Y:S01]  /*89a40*/  STL [R1+0x54b0], R176 ;  /* 0x0054b0b001007387 */ /* 0x000fe20000100800 */
[----:B------:R-:W-:Y:S02]  /*89a50*/  STL [R1+0x54ac], R177 ;  /* 0x0054acb101007387 */ /* 0x000fe40000100800 */
[----:B------:R-:W-:Y:S02]  /*89a60*/  STL [R1+0x5478], R178 ;  /* 0x005478b201007387 */ /* 0x000fe40000100800 */
[----:B------:R-:W-:Y:S02]  /*89a70*/  STL [R1+0x5474], R179 ;  /* 0x005474b301007387 */ /* 0x000fe40000100800 */
[----:B------:R-:W-:Y:S01]  /*89a80*/  IMAD.MOV.U32 R83, RZ, RZ, R216 ;  /* 0x000000ffff537224 */ /* 0x000fe200078e00d8 */
[----:B------:R-:W-:Y:S01]  /*89a90*/  MOV R82, R217 ;  /* 0x000000d900527202 */ /* 0x000fe20000000f00 */
[----:B------:R-:W-:Y:S01]  /*89aa0*/  IMAD.MOV.U32 R81, RZ, RZ, R218 ;  /* 0x000000ffff517224 */ /* 0x000fe200078e00da */
[----:B------:R-:W-:Y:S01]  /*89ab0*/  MOV R80, R219 ;  /* 0x000000db00507202 */ /* 0x000fe20000000f00 */
[----:B-1----:R-:W-:Y:S01]  /*89ac0*/  IMAD.MOV.U32 R91, RZ, RZ, R212 ;  /* 0x000000ffff5b7224 */ /* 0x002fe200078e00d4 */
[----:B------:R-:W-:Y:S01]  /*89ad0*/  MOV R90, R213 ;  /* 0x000000d5005a7202 */ /* 0x000fe20000000f00 */
[----:B------:R-:W-:Y:S01]  /*89ae0*/  IMAD.MOV.U32 R89, RZ, RZ, R214 ;  /* 0x000000ffff597224 */ /* 0x000fe200078e00d6 */
[----:B------:R-:W-:Y:S01]  /*89af0*/  MOV R88, R215 ;  /* 0x000000d700587202 */ /* 0x000fe20000000f00 */
[C---:B--2---:R-:W-:Y:S08]  /*89b00*/  HMMA.1688.F32.TF32 R180, R184.reuse, R12, R180 ;  /* 0x0000000cb8b4723c */ /* 0x044ff000000810b4 */
[----:B------:R-:W-:Y:S08]  /*89b10*/  HMMA.1688.F32.TF32 R184, R184, R16, R200 ;  /* 0x00000010b8b8723c */ /* 0x000ff000000810c8 */
[C---:B------:R-:W-:Y:S08]  /*89b20*/  HMMA.1688.F32.TF32 R76, R236.reuse, R68, R192 ;  /* 0x00000044ec4c723c */ /* 0x040ff000000810c0 */
[C---:B------:R-:W-:Y:S08]  /*89b30*/  HMMA.1688.F32.TF32 R192, R236.reuse, R60, R232 ;  /* 0x0000003cecc0723c */ /* 0x040ff000000810e8 */
[C---:B------:R-:W-:Y:S08]  /*89b40*/  HMMA.1688.F32.TF32 R188, R236.reuse, R64, R188 ;  /* 0x00000040ecbc723c */ /* 0x040ff000000810bc */
[C---:B---3--:R-:W-:Y:S01]  /*89b50*/  HMMA.1688.F32.TF32 R196, R236.reuse, R56, R196 ;  /* 0x00000038ecc4723c */ /* 0x048fe200000810c4 */
[----:B------:R-:W-:Y:S01]  /*89b60*/  STL [R1+0x54bc], R180 ;  /* 0x0054bcb401007387 */ /* 0x000fe20000100800 */
[----:B------:R-:W-:Y:S02]  /*89b70*/  STL [R1+0x54b8], R181 ;  /* 0x0054b8b501007387 */ /* 0x000fe40000100800 */
[----:B------:R-:W-:Y:S02]  /*89b80*/  STL [R1+0x54b4], R182 ;  /* 0x0054b4b601007387 */ /* 0x000fe40000100800 */
[----:B------:R-:W-:Y:S01]  /*89b90*/  STL [R1+0x5470], R183 ;  /* 0x005470b701007387 */ /* 0x000fe20000100800 */
[----:B------:R-:W-:Y:S01]  /*89ba0*/  STL [R1+0x54c8], R184 ;  /* 0x0054c8b801007387 */ /* 0x000fe20000100800 */
[----:B------:R-:W-:Y:S02]  /*89bb0*/  STL [R1+0x54c4], R185 ;  /* 0x0054c4b901007387 */ /* 0x000fe40000100800 */
[----:B------:R-:W-:Y:S02]  /*89bc0*/  STL [R1+0x54c0], R186 ;  /* 0x0054c0ba01007387 */ /* 0x000fe40000100800 */
[----:B------:R-:W-:Y:S01]  /*89bd0*/  STL [R1+0x546c], R187 ;  /* 0x00546cbb01007387 */ /* 0x000fe20000100800 */
[----:B------:R-:W-:Y:S01]  /*89be0*/  STL [R1+0x54d8], R76 ;  /* 0x0054d84c01007387 */ /* 0x000fe20000100800 */
[----:B------:R-:W-:Y:S02]  /*89bf0*/  STL [R1+0x54d4], R77 ;  /* 0x0054d44d01007387 */ /* 0x000fe40000100800 */
[----:B------:R-:W-:Y:S02]  /*89c00*/  STL [R1+0x54d0], R78 ;  /* 0x0054d04e01007387 */ /* 0x000fe40000100800 */
[----:B------:R1:W-:Y:S01]  /*89c10*/  STL [R1+0x54cc], R79 ;  /* 0x0054cc4f01007387 */ /* 0x0003e20000100800 */
        /* <DEDUP_REMOVED lines=16> */
[----:B------:R-:W4:Y:S01]  /*89d20*/  LDL.LU R208, [R1+0xcf0] ;  /* 0x000cf00001d07983 */ /* 0x000f220000300800 */
[----:B------:R-:W4:Y:S02]  /*89d30*/  LDL.LU R209, [R1+0xcf4] ;  /* 0x000cf40001d17983 */ /* 0x000f240000300800 */
[----:B------:R-:W4:Y:S02]  /*89d40*/  LDL.LU R210, [R1+0xcf8] ;  /* 0x000cf80001d27983 */ /* 0x000f240000300800 */
[----:B------:R-:W4:Y:S01]  /*89d50*/  LDL.LU R211, [R1+0xcfc] ;  /* 0x000cfc0001d37983 */ /* 0x000f220000300800 */
        /* <DEDUP_REMOVED lines=32> */
[C---:B------:R-:W-:Y:S01]  /*89f60*/  HMMA.1688.F32.TF32 R88, R236.reuse, R8, R88 ;  /* 0x00000008ec58723c */ /* 0x040fe20000081058 */
[----:B------:R-:W-:Y:S04]  /*89f70*/  LDS R232, [R3+0x20780] ;  /* 0x0207800003e87984 */ /* 0x000fe80000000800 */
[----:B------:R-:W-:Y:S04]  /*89f80*/  LDS R234, [R3+0x22780] ;  /* 0x0227800003ea7984 */ /* 0x000fe80000000800 */
[----:B------:R-:W-:Y:S04]  /*89f90*/  LDS R233, [R4+0x20780] ;  /* 0x0207800004e97984 */ /* 0x000fe80000000800 */
[----:B------:R-:W1:Y:S02]  /*89fa0*/  LDS R235, [R4+0x22780] ;  /* 0x0227800004eb7984 */ /* 0x000e640000000800 */
[C---:B-1----:R-:W-:Y:S11]  /*89fb0*/  HMMA.1688.F32.TF32 R76, R236.reuse, R24, R84 ;  /* 0x00000018ec4c723c */ /* 0x042ff60000081054 */
[----:B------:R-:W-:Y:S11]  /*89fc0*/  @!UPT UIADD3 URZ, URZ, URZ, URZ ;  /* 0x0000003f3f3ff290 */ /* 0x000ff6000fffe03f */
[----:B------:R-:W-:Y:S02]  /*89fd0*/  @!UPT UIADD3 URZ, URZ, URZ, URZ ;  /* 0x0000003f3f3ff290 */ /* 0x000fe4000fffe03f */
[----:B------:R-:W-:Y:S01]  /*89fe0*/  MOV R168, R76 ;  /* 0x0000004c00a87202 */ /* 0x000fe20000000f00 */
[----:B------:R-:W-:Y:S01]  /*89ff0*/  IMAD.MOV.U32 R169, RZ, RZ, R77 ;  /* 0x000000ffffa97224 */ /* 0x000fe200078e004d */
[----:B------:R-:W-:Y:S01]  /*8a000*/  MOV R170, R78 ;  /* 0x0000004e00aa7202 */ /* 0x000fe20000000f00 */
[----:B------:R-:W-:Y:S02]  /*8a010*/  IMAD.MOV.U32 R164, RZ, RZ, R79 ;  /* 0x000000ffffa47224 */ /* 0x000fe400078e004f */
[C---:B------:R-:W-:Y:S08]  /*8a020*/  HMMA.1688.F32.TF32 R76, R236.reuse, R32, R80 ;  /* 0x00000020ec4c723c */ /* 0x040ff00000081050 */
[C---:B--2---:R-:W-:Y:S11]  /*8a030*/  HMMA.1688.F32.TF32 R200, R236.reuse, R52, R200 ;  /* 0x00000034ecc8723c */ /* 0x044ff600000810c8 */
[----:B------:R-:W-:Y:S05]  /*8a040*/  @!UPT UIADD3 URZ, URZ, URZ, URZ ;  /* 0x0000003f3f3ff290 */ /* 0x000fea000fffe03f */
[----:B------:R-:W-:Y:S01]  /*8a050*/  MOV R172, R76 ;  /* 0x0000004c00ac7202 */ /* 0x000fe20000000f00 */
[----:B------:R-:W-:Y:S01]  /*8a060*/  IMAD.MOV.U32 R173, RZ, RZ, R77 ;  /* 0x000000ffffad7224 */ /* 0x000fe200078e004d */
[----:B------:R-:W-:Y:S01]  /*8a070*/  MOV R174, R78 ;  /* 0x0000004e00ae7202 */ /* 0x000fe20000000f00 */
[----:B------:R-:W-:Y:S02]  /*8a080*/  IMAD.MOV.U32 R175, RZ, RZ, R79 ;  /* 0x000000ffffaf7224 */ /* 0x000fe400078e004f */
[----:B------:R-:W-:Y:S02]  /*8a090*/  HMMA.1688.F32.TF32 R76, R236, R20, R240 ;  /* 0x00000014ec4c723c */ /* 0x000fe400000810f0 */
[----:B------:R-:W-:Y:S01]  /*8a0a0*/  STL.64 [R1+0x5688], R202 ;  /* 0x005688ca01007387 */ /* 0x000fe20000100a00 */
[----:B------:R-:W-:Y:S02]  /*8a0b0*/  STL.64 [R1+0x5680], R200 ;  /* 0x005680c801007387 */ /* 0x000fe40000100a00 */
[----:B------:R1:W-:Y:S02]  /*8a0c0*/  STL.64 [R1+0xb10], R88 ;  /* 0x000b105801007387 */ /* 0x0003e40000100a00 */
[----:B------:R2:W-:Y:S01]  /*8a0d0*/  STL.64 [R1+0xb18], R90 ;  /* 0x000b185a01007387 */ /* 0x0005e20000100a00 */
[----:B------:R-:W3:Y:S01]  /*8a0e0*/  LDL.LU R96, [R1+0x1200] ;  /* 0x0012000001607983 */ /* 0x000ee20000300800 */
[----:B------:R-:W3:Y:S02]  /*8a0f0*/  LDL.LU R97, [R1+0x1204] ;  /* 0x0012040001617983 */ /* 0x000ee40000300800 */
[----:B------:R-:W3:Y:S02]  /*8a100*/  LDL.LU R98, [R1+0x1208] ;  /* 0x0012080001627983 */ /* 0x000ee40000300800 */
[----:B------:R-:W3:Y:S01]  /*8a110*/  LDL.LU R99, [R1+0x120c] ;  /* 0x00120c0001637983 */ /* 0x000ee20000300800 */
[----:B------:R-:W4:Y:S01]  /*8a120*/  LDL.LU R92, [R1+0x11f0] ;  /* 0x0011f000015c7983 */ /* 0x000f220000300800 */
[----:B------:R-:W4:Y:S02]  /*8a130*/  LDL.LU R93, [R1+0x11f4] ;  /* 0x0011f400015d7983 */ /* 0x000f240000300800 */
[----:B------:R-:W4:Y:S02]  /*8a140*/  LDL.LU R94, [R1+0x11f8] ;  /* 0x0011f800015e7983 */ /* 0x000f240000300800 */
[----:B------:R-:W4:Y:S05]  /*8a150*/  LDL.LU R95, [R1+0x11fc] ;  /* 0x0011fc00015f7983 */ /* 0x000f2a0000300800 */
[----:B------:R-:W-:Y:S01]  /*8a160*/  MOV R181, R76 ;  /* 0x0000004c00b57202 */ /* 0x000fe20000000f00 */
[----:B------:R-:W-:Y:S01]  /*8a170*/  IMAD.MOV.U32 R182, RZ, RZ, R77 ;  /* 0x000000ffffb67224 */ /* 0x000fe200078e004d */
[----:B------:R-:W-:Y:S01]  /*8a180*/  MOV R176, R78 ;  /* 0x0000004e00b07202 */ /* 0x000fe20000000f00 */
[----:B------:R-:W-:-:S02]  /*8a190*/  IMAD.MOV.U32 R177, RZ, RZ, R79 ;  /* 0x000000ffffb17224 */ /* 0x000fc400078e004f */
[C---:B------:R-:W-:Y:S11]  /*8a1a0*/  HMMA.1688.F32.TF32 R76, R236.reuse, R12, R244 ;  /* 0x0000000cec4c723c */ /* 0x040ff600000810f4 */
[----:B------:R-:W-:Y:S11]  /*8a1b0*/  @!UPT UIADD3 URZ, URZ, URZ, URZ ;  /* 0x0000003f3f3ff290 */ /* 0x000ff6000fffe03f */
[----:B------:R-:W-:Y:S02]  /*8a1c0*/  @!UPT UIADD3 URZ, URZ, URZ, URZ ;  /* 0x0000003f3f3ff290 */ /* 0x000fe4000fffe03f */
[----:B------:R-:W-:Y:S01]  /*8a1d0*/  MOV R184, R76 ;  /* 0x0000004c00b87202 */ /* 0x000fe20000000f00 */
[----:B------:R-:W-:Y:S01]  /*8a1e0*/  IMAD.MOV.U32 R185, RZ, RZ, R77 ;  /* 0x000000ffffb97224 */ /* 0x000fe200078e004d */
[----:B------:R-:W-:Y:S01]  /*8a1f0*/  MOV R186, R78 ;  /* 0x0000004e00ba7202 */ /* 0x000fe20000000f00 */
[----:B------:R-:W-:Y:S02]  /*8a200*/  IMAD.MOV.U32 R180, RZ, RZ, R79 ;  /* 0x000000ffffb47224 */ /* 0x000fe400078e004f */
[----:B------:R-:W-:Y:S01]  /*8a210*/  HMMA.1688.F32.TF32 R76, R236, R16, R248 ;  /* 0x00000010ec4c723c */ /* 0x000fe200000810f8 */
[----:B------:R-:W4:Y:S01]  /*8a220*/  LDL.LU R248, [R1+0x1190] ;  /* 0x0011900001f87983 */ /* 0x000f220000300800 */
[----:B------:R-:W4:Y:S02]  /*8a230*/  LDL.LU R249, [R1+0x1194] ;  /* 0x0011940001f97983 */ /* 0x000f240000300800 */
[----:B------:R-:W4:Y:S02]  /*8a240*/  LDL.LU R250, [R1+0x1198] ;  /* 0x0011980001fa7983 */ /* 0x000f240000300800 */
[----:B------:R-:W4:Y:S01]  /*8a250*/  LDL.LU R251, [R1+0x119c] ;  /* 0x00119c0001fb7983 */ /* 0x000f220000300800 */
[----:B-1----:R-:W4:Y:S01]  /*8a260*/  LDL.LU R88, [R1+0x11e0] ;  /* 0x0011e00001587983 */ /* 0x002f220000300800 */
[----:B------:R-:W4:Y:S02]  /*8a270*/  LDL.LU R89, [R1+0x11e4] ;  /* 0x0011e40001597983 */ /* 0x000f240000300800 */
[----:B--2---:R-:W2:Y:S02]  /*8a280*/  LDL.LU R90, [R1+0x11e8] ;  /* 0x0011e800015a7983 */ /* 0x004ea40000300800 */
        /* <DEDUP_REMOVED lines=17> */
[----:B------:R-:W-:Y:S01]  /*8a3a0*/  MOV R165, R76 ;  /* 0x0000004c00a57202 */ /* 0x000fe20000000f00 */
[----:B------:R-:W-:Y:S01]  /*8a3b0*/  IMAD.MOV.U32 R166, RZ, RZ, R77 ;  /* 0x000000ffffa67224 */ /* 0x000fe200078e004d */
[----:B------:R-:W-:Y:S01]  /*8a3c0*/  MOV R167, R78 ;  /* 0x0000004e00a77202 */ /* 0x000fe20000000f00 */
[----:B------:R-:W-:Y:S01]  /*8a3d0*/  IMAD.MOV.U32 R171, RZ, RZ, R79 ;  /* 0x000000ffffab7224 */ /* 0x000fe200078e004f */
[C---:B---3--:R-:W-:Y:S08]  /*8a3e0*/  HMMA.1688.F32.TF32 R96, R228.reuse, R68, R96 ;  /* 0x00000044e460723c */ /* 0x048ff00000081060 */
[C---:B----4-:R-:W-:Y:S08]  /*8a3f0*/  HMMA.1688.F32.TF32 R92, R228.reuse, R64, R92 ;  /* 0x00000040e45c723c */ /* 0x050ff0000008105c */
[C---:B--2---:R-:W-:Y:S08]  /*8a400*/  HMMA.1688.F32.TF32 R88, R228.reuse, R60, R88 ;  /* 0x0000003ce458723c */ /* 0x044ff00000081058 */
[C---:B------:R-:W-:Y:S08]  /*8a410*/  HMMA.1688.F32.TF32 R84, R228.reuse, R56, R84 ;  /* 0x00000038e454723c */ /* 0x040ff00000081054 */
[----:B------:R-:W-:Y:S08]  /*8a420*/  HMMA.1688.F32.TF32 R80, R228, R52, R80 ;  /* 0x00000034e450723c */ /* 0x000ff00000081050 */
[----:B------:R-:W-:Y:S01]  /*8a430*/  MOV R192, R88 ;  /* 0x0000005800c07202 */ /* 0x000fe20000000f00 */
[----:B------:R-:W-:Y:S01]  /*8a440*/  IMAD.MOV.U32 R193, RZ, RZ, R89 ;  /* 0x000000ffffc17224 */ /* 0x000fe200078e0059 */
[----:B------:R-:W-:Y:S01]  /*8a450*/  MOV R194, R90 ;  /* 0x0000005a00c27202 */ /* 0x000fe20000000f00 */
[----:B------:R-:W-:-:S02]  /*8a460*/  IMAD.MOV.U32 R195, RZ, RZ, R91 ;  /* 0x000000ffffc37224 */ /* 0x000fc400078e005b */
[C---:B------:R-:W-:Y:S03]  /*8a470*/  HMMA.1688.F32.TF32 R88, R228.reuse, R48, R240 ;  /* 0x00000030e458723c */ /* 0x040fe600000810f0 */
[----:B------:R-:W-:Y:S01]  /*8a480*/  MOV R178, R84 ;  /* 0x0000005400b27202 */ /* 0x000fe20000000f00 */
[----:B------:R-:W-:Y:S01]  /*8a490*/  IMAD.MOV.U32 R179, RZ, RZ, R85 ;  /* 0x000000ffffb37224 */ /* 0x000fe200078e0055 */
[----:B------:R-:W-:Y:S01]  /*8a4a0*/  MOV R183, R86 ;  /* 0x0000005600b77202 */ /* 0x000fe20000000f00 */
[----:B------:R-:W-:Y:S02]  /*8a4b0*/  IMAD.MOV.U32 R187, RZ, RZ, R87 ;  /* 0x000000ffffbb7224 */ /* 0x000fe400078e0057 */
[----:B------:R-:W-:Y:S03]  /*8a4c0*/  HMMA.1688.F32.TF32 R84, R228, R44, R244 ;  /* 0x0000002ce454723c */ /* 0x000fe600000810f4 */
[----:B------:R-:W-:Y:S01]  /*8a4d0*/  MOV R196, R80 ;  /* 0x0000005000c47202 */ /* 0x000fe20000000f00 */
[----:B------:R-:W-:Y:S01]  /*8a4e0*/  IMAD.MOV.U32 R197, RZ, RZ, R81 ;  /* 0x000000ffffc57224 */ /* 0x000fe200078e0051 */
[----:B------:R-:W-:Y:S01]  /*8a4f0*/  MOV R198, R82 ;  /* 0x0000005200c67202 */ /* 0x000fe20000000f00 */
[----:B------:R-:W-:-:S02]  /*8a500*/  IMAD.MOV.U32 R199, RZ, RZ, R83 ;  /* 0x000000ffffc77224 */ /* 0x000fc400078e0053 */
[----:B------:R-:W-:Y:S01]  /*8a510*/  HMMA.1688.F32.TF32 R80, R228, R40, R248 ;  /* 0x00000028e450723c */ /* 0x000fe200000810f8 */
[----:B------:R-:W-:Y:S01]  /*8a520*/  MOV R188, R92 ;  /* 0x0000005c00bc7202 */ /* 0x000fe20000000f00 */
[----:B------:R-:W-:-:S05]  /*8a530*/  IMAD.MOV.U32 R189, RZ, RZ, R93 ;  /* 0x000000ffffbd7224 */ /* 0x000fca00078e005d */
[----:B------:R1:W-:Y:S01]  /*8a540*/  STL.64 [R1+0xcc0], R88 ;  /* 0x000cc05801007387 */ /* 0x0003e20000100a00 */
[----:B------:R2:W-:Y:S01]  /*8a550*/  STL.64 [R1+0xcc8], R90 ;  /* 0x000cc85a01007387 */ /* 0x0005e20000100a00 */
[----:B------:R-:W-:Y:S02]  /*8a560*/  MOV R190, R94 ;  /* 0x0000005e00be7202 */ /* 0x000fe40000000f00 */
[----:B-1----:R-:W3:Y:S04]  /*8a570*/  LDL.LU R88, [R1+0xbb0] ;  /* 0x000bb00001587983 */ /* 0x002ee80000300800 */
[----:B------:R-:W-:Y:S02]  /*8a580*/  STL.64 [R1+0xcd0], R84 ;  /* 0x000cd05401007387 */ /* 0x000fe40000100a00 */
[----:B------:R-:W-:Y:S06]  /*8a590*/  STL.64 [R1+0xcd8], R86 ;  /* 0x000cd85601007387 */ /* 0x000fec0000100a00 */
[----:B------:R1:W-:Y:S01]  /*8a5a0*/  STL.64 [R1+0xce0], R80 ;  /* 0x000ce05001007387 */ /* 0x0003e20000100a00 */
[----:B------:R4:W-:Y:S01]  /*8a5b0*/  STL.64 [R1+0xce8], R82 ;  /* 0x000ce85201007387 */ /* 0x0009e20000100a00 */
[----:B------:R-:W3:Y:S02]  /*8a5c0*/  LDL.LU R89, [R1+0xbb4] ;  /* 0x000bb40001597983 */ /* 0x000ee40000300800 */
[----:B--2---:R-:W3:Y:S02]  /*8a5d0*/  LDL.LU R90, [R1+0xbb8] ;  /* 0x000bb800015a7983 */ /* 0x004ee40000300800 */
[----:B------:R-:W3:Y:S01]  /*8a5e0*/  LDL.LU R91, [R1+0xbbc] ;  /* 0x000bbc00015b7983 */ /* 0x000ee20000300800 */
[----:B------:R-:W2:Y:S01]  /*8a5f0*/  LDL.LU R92, [R1+0xbc0] ;  /* 0x000bc000015c7983 */ /* 0x000ea20000300800 */
[----:B------:R-:W2:Y:S02]  /*8a600*/  LDL.LU R93, [R1+0xbc4] ;  /* 0x000bc400015d7983 */ /* 0x000ea40000300800 */
[----:B------:R-:W-:-:S02]  /*8a610*/  IMAD.MOV.U32 R191, RZ, RZ, R95 ;  /* 0x000000ffffbf7224 */ /* 0x000fc400078e005f */
[----:B------:R-:W2:Y:S01]  /*8a620*/  LDL.LU R94, [R1+0xbc8] ;  /* 0x000bc800015e7983 */ /* 0x000ea20000300800 */
[----:B------:R-:W-:Y:S01]  /*8a630*/  MOV R76, R96 ;  /* 0x00000060004c7202 */ /* 0x000fe20000000f00 */
[----:B------:R-:W2:Y:S01]  /*8a640*/  LDL.LU R95, [R1+0xbcc] ;  /* 0x000bcc00015f7983 */ /* 0x000ea20000300800 */
[----:B------:R-:W-:Y:S02]  /*8a650*/  IMAD.MOV.U32 R77, RZ, RZ, R97 ;  /* 0x000000ffff4d7224 */ /* 0x000fe400078e0061 */
[----:B------:R-:W2:Y:S01]  /*8a660*/  LDL.LU R96, [R1+0xbd0] ;  /* 0x000bd00001607983 */ /* 0x000ea20000300800 */
[----:B------:R-:W-:Y:S01]  /*8a670*/  MOV R78, R98 ;  /* 0x00000062004e7202 */ /* 0x000fe20000000f00 */
[----:B------:R-:W2:Y:S01]  /*8a680*/  LDL.LU R97, [R1+0xbd4] ;  /* 0x000bd40001617983 */ /* 0x000ea20000300800 */
[----:B------:R-:W-:Y:S02]  /*8a690*/  IMAD.MOV.U32 R79, RZ, RZ, R99 ;  /* 0x000000ffff4f7224 */ /* 0x000fe400078e0063 */
        /* <DEDUP_REMOVED lines=14> */
[----:B-1----:R-:W2:Y:S01]  /*8a780*/  LDL.LU R80, [R1+0x1180] ;  /* 0x0011800001507983 */ /* 0x002ea20000300800 */
[----:B------:R-:W2:Y:S02]  /*8a790*/  LDL.LU R81, [R1+0x1184] ;  /* 0x0011840001517983 */ /* 0x000ea40000300800 */
[----:B----4-:R-:W2:Y:S02]  /*8a7a0*/  LDL.LU R82, [R1+0x1188] ;  /* 0x0011880001527983 */ /* 0x010ea40000300800 */
[----:B------:R-:W2:Y:S01]  /*8a7b0*/  LDL.LU R83, [R1+0x118c] ;  /* 0x00118c0001537983 */ /* 0x000ea20000300800 */
[----:B------:R-:W4:Y:S01]  /*8a7c0*/  LDL.LU R240, [R1+0x1170] ;  /* 0x0011700001f07983 */ /* 0x000f220000300800 */
[----:B------:R-:W4:Y:S02]  /*8a7d0*/  LDL.LU R241, [R1+0x1174] ;  /* 0x0011740001f17983 */ /* 0x000f240000300800 */
[----:B------:R-:W4:Y:S02]  /*8a7e0*/  LDL.LU R242, [R1+0x1178] ;  /* 0x0011780001f27983 */ /* 0x000f240000300800 */
[----:B------:R-:W4:Y:S01]  /*8a7f0*/  LDL.LU R243, [R1+0x117c] ;  /* 0x00117c0001f37983 */ /* 0x000f220000300800 */
        /* <DEDUP_REMOVED lines=28> */
[C---:B--2---:R-:W-:Y:S01]  /*8a9c0*/  HMMA.1688.F32.TF32 R120, R228.reuse, R36, R80 ;  /* 0x00000024e478723c */ /* 0x044fe20000081050 */
[----:B------:R-:W2:Y:S11]  /*8a9d0*/  LDL.LU R80, [R1+0xb90] ;  /* 0x000b900001507983 */ /* 0x000eb60000300800 */
[----:B------:R-:W-:Y:S11]  /*8a9e0*/  @!UPT UIADD3 URZ, URZ, URZ, URZ ;  /* 0x0000003f3f3ff290 */ /* 0x000ff6000fffe03f */
[----:B------:R-:W-:Y:S01]  /*8a9f0*/  STL.64 [R1+0xcf0], R120 ;  /* 0x000cf07801007387 */ /* 0x000fe20000100a00 */
[----:B------:R4:W-:Y:S02]  /*8aa00*/  STL.64 [R1+0xcf8], R122 ;  /* 0x000cf87a01007387 */ /* 0x0009e40000100a00 */
[----:B------:R-:W2:Y:S02]  /*8aa10*/  LDL.LU R81, [R1+0xb94] ;  /* 0x000b940001517983 */ /* 0x000ea40000300800 */
[----:B------:R-:W2:Y:S01]  /*8aa20*/  LDL.LU R82, [R1+0xb98] ;  /* 0x000b980001527983 */ /* 0x000ea20000300800 */
[----:B------:R-:W2:Y:S01]  /*8aa30*/  LDL.LU R83, [R1+0xb9c] ;  /* 0x000b9c0001537983 */ /* 0x000ea20000300800 */
[C---:B----4-:R-:W-:Y:S03]  /*8aa40*/  HMMA.1688.F32.TF32 R120, R228.reuse, R28, R240 ;  /* 0x0000001ce478723c */ /* 0x050fe600000810f0 */
[----:B------:R-:W4:Y:S11]  /*8aa50*/  LDL.LU R240, [R1+0xb80] ;  /* 0x000b800001f07983 */ /* 0x000f360000300800 */
[----:B------:R-:W-:Y:S09]  /*8aa60*/  @!UPT UIADD3 URZ, URZ, URZ, URZ ;  /* 0x0000003f3f3ff290 */ /* 0x000ff2000fffe03f */
[----:B------:R-:W-:Y:S01]  /*8aa70*/  STL.64 [R1+0xd00], R120 ;  /* 0x000d007801007387 */ /* 0x000fe20000100a00 */
[----:B------:R3:W-:Y:S02]  /*8aa80*/  STL.64 [R1+0xd08], R122 ;  /* 0x000d087a01007387 */ /* 0x0007e40000100a00 */
[----:B------:R-:W4:Y:S02]  /*8aa90*/  LDL.LU R241, [R1+0xb84] ;  /* 0x000b840001f17983 */ /* 0x000f240000300800 */
[----:B------:R-:W4:Y:S01]  /*8aaa0*/  LDL.LU R242, [R1+0xb88] ;  /* 0x000b880001f27983 */ /* 0x000f220000300800 */
[----:B------:R-:W4:Y:S01]  /*8aab0*/  LDL.LU R243, [R1+0xb8c] ;  /* 0x000b8c0001f37983 */ /* 0x000f220000300800 */
[C---:B---3--:R-:W-:Y:S03]  /*8aac0*/  HMMA.1688.F32.TF32 R120, R228.reuse, R8, R244 ;  /* 0x00000008e478723c */ /* 0x048fe600000810f4 */
[----:B------:R-:W3:Y:S11]  /*8aad0*/  LDL.LU R244, [R1+0xb70] ;  /* 0x000b700001f47983 */ /* 0x000ef60000300800 */
[----:B------:R-:W-:Y:S09]  /*8aae0*/  @!UPT UIADD3 URZ, URZ, URZ, URZ ;  /* 0x0000003f3f3ff290 */ /* 0x000ff2000fffe03f */
[----:B------:R-:W-:Y:S01]  /*8aaf0*/  STL.64 [R1+0xd10], R120 ;  /* 0x000d107801007387 */ /* 0x000fe20000100a00 */
[----:B------:R1:W-:Y:S02]  /*8ab00*/  STL.64 [R1+0xd18], R122 ;  /* 0x000d187a01007387 */ /* 0x0003e40000100a00 */
[----:B------:R-:W3:Y:S02]  /*8ab10*/  LDL.LU R245, [R1+0xb74] ;  /* 0x000b740001f57983 */ /* 0x000ee40000300800 */
[----:B------:R-:W3:Y:S01]  /*8ab20*/  LDL.LU R246, [R1+0xb78] ;  /* 0x000b780001f67983 */ /* 0x000ee20000300800 */
[----:B------:R-:W3:Y:S01]  /*8ab30*/  LDL.LU R247, [R1+0xb7c] ;  /* 0x000b7c0001f77983 */ /* 0x000ee20000300800 */
[----:B-1----:R-:W-:Y:S03]  /*8ab40*/  HMMA.1688.F32.TF32 R120, R228, R24, R248 ;  /* 0x00000018e478723c */ /* 0x002fe600000810f8 */
[----:B------:R-:W3:Y:S11]  /*8ab50*/  LDL.LU R248, [R1+0xb60] ;  /* 0x000b600001f87983 */ /* 0x000ef60000300800 */
[----:B------:R-:W-:Y:S09]  /*8ab60*/  @!UPT UIADD3 URZ, URZ, URZ, URZ ;  /* 0x0000003f3f3ff290 */ /* 0x000ff2000fffe03f */
[----:B------:R-:W-:Y:S01]  /*8ab70*/  STL.64 [R1+0xd30], R120 ;  /* 0x000d307801007387 */ /* 0x000fe20000100a00 */
[----:B------:R1:W-:Y:S02]  /*8ab80*/  STL.64 [R1+0xd38], R122 ;  /* 0x000d387a01007387 */ /* 0x0003e40000100a00 */
[----:B------:R-:W3:Y:S01]  /*8ab90*/  LDL.LU R249, [R1+0xb64] ;  /* 0x000b640001f97983 */ /* 0x000ee20000300800 */
[----:B------:R-:W-:Y:S08]  /*8aba0*/  HMMA.1688.F32.TF32 R208, R236, R44, R208 ;  /* 0x0000002cecd0723c */ /* 0x000ff000000810d0 */
[C---:B------:R-:W-:Y:S08]  /*8abb0*/  HMMA.1688.F32.TF32 R100, R232.reuse, R60, R100 ;  /* 0x0000003ce864723c */ /* 0x040ff00000081064 */
[----:B------:R-:W-:Y:S08]  /*8abc0*/  HMMA.1688.F32.TF32 R84, R232, R44, R84 ;  /* 0x0000002ce854723c */ /* 0x000ff00000081054 */
[C---:B-1----:R-:W-:Y:S08]  /*8abd0*/  HMMA.1688.F32.TF32 R120, R228.reuse, R20, R112 ;  /* 0x00000014e478723c */ /* 0x042ff00000081070 */
[----:B------:R-:W-:Y:S08]  /*8abe0*/  HMMA.1688.F32.TF32 R112, R228, R16, R104 ;  /* 0x00000010e470723c */ /* 0x000ff00000081068 */
[----:B------:R-:W-:Y:S08]  /*8abf0*/  HMMA.1688.F32.TF32 R104, R232, R64, R220 ;  /* 0x00000040e868723c */ /* 0x000ff000000810dc */
[C---:B------:R-:W-:Y:S08]  /*8ac00*/  HMMA.1688.F32.TF32 R212, R236.reuse, R40, R212 ;  /* 0x00000028ecd4723c */ /* 0x040ff000000810d4 */
[----:B------:R-:W-:Y:S08]  /*8ac10*/  HMMA.1688.F32.TF32 R216, R236, R36, R216 ;  /* 0x00000024ecd8723c */ /* 0x000ff000000810d8 */
[C---:B------:R-:W-:Y:S08]  /*8ac20*/  HMMA.1688.F32.TF32 R124, R228.reuse, R32, R116 ;  /* 0x00000020e47c723c */ /* 0x040ff00000081074 */
[----:B------:R-:W-:Y:S08]  /*8ac30*/  HMMA.1688.F32.TF32 R116, R228, R12, R108 ;  /* 0x0000000ce474723c */ /* 0x000ff0000008106c */
[----:B------:R-:W-:Y:S01]  /*8ac40*/  HMMA.1688.F32.TF32 R108, R232, R68, R224 ;  /* 0x00000044e86c723c */ /* 0x000fe200000810e0 */
[----:B------:R-:W-:Y:S01]  /*8ac50*/  MOV R250, R7 ;  /* 0x0000000700fa7202 */ /* 0x000fe20000000f00 */
[----:B------:R-:W-:-:S06]  /*8ac60*/  IMAD.MOV.U32 R251, RZ, RZ, R5 ;  /* 0x000000fffffb7224 */ /* 0x000fcc00078e0005 */
[----:B------:R-:W-:Y:S08]  /*8ac70*/  HMMA.1688.F32.TF32 R96, R232, R56, R96 ;  /* 0x00000038e860723c */ /* 0x000ff00000081060 */
[----:B------:R-:W-:Y:S08]  /*8ac80*/  HMMA.1688.F32.TF32 R72, R236, R28, R72 ;  /* 0x0000001cec48723c */ /* 0x000ff00000081048 */
[C---:B------:R-:W-:Y:S08]  /*8ac90*/  HMMA.1688.F32.TF32 R92, R232.reuse, R52, R92 ;  /* 0x00000034e85c723c */ /* 0x040ff0000008105c */
[-C--:B------:R-:W-:Y:S08]  /*8aca0*/  HMMA.1688.F32.TF32 R88, R232, R48.reuse, R88 ;  /* 0x00000030e858723c */ /* 0x080ff00000081058 */
[----:B------:R-:W-:Y:S01]  /*8acb0*/  HMMA.1688.F32.TF32 R204, R236, R48, R204 ;  /* 0x00000030eccc723c */ /* 0x000fe200000810cc */
[----:B------:R-:W-:Y:S04]  /*8acc0*/  LDS R236, [R3+0x24000] ;  /* 0x0240000003ec7984 */ /* 0x000fe80000000800 */
        /* <DEDUP_REMOVED lines=16> */
[----:B------:R1:W-:Y:S01]  /*8add0*/  STL.64 [R1+0xbc0], R92 ;  /* 0x000bc05c01007387 */ /* 0x0003e20000100a00 */
[----:B------:R1:W-:Y:S02]  /*8ade0*/  STL.64 [R1+0xbc8], R94 ;  /* 0x000bc85e01007387 */ /* 0x0003e40000100a00 */
[----:B------:R-:W-:Y:S02]  /*8adf0*/  STL.64 [R1+0xbb0], R88 ;  /* 0x000bb05801007387 */ /* 0x000fe40000100a00 */
[----:B------:R1:W-:Y:S01]  /*8ae00*/  STL.64 [R1+0xbb8], R90 ;  /* 0x000bb85a01007387 */ /* 0x0003e20000100a00 */
        /* <DEDUP_REMOVED lines=8> */
[----:B------:R-:W1:Y:S04]  /*8ae90*/  LDS R239, [R4+0x26000] ;  /* 0x0260000004ef7984 */ /* 0x000e680000000800 */
[----:B------:R-:W-:Y:S04]  /*8aea0*/  LDS R228, [R3+0x24100] ;  /* 0x0241000003e47984 */ /* 0x000fe80000000800 */
[----:B------:R-:W-:Y:S04]  /*8aeb0*/  LDS R230, [R3+0x26100] ;  /* 0x0261000003e67984 */ /* 0x000fe80000000800 */
[----:B------:R-:W-:Y:S04]  /*8aec0*/  LDS R229, [R4+0x24100] ;  /* 0x0241000004e57984 */ /* 0x000fe80000000800 */
[----:B------:R-:W-:Y:S01]  /*8aed0*/  LDS R231, [R4+0x26100] ;  /* 0x0261000004e77984 */ /* 0x000fe20000000800 */
[C---:B--2---:R-:W-:Y:S11]  /*8aee0*/  HMMA.1688.F32.TF32 R80, R232.reuse, R40, R80 ;  /* 0x00000028e850723c */ /* 0x044ff60000081050 */
        /* <DEDUP_REMOVED lines=20> */
[----:B------:R-:W-:Y:S11]  /*8b030*/  HMMA.1688.F32.TF32 R80, R232, R8, R248 ;  /* 0x00000008e850723c */ /* 0x000ff600000810f8 */
[----:B------:R-:W-:Y:S11]  /*8b040*/  @!UPT UIADD3 URZ, URZ, URZ, URZ ;  /* 0x0000003f3f3ff290 */ /* 0x000ff6000fffe03f */
[----:B------:R-:W-:Y:S02]  /*8b050*/  @!UPT UIADD3 URZ, URZ, URZ, URZ ;  /* 0x0000003f3f3ff290 */ /* 0x000fe4000fffe03f */
[----:B------:R-:W-:Y:S01]  /*8b060*/  MOV R49, R80 ;  /* 0x0000005000317202 */ /* 0x000fe20000000f00 */
[----:B------:R-:W-:Y:S01]  /*8b070*/  IMAD.MOV.U32 R48, RZ, RZ, R81 ;  /* 0x000000ffff307224 */ /* 0x000fe200078e0051 */
[----:B------:R-:W-:Y:S02]  /*8b080*/  MOV R80, R47 ;  /* 0x0000002f00507202 */ /* 0x000fe40000000f00 */
[----:B------:R-:W-:Y:S01]  /*8b090*/  MOV R9, R82 ;  /* 0x0000005200097202 */ /* 0x000fe20000000f00 */
[----:B------:R-:W2:Y:S01]  /*8b0a0*/  LDL.LU R47, [R1+0x57e4] ;  /* 0x0057e400012f7983 */ /* 0x000ea20000300800 */
[----:B------:R-:W-:Y:S02]  /*8b0b0*/  IMAD.MOV.U32 R81, RZ, RZ, R46 ;  /* 0x000000ffff517224 */ /* 0x000fe400078e002e */
[----:B------:R-:W-:Y:S02]  /*8b0c0*/  IMAD.MOV.U32 R8, RZ, RZ, R83 ;  /* 0x000000ffff087224 */ /* 0x000fe400078e0053 */
[----:B------:R-:W3:Y:S01]  /*8b0d0*/  LDL.LU R46, [R1+0x57e0] ;  /* 0x0057e000012e7983 */ /* 0x000ee20000300800 */
[----:B------:R-:W-:Y:S01]  /*8b0e0*/  MOV R82, R43 ;  /* 0x0000002b00527202 */ /* 0x000fe20000000f00 */
[----:B------:R-:W-:Y:S01]  /*8b0f0*/  IMAD.MOV.U32 R83, RZ, RZ, R42 ;  /* 0x000000ffff537224 */ /* 0x000fe200078e002a */
        /* <DEDUP_REMOVED lines=10> */
[----:B-1----:R-:W4:Y:S02]  /*8b1a0*/  LDL.LU R92, [R1+0xad0] ;  /* 0x000ad000015c7983 */ /* 0x002f240000300800 */
        /* <DEDUP_REMOVED lines=36> */
[----:B------:R-:W-:Y:S01]  /*8b3f0*/  MOV R88, R42 ;  /* 0x0000002a00587202 */ /* 0x000fe20000000f00 */
[----:B------:R-:W-:Y:S01]  /*8b400*/  IMAD.MOV.U32 R99, RZ, RZ, R39 ;  /* 0x000000ffff637224 */ /* 0x000fe200078e0027 */
[----:B------:R-:W-:Y:S02]  /*8b410*/  MOV R98, R38 ;  /* 0x0000002600627202 */ /* 0x000fe40000000f00 */
[----:B------:R-:W2:Y:S01]  /*8b420*/  LDL.LU R38, [R1+0x57cc] ;  /* 0x0057cc0001267983 */ /* 0x000ea20000300800 */
[----:B------:R-:W2:Y:S02]  /*8b430*/  LDL.LU R39, [R1+0x57c8] ;  /* 0x0057c80001277983 */ /* 0x000ea40000300800 */
[----:B------:R-:W3:Y:S02]  /*8b440*/  LDL.LU R42, [R1+0x57c4] ;  /* 0x0057c400012a7983 */ /* 0x000ee40000300800 */
[----:B------:R-:W3:Y:S01]  /*8b450*/  LDL.LU R43, [R1+0x57c0] ;  /* 0x0057c000012b7983 */ /* 0x000ee20000300800 */
[----:B------:R-:W4:Y:S01]  /*8b460*/  LDL.LU R46, [R1+0x57bc] ;  /* 0x0057bc00012e7983 */ /* 0x000f220000300800 */
[----:B------:R-:W4:Y:S02]  /*8b470*/  LDL.LU R47, [R1+0x57b8] ;  /* 0x0057b800012f7983 */ /* 0x000f240000300800 */
[----:B------:R-:W2:Y:S02]  /*8b480*/  LDL.LU R50, [R1+0x57b4] ;  /* 0x0057b40001327983 */ /* 0x000ea40000300800 */
[----:B------:R-:W2:Y:S01]  /*8b490*/  LDL.LU R51, [R1+0x57b0] ;  /* 0x0057b00001337983 */ /* 0x000ea20000300800 */
[----:B------:R-:W3:Y:S01]  /*8b4a0*/  LDL.LU R54, [R1+0x57ac] ;  /* 0x0057ac0001367983 */ /* 0x000ee20000300800 */
[----:B------:R-:W3:Y:S02]  /*8b4b0*/  LDL.LU R55, [R1+0x57a8] ;  /* 0x0057a80001377983 */ /* 0x000ee40000300800 */
[----:B------:R-:W3:Y:S02]  /*8b4c0*/  LDL.LU R58, [R1+0x57a4] ;  /* 0x0057a400013a7983 */ /* 0x000ee40000300800 */
[----:B------:R-:W3:Y:S01]  /*8b4d0*/  LDL.LU R59, [R1+0x57a0] ;  /* 0x0057a000013b7983 */ /* 0x000ee20000300800 */
[C---:B------:R-:W-:Y:S01]  /*8b4e0*/  HMMA.1688.F32.TF32 R112, R232.reuse, R24, R248 ;  /* 0x00000018e870723c */ /* 0x040fe200000810f8 */
[----:B------:R-:W3:Y:S01]  /*8b4f0*/  LDL.LU R62, [R1+0x579c] ;  /* 0x00579c00013e7983 */ /* 0x000ee20000300800 */
[----:B------:R-:W3:Y:S05]  /*8b500*/  LDL.LU R63, [R1+0x5798] ;  /* 0x00579800013f7983 */ /* 0x000eea0000300800 */
[----:B------:R-:W-:Y:S01]  /*8b510*/  MOV R248, R66 ;  /* 0x0000004200f87202 */ /* 0x000fe20000000f00 */
[----:B------:R-:W-:Y:S01]  /*8b520*/  IMAD.MOV.U32 R249, RZ, RZ, R67 ;  /* 0x000000fffff97224 */ /* 0x000fe200078e0043 */
[----:B------:R-:W4:Y:S01]  /*8b530*/  LDL.LU R66, [R1+0x5794] ;  /* 0x0057940001427983 */ /* 0x000f220000300800 */
[----:B------:R-:W4:Y:S01]  /*8b540*/  LDL.LU R67, [R1+0x5790] ;  /* 0x0057900001437983 */ /* 0x000f220000300800 */
[----:B------:R-:W-:Y:S01]  /*8b550*/  MOV R250, R70 ;  /* 0x0000004600fa7202 */ /* 0x000fe20000000f00 */
[----:B------:R-:W-:Y:S01]  /*8b560*/  IMAD.MOV.U32 R251, RZ, RZ, R71 ;  /* 0x000000fffffb7224 */ /* 0x000fe200078e0047 */
[----:B------:R-:W4:Y:S01]  /*8b570*/  LDL.LU R70, [R1+0x578c] ;  /* 0x00578c0001467983 */ /* 0x000f220000300800 */
[----:B------:R-:W4:Y:S01]  /*8b580*/  LDL.LU R71, [R1+0x5788] ;  /* 0x0057880001477983 */ /* 0x000f220000300800 */
[----:B------:R-:W-:Y:S09]  /*8b590*/  HMMA.1688.F32.TF32 R108, R232, R32, R108 ;  /* 0x00000020e86c723c */ /* 0x000ff2000008106c */
[----:B------:R-:W-:Y:S01]  /*8b5a0*/  MOV R53, R112 ;  /* 0x0000007000357202 */ /* 0x000fe20000000f00 */
[----:B------:R-:W-:Y:S01]  /*8b5b0*/  IMAD.MOV.U32 R52, RZ, RZ, R113 ;  /* 0x000000ffff347224 */ /* 0x000fe200078e0071 */
[----:B------:R-:W-:Y:S01]  /*8b5c0*/  MOV R25, R114 ;  /* 0x0000007200197202 */ /* 0x000fe20000000f00 */
[----:B------:R-:W-:-:S02]  /*8b5d0*/  IMAD.MOV.U32 R24, RZ, RZ, R115 ;  /* 0x000000ffff187224 */ /* 0x000fc400078e0073 */
[C---:B------:R-:W-:Y:S08]  /*8b5e0*/  HMMA.1688.F32.TF32 R112, R232.reuse, R20, R104 ;  /* 0x00000014e870723c */ /* 0x040ff00000081068 */
[----:B------:R-:W-:Y:S02]  /*8b5f0*/  HMMA.1688.F32.TF32 R104, R232, R16, R220 ;  /* 0x00000010e868723c */ /* 0x000fe400000810dc */
[----:B------:R-:W-:Y:S01]  /*8b600*/  MOV R57, R108 ;  /* 0x0000006c00397202 */ /* 0x000fe20000000f00 */
[----:B------:R-:W-:Y:S01]  /*8b610*/  IMAD.MOV.U32 R56, RZ, RZ, R109 ;  /* 0x000000ffff387224 */ /* 0x000fe200078e006d */
[----:B------:R-:W-:Y:S01]  /*8b620*/  MOV R33, R110 ;  /* 0x0000006e00217202 */ /* 0x000fe20000000f00 */
[----:B------:R-:W-:-:S03]  /*8b630*/  IMAD.MOV.U32 R32, RZ, RZ, R111 ;  /* 0x000000ffff207224 */ /* 0x000fc600078e006f */
[----:B------:R-:W-:Y:S01]  /*8b640*/  HMMA.1688.F32.TF32 R108, R232, R12, R224 ;  /* 0x0000000ce86c723c */ /* 0x000fe200000810e0 */
[----:B------:R-:W-:Y:S04]  /*8b650*/  LDS R232, [R3+0x24080] ;  /* 0x0240800003e87984 */ /* 0x000fe80000000800 */
[----:B------:R-:W-:Y:S04]  /*8b660*/  LDS R234, [R3+0x26080] ;  /* 0x0260800003ea7984 */ /* 0x000fe80000000800 */
[----:B------:R-:W-:Y:S04]  /*8b670*/  LDS R233, [R4+0x24080] ;  /* 0x0240800004e97984 */ /* 0x000fe80000000800 */
[----:B------:R-:W1:Y:S04]  /*8b680*/  LDS R235, [R4+0x26080] ;  /* 0x0260800004eb7984 */ /* 0x000e680000000800 */
[----:B------:R-:W-:Y:S01]  /*8b690*/  STL.64 [R1+0x1690], R112 ;  /* 0x0016907001007387 */ /* 0x000fe20000100a00 */
[----:B------:R-:W-:Y:S05]  /*8b6a0*/  STL.64 [R1+0x1698], R114 ;  /* 0x0016987201007387 */ /* 0x000fea0000100a00 */
[----:B------:R-:W-:Y:S01]  /*8b6b0*/  STL.64 [R1+0x1680], R108 ;  /* 0x0016806c01007387 */ /* 0x000fe20000100a00 */
[----:B------:R-:W-:Y:S02]  /*8b6c0*/  STL.64 [R1+0x1688], R110 ;  /* 0x0016886e01007387 */ /* 0x000fe40000100a00 */
[----:B------:R-:W-:Y:S02]  /*8b6d0*/  STL.64 [R1+0x12f0], R104 ;  /* 0x0012f06801007387 */ /* 0x000fe40000100a00 */
[----:B------:R-:W-:Y:S01]  /*8b6e0*/  STL.64 [R1+0x12f8], R106 ;  /* 0x0012f86a01007387 */ /* 0x000fe20000100a00 */
[C---:B--2---:R-:W-:Y:S08]  /*8b6f0*/  HMMA.1688.F32.TF32 R80, R236.reuse, R50, R80 ;  /* 0x00000032ec50723c */ /* 0x044ff00000081050 */
[C---:B---3--:R-:W-:Y:S08]  /*8b700*/  HMMA.1688.F32.TF32 R92, R236.reuse, R62, R92 ;  /* 0x0000003eec5c723c */ /* 0x048ff0000008105c */
[C---:B------:R-:W-:Y:S08]  /*8b710*/  HMMA.1688.F32.TF32 R88, R236.reuse, R58, R88 ;  /* 0x0000003aec58723c */ /* 0x040ff00000081058 */
[C---:B------:R-:W-:Y:S08]  /*8b720*/  HMMA.1688.F32.TF32 R84, R236.reuse, R54, R84 ;  /* 0x00000036ec54723c */ /* 0x040ff00000081054 */
[C---:B----4-:R-:W-:Y:S08]  /*8b730*/  HMMA.1688.F32.TF32 R96, R236.reuse, R66, R96 ;  /* 0x00000042ec60723c */ /* 0x050ff00000081060 */
[----:B------:R-:W-:Y:S01]  /*8b740*/  HMMA.1688.F32.TF32 R100, R236, R70, R100 ;  /* 0x00000046ec64723c */ /* 0x000fe20000081064 */
[----:B------:R-:W-:Y:S01]  /*8b750*/  MOV R21, R80 ;  /* 0x0000005000157202 */ /* 0x000fe20000000f00 */
[----:B------:R-:W-:Y:S01]  /*8b760*/  IMAD.MOV.U32 R20, RZ, RZ, R81 ;  /* 0x000000ffff147224 */ /* 0x000fe200078e0051 */
[----:B------:R-:W-:Y:S01]  /*8b770*/  MOV R13, R82 ;  /* 0x00000052000d7202 */ /* 0x000fe20000000f00 */
[----:B------:R-:W-:-:S04]  /*8b780*/  IMAD.MOV.U32 R12, RZ, RZ, R83 ;  /* 0x000000ffff0c7224 */ /* 0x000fc800078e0053 */
[C---:B------:R-:W-:Y:S11]  /*8b790*/  HMMA.1688.F32.TF32 R80, R236.reuse, R42, R244 ;  /* 0x0000002aec50723c */ /* 0x040ff600000810f4 */
[----:B------:R-:W-:Y:S04]  /*8b7a0*/  @!UPT UIADD3 URZ, URZ, URZ, URZ ;  /* 0x0000003f3f3ff290 */ /* 0x000fe8000fffe03f */
        /* <DEDUP_REMOVED lines=9> */
[----:B------:R2:W-:Y:S02]  /*8b840*/  STL.64 [R1+0x12a8], R86 ;  /* 0x0012a85601007387 */ /* 0x0005e40000100a00 */
[----:B------:R3:W-:Y:S02]  /*8b850*/  STL [R1+0x5464], R12 ;  /* 0x0054640c01007387 */ /* 0x0007e40000100800 */
[----:B------:R4:W-:Y:S01]  /*8b860*/  STL [R1+0x5460], R13 ;  /* 0x0054600d01007387 */ /* 0x0009e20000100800 */
[----:B------:R1:W-:Y:S01]  /*8b870*/  STL [R1+0x545c], R20 ;  /* 0x00545c1401007387 */ /* 0x0003e20000100800 */
[----:B------:R1:W-:Y:S01]  /*8b880*/  STL [R1+0x5458], R21 ;  /* 0x0054581501007387 */ /* 0x0003e20000100800 */
[----:B--2---:R-:W-:Y:S01]  /*8b890*/  HMMA.1688.F32.TF32 R84, R236, R46, R240 ;  /* 0x0000002eec54723c */ /* 0x004fe200000810f0 */
[----:B---3--:R-:W-:Y:S01]  /*8b8a0*/  MOV R12, R80 ;  /* 0x00000050000c7202 */ /* 0x008fe20000000f00 */
[----:B----4-:R-:W-:Y:S01]  /*8b8b0*/  IMAD.MOV.U32 R13, RZ, RZ, R81 ;  /* 0x000000ffff0d7224 */ /* 0x010fe200078e0051 */
[----:B-1----:R-:W-:Y:S01]  /*8b8c0*/  MOV R20, R82 ;  /* 0x0000005200147202 */ /* 0x002fe20000000f00 */
[----:B------:R-:W-:-:S04]  /*8b8d0*/  IMAD.MOV.U32 R21, RZ, RZ, R83 ;  /* 0x000000ffff157224 */ /* 0x000fc800078e0053 */
[----:B------:R-:W-:Y:S07]  /*8b8e0*/  HMMA.1688.F32.TF32 R80, R236, R38, R248 ;  /* 0x00000026ec50723c */ /* 0x000fee00000810f8 */
[----:B------:R-:W-:Y:S01]  /*8b8f0*/  MOV R248, R35 ;  /* 0x0000002300f87202 */ /* 0x000fe20000000f00 */
[----:B------:R-:W-:-:S07]  /*8b900*/  IMAD.MOV.U32 R249, RZ, RZ, R10 ;  /* 0x000000fffff97224 */ /* 0x000fce00078e000a */
[----:B------:R-:W-:Y:S01]  /*8b910*/  STL.64 [R1+0x1280], R84 ;  /* 0x0012805401007387 */ /* 0x000fe20000100a00 */
[----:B------:R-:W-:Y:S02]  /*8b920*/  STL.64 [R1+0x1288], R86 ;  /* 0x0012885601007387 */ /* 0x000fe40000100a00 */
[----:B------:R-:W2:Y:S05]  /*8b930*/  LDL.LU R35, [R1+0x5784] ;  /* 0x0057840001237983 */ /* 0x000eaa0000300800 */
[----:B------:R-:W-:Y:S01]  /*8b940*/  STL.64 [R1+0x1670], R80 ;  /* 0x0016705001007387 */ /* 0x000fe20000100a00 */
[----:B------:R1:W-:Y:S02]  /*8b950*/  STL.64 [R1+0x1678], R82 ;  /* 0x0016785201007387 */ /* 0x0003e40000100a00 */
[----:B------:R-:W3:Y:S01]  /*8b960*/  LDL.LU R10, [R1+0x5780] ;  /* 0x00578000010a7983 */ /* 0x000ee20000300800 */
        /* <DEDUP_REMOVED lines=12> */
[----:B-1----:R-:W-:Y:S01]  /*8ba30*/  MOV R82, R19 ;  /* 0x0000001300527202 */ /* 0x002fe20000000f00 */
[----:B------:R-:W-:-:S02]  /*8ba40*/  IMAD.MOV.U32 R83, RZ, RZ, R18 ;  /* 0x000000ffff537224 */ /* 0x000fc400078e0012 */
[----:B--2---:R-:W-:Y:S01]  /*8ba50*/  IMAD.MOV.U32 R81, RZ, RZ, R35 ;  /* 0x000000ffff517224 */ /* 0x004fe200078e0023 */
[----:B---3--:R-:W-:Y:S02]  /*8ba60*/  MOV R80, R10 ;  /* 0x0000000a00507202 */ /* 0x008fe40000000f00 */
[----:B------:R-:W2:Y:S01]  /*8ba70*/  LDL.LU R10, [R1+0x5764] ;  /* 0x00576400010a7983 */ /* 0x000ea20000300800 */
[----:B------:R-:W3:Y:S02]  /*8ba80*/  LDL.LU R35, [R1+0x5760] ;  /* 0x0057600001237983 */ /* 0x000ee40000300800 */
[----:B------:R-:W2:Y:S02]  /*8ba90*/  LDL.LU R19, [R1+0x575c] ;  /* 0x00575c0001137983 */ /* 0x000ea40000300800 */
[----:B------:R-:W3:Y:S01]  /*8baa0*/  LDL.LU R18, [R1+0x5758] ;  /* 0x0057580001127983 */ /* 0x000ee20000300800 */
[----:B----4-:R-:W-:Y:S01]  /*8bab0*/  MOV R86, R34 ;  /* 0x0000002200567202 */ /* 0x010fe20000000f00 */
[----:B------:R-:W-:Y:S01]  /*8bac0*/  IMAD.MOV.U32 R85, RZ, RZ, R15 ;  /* 0x000000ffff557224 */ /* 0x000fe200078e000f */
[----:B------:R-:W-:-:S02]  /*8bad0*/  MOV R84, R14 ;  /* 0x0000000e00547202 */ /* 0x000fc40000000f00 */
[----:B------:R-:W4:Y:S01]  /*8bae0*/  LDL.LU R14, [R1+0x5754] ;  /* 0x00575400010e7983 */ /* 0x000f220000300800 */
[----:B------:R-:W4:Y:S02]  /*8baf0*/  LDL.LU R15, [R1+0x5750] ;  /* 0x00575000010f7983 */ /* 0x000f240000300800 */
[----:B------:R-:W4:Y:S02]  /*8bb00*/  LDL.LU R34, [R1+0x574c] ;  /* 0x00574c0001227983 */ /* 0x000f240000300800 */
[----:B------:R-:W-:Y:S02]  /*8bb10*/  IMAD.MOV.U32 R87, RZ, RZ, R22 ;  /* 0x000000ffff577224 */ /* 0x000fe400078e0016 */
[----:B------:R-:W4:Y:S01]  /*8bb20*/  LDL.LU R22, [R1+0x5748] ;  /* 0x0057480001167983 */ /* 0x000f220000300800 */
[----:B------:R-:W4:Y:S02]  /*8bb30*/  LDL.LU R92, [R1+0x9b0] ;  /* 0x0009b000015c7983 */ /* 0x000f240000300800 */
[----:B------:R-:W4:Y:S02]  /*8bb40*/  LDL.LU R93, [R1+0x9b4] ;  /* 0x0009b400015d7983 */ /* 0x000f240000300800 */
[----:B--2---:R-:W-:Y:S01]  /*8bb50*/  IMAD.MOV.U32 R95, RZ, RZ, R19 ;  /* 0x000000ffff5f7224 */ /* 0x004fe200078e0013 */
[----:B---3--:R-:W-:-:S02]  /*8bb60*/  MOV R94, R18 ;  /* 0x00000012005e7202 */ /* 0x008fc40000000f00 */
[----:B------:R-:W2:Y:S01]  /*8bb70*/  LDL.LU R18, [R1+0x5744] ;  /* 0x0057440001127983 */ /* 0x000ea20000300800 */
[----:B------:R-:W3:Y:S01]  /*8bb80*/  LDL.LU R19, [R1+0x5740] ;  /* 0x0057400001137983 */ /* 0x000ee20000300800 */
[----:B----4-:R-:W-:Y:S02]  /*8bb90*/  MOV R96, R34 ;  /* 0x0000002200607202 */ /* 0x010fe40000000f00 */
[----:B------:R-:W-:Y:S01]  /*8bba0*/  MOV R98, R15 ;  /* 0x0000000f00627202 */ /* 0x000fe20000000f00 */
[----:B------:R-:W4:Y:S01]  /*8bbb0*/  LDL.LU R34, [R1+0x573c] ;  /* 0x00573c0001227983 */ /* 0x000f220000300800 */
[----:B------:R-:W-:Y:S02]  /*8bbc0*/  IMAD.MOV.U32 R97, RZ, RZ, R22 ;  /* 0x000000ffff617224 */ /* 0x000fe400078e0016 */
[----:B------:R-:W4:Y:S02]  /*8bbd0*/  LDL.LU R22, [R1+0x5738] ;  /* 0x0057380001167983 */ /* 0x000f240000300800 */
[----:B------:R-:W4:Y:S02]  /*8bbe0*/  LDL.LU R15, [R1+0x5734] ;  /* 0x00573400010f7983 */ /* 0x000f240000300800 */
[----:B------:R-:W-:-:S02]  /*8bbf0*/  IMAD.MOV.U32 R99, RZ, RZ, R14 ;  /* 0x000000ffff637224 */ /* 0x000fc400078e000e */
        /* <DEDUP_REMOVED lines=27> */
[----:B--2---:R-:W-:Y:S01]  /*8bdb0*/  IMAD.MOV.U32 R103, RZ, RZ, R18 ;  /* 0x000000ffff677224 */ /* 0x004fe200078e0012 */
[----:B---3--:R-:W-:-:S02]  /*8bdc0*/  MOV R102, R19 ;  /* 0x0000001300667202 */ /* 0x008fc40000000f00 */
[----:B------:R-:W2:Y:S01]  /*8bdd0*/  LDL.LU R19, [R1+0x572c] ;  /* 0x00572c0001137983 */ /* 0x000ea20000300800 */
[----:B------:R-:W3:Y:S02]  /*8bde0*/  LDL.LU R18, [R1+0x5728] ;  /* 0x0057280001127983 */ /* 0x000ee40000300800 */
[----:B------:R-:W3:Y:S02]  /*8bdf0*/  LDL.LU R104, [R1+0xa00] ;  /* 0x000a000001687983 */ /* 0x000ee40000300800 */
[----:B------:R-:W3:Y:S01]  /*8be00*/  LDL.LU R105, [R1+0xa04] ;  /* 0x000a040001697983 */ /* 0x000ee20000300800 */
[----:B------:R-:W3:Y:S01]  /*8be10*/  LDL.LU R106, [R1+0xa08] ;  /* 0x000a0800016a7983 */ /* 0x000ee20000300800 */
[----:B------:R-:W3:Y:S02]  /*8be20*/  LDL.LU R107, [R1+0xa0c] ;  /* 0x000a0c00016b7983 */ /* 0x000ee40000300800 */
[----:B------:R-:W3:Y:S02]  /*8be30*/  LDL.LU R224, [R1+0x9f0] ;  /* 0x0009f00001e07983 */ /* 0x000ee40000300800 */
[----:B------:R-:W3:Y:S02]  /*8be40*/  LDL.LU R225, [R1+0x9f4] ;  /* 0x0009f40001e17983 */ /* 0x000ee40000300800 */
[----:B----4-:R-:W-:Y:S01]  /*8be50*/  IMAD.MOV.U32 R221, RZ, RZ, R15 ;  /* 0x000000ffffdd7224 */ /* 0x010fe200078e000f */
[----:B------:R-:W-:-:S02]  /*8be60*/  MOV R220, R14 ;  /* 0x0000000e00dc7202 */ /* 0x000fc40000000f00 */
        /* <DEDUP_REMOVED lines=9> */
[----:B------:R-:W-:Y:S02]  /*8bf00*/  IMAD.MOV.U32 R247, RZ, RZ, R23 ;  /* 0x000000fffff77224 */ /* 0x000fe400078e0017 */
[----:B--2---:R-:W-:Y:S01]  /*8bf10*/  IMAD.MOV.U32 R227, RZ, RZ, R19 ;  /* 0x000000ffffe37224 */ /* 0x004fe200078e0013 */
[----:B---3--:R-:W-:-:S02]  /*8bf20*/  MOV R226, R18 ;  /* 0x0000001200e27202 */ /* 0x008fc40000000f00 */
[----:B------:R-:W2:Y:S01]  /*8bf30*/  LDL.LU R18, [R1+0x5724] ;  /* 0x0057240001127983 */ /* 0x000ea20000300800 */
[----:B------:R-:W2:Y:S02]  /*8bf40*/  LDL.LU R19, [R1+0x5720] ;  /* 0x0057200001137983 */ /* 0x000ea40000300800 */
[----:B------:R-:W3:Y:S02]  /*8bf50*/  LDL.LU R14, [R1+0x571c] ;  /* 0x00571c00010e7983 */ /* 0x000ee40000300800 */
[----:B------:R-:W3:Y:S01]  /*8bf60*/  LDL.LU R15, [R1+0x5718] ;  /* 0x00571800010f7983 */ /* 0x000ee20000300800 */
        /* <DEDUP_REMOVED lines=9> */
[----:B------:R-:W4:Y:S01]  /*8c000*/  LDL.LU R23, [R1+0x56f0] ;  /* 0x0056f00001177983 */ /* 0x000f220000300800 */
[----:B------:R-:W-:Y:S08]  /*8c010*/  HMMA.1688.F32.TF32 R80, R232, R42, R80 ;  /* 0x0000002ae850723c */ /* 0x000ff00000081050 */
[C---:B---3--:R-:W-:Y:S08]  /*8c020*/  HMMA.1688.F32.TF32 R108, R236.reuse, R14, R108 ;  /* 0x0000000eec6c723c */ /* 0x048ff0000008106c */
[C---:B--2---:R-:W-:Y:S08]  /*8c030*/  HMMA.1688.F32.TF32 R128, R236.reuse, R30, R128 ;  /* 0x0000001eec80723c */ /* 0x044ff00000081080 */
[C---:B------:R-:W-:Y:S08]  /*8c040*/  HMMA.1688.F32.TF32 R124, R236.reuse, R10, R124 ;  /* 0x0000000aec7c723c */ /* 0x040ff0000008107c */
[C---:B------:R-:W-:Y:S08]  /*8c050*/  HMMA.1688.F32.TF32 R120, R236.reuse, R26, R120 ;  /* 0x0000001aec78723c */ /* 0x040ff00000081078 */
[C---:B------:R-:W-:Y:S08]  /*8c060*/  HMMA.1688.F32.TF32 R116, R236.reuse, R34, R116 ;  /* 0x00000022ec74723c */ /* 0x040ff00000081074 */
[C---:B----4-:R-:W-:Y:S08]  /*8c070*/  HMMA.1688.F32.TF32 R112, R236.reuse, R22, R112 ;  /* 0x00000016ec70723c */ /* 0x050ff00000081070 */
[----:B------:R-:W-:Y:S01]  /*8c080*/  HMMA.1688.F32.TF32 R104, R236, R18, R104 ;  /* 0x00000012ec68723c */ /* 0x000fe20000081068 */
[----:B------:R-:W-:Y:S04]  /*8c090*/  LDS R236, [R3+0x24180] ;  /* 0x0241800003ec7984 */ /* 0x000fe80000000800 */
[----:B------:R-:W-:Y:S04]  /*8c0a0*/  LDS R238, [R3+0x26180] ;  /* 0x0261800003ee7984 */ /* 0x000fe80000000800 */
[----:B------:R-:W-:Y:S04]  /*8c0b0*/  LDS R237, [R4+0x24180] ;  /* 0x0241800004ed7984 */ /* 0x000fe80000000800 */
[----:B------:R-:W1:Y:S04]  /*8c0c0*/  LDS R239, [R4+0x26180] ;  /* 0x0261800004ef7984 */ /* 0x000e680000000800 */
[----:B------:R-:W-:Y:S01]  /*8c0d0*/  STL.64 [R1+0x1660], R128 ;  /* 0x0016608001007387 */ /* 0x000fe20000100a00 */
[----:B------:R-:W-:Y:S02]  /*8c0e0*/  STL.64 [R1+0x1668], R130 ;  /* 0x0016688201007387 */ /* 0x000fe40000100a00 */
[----:B------:R-:W-:Y:S02]  /*8c0f0*/  STL.64 [R1+0x1650], R124 ;  /* 0x0016507c01007387 */ /* 0x000fe40000100a00 */
[----:B------:R-:W-:Y:S01]  /*8c100*/  STL.64 [R1+0x1658], R126 ;  /* 0x0016587e01007387 */ /* 0x000fe20000100a00 */
[----:B------:R-:W-:Y:S01]  /*8c110*/  STL.64 [R1+0x1640], R120 ;  /* 0x0016407801007387 */ /* 0x000fe20000100a00 */
[----:B------:R-:W-:Y:S02]  /*8c120*/  STL.64 [R1+0x1648], R122 ;  /* 0x0016487a01007387 */ /* 0x000fe40000100a00 */
[----:B------:R-:W-:Y:S02]  /*8c130*/  STL.64 [R1+0x1630], R116 ;  /* 0x0016307401007387 */ /* 0x000fe40000100a00 */
[----:B------:R-:W-:Y:S01]  /*8c140*/  IMAD.MOV.U32 R16, RZ, RZ, R111 ;  /* 0x000000ffff107224 */ /* 0x000fe200078e006f */
[----:B------:R-:W-:Y:S01]  /*8c150*/  STL.64 [R1+0x1638], R118 ;  /* 0x0016387601007387 */ /* 0x000fe20000100a00 */
[----:B------:R-:W-:Y:S01]  /*8c160*/  MOV R17, R110 ;  /* 0x0000006e00117202 */ /* 0x000fe20000000f00 */
[----:B------:R-:W-:Y:S02]  /*8c170*/  STL.64 [R1+0x1620], R112 ;  /* 0x0016207001007387 */ /* 0x000fe40000100a00 */
[----:B------:R-:W-:Y:S01]  /*8c180*/  STL.64 [R1+0x1628], R114 ;  /* 0x0016287201007387 */ /* 0x000fe20000100a00 */
[----:B------:R-:W-:Y:S01]  /*8c190*/  STL.64 [R1+0x1610], R108 ;  /* 0x0016106c01007387 */ /* 0x000fe20000100a00 */
[----:B------:R-:W-:Y:S02]  /*8c1a0*/  STL [R1+0x5454], R16 ;  /* 0x0054541001007387 */ /* 0x000fe40000100800 */
[----:B------:R-:W-:Y:S02]  /*8c1b0*/  STL [R1+0x5450], R17 ;  /* 0x0054501101007387 */ /* 0x000fe40000100800 */
[----:B------:R-:W-:Y:S01]  /*8c1c0*/  STL.64 [R1+0x1260], R104 ;  /* 0x0012606801007387 */ /* 0x000fe20000100a00 */
[----:B------:R2:W-:Y:S02]  /*8c1d0*/  STL.64 [R1+0x1268], R106 ;  /* 0x0012686a01007387 */ /* 0x0005e40000100a00 */
[C---:B--2---:R-:W-:Y:S08]  /*8c1e0*/  HMMA.1688.F32.TF32 R104, R232.reuse, R70, R224 ;  /* 0x00000046e868723c */ /* 0x044ff000000810e0 */
[C---:B------:R-:W-:Y:S11]  /*8c1f0*/  HMMA.1688.F32.TF32 R108, R232.reuse, R66, R220 ;  /* 0x00000042e86c723c */ /* 0x040ff600000810dc */
[----:B------:R-:W-:Y:S04]  /*8c200*/  @!UPT UIADD3 URZ, URZ, URZ, URZ ;  /* 0x0000003f3f3ff290 */ /* 0x000fe8000fffe03f */
[----:B------:R2:W-:Y:S01]  /*8c210*/  STL.64 [R1+0x1250], R104 ;  /* 0x0012506801007387 */ /* 0x0005e20000100a00 */
[----:B------:R-:W-:Y:S01]  /*8c220*/  MOV R16, R106 ;  /* 0x0000006a00107202 */ /* 0x000fe20000000f00 */
[----:B------:R-:W-:Y:S02]  /*8c230*/  IMAD.MOV.U32 R17, RZ, RZ, R107 ;  /* 0x000000ffff117224 */ /* 0x000fe400078e006b */
[C---:B--2---:R-:W-:Y:S08]  /*8c240*/  HMMA.1688.F32.TF32 R104, R232.reuse, R62, R100 ;  /* 0x0000003ee868723c */ /* 0x044ff00000081064 */
[C---:B------:R-:W-:Y:S08]  /*8c250*/  HMMA.1688.F32.TF32 R100, R232.reuse, R58, R96 ;  /* 0x0000003ae864723c */ /* 0x040ff00000081060 */
[C---:B------:R-:W-:Y:S08]  /*8c260*/  HMMA.1688.F32.TF32 R96, R232.reuse, R54, R92 ;  /* 0x00000036e860723c */ /* 0x040ff0000008105c */
[C---:B------:R-:W-:Y:S08]  /*8c270*/  HMMA.1688.F32.TF32 R92, R232.reuse, R50, R88 ;  /* 0x00000032e85c723c */ /* 0x040ff00000081058 */
[C---:B------:R-:W-:Y:S01]  /*8c280*/  HMMA.1688.F32.TF32 R88, R232.reuse, R46, R84 ;  /* 0x0000002ee858723c */ /* 0x040fe20000081054 */
[----:B------:R-:W-:Y:S01]  /*8c290*/  STL.64 [R1+0x1240], R108 ;  /* 0x0012406c01007387 */ /* 0x000fe20000100a00 */
[----:B------:R-:W-:Y:S06]  /*8c2a0*/  STL.64 [R1+0x1248], R110 ;  /* 0x0012486e01007387 */ /* 0x000fec0000100a00 */
[C---:B------:R-:W-:Y:S01]  /*8c2b0*/  HMMA.1688.F32.TF32 R84, R232.reuse, R38, R240 ;  /* 0x00000026e854723c */ /* 0x040fe200000810f0 */
[----:B------:R-:W-:Y:S01]  /*8c2c0*/  STL.64 [R1+0x1230], R104 ;  /* 0x0012306801007387 */ /* 0x000fe20000100a00 */
[----:B------:R-:W-:Y:S02]  /*8c2d0*/  STL.64 [R1+0x1238], R106 ;  /* 0x0012386a01007387 */ /* 0x000fe40000100a00 */
[----:B------:R-:W-:Y:S02]  /*8c2e0*/  STL.64 [R1+0x1220], R100 ;  /* 0x0012206401007387 */ /* 0x000fe40000100a00 */
[----:B------:R-:W-:Y:S01]  /*8c2f0*/  STL.64 [R1+0x1228], R102 ;  /* 0x0012286601007387 */ /* 0x000fe20000100a00 */
[----:B------:R-:W-:Y:S01]  /*8c300*/  STL.64 [R1+0x1210], R96 ;  /* 0x0012106001007387 */ /* 0x000fe20000100a00 */
[----:B------:R-:W-:Y:S02]  /*8c310*/  STL.64 [R1+0x1218], R98 ;  /* 0x0012186201007387 */ /* 0x000fe40000100a00 */
[----:B------:R-:W-:Y:S02]  /*8c320*/  STL.64 [R1+0x1200], R92 ;  /* 0x0012005c01007387 */ /* 0x000fe40000100a00 */
[----:B------:R-:W-:Y:S03]  /*8c330*/  STL.64 [R1+0x1208], R94 ;  /* 0x0012085e01007387 */ /* 0x000fe60000100a00 */
[----:B------:R-:W-:Y:S01]  /*8c340*/  STL.64 [R1+0x11f0], R88 ;  /* 0x0011f05801007387 */ /* 0x000fe20000100a00 */
[----:B------:R2:W-:Y:S02]  /*8c350*/  STL.64 [R1+0x11f8], R90 ;  /* 0x0011f85a01007387 */ /* 0x0005e40000100a00 */
[----:B------:R-:W-:Y:S02]  /*8c360*/  STL.64 [R1+0x11e0], R80 ;  /* 0x0011e05001007387 */ /* 0x000fe40000100a00 */
[----:B------:R3:W-:Y:S01]  /*8c370*/  STL.64 [R1+0x11e8], R82 ;  /* 0x0011e85201007387 */ /* 0x0007e20000100a00 */
[C---:B--2---:R-:W-:Y:S08]  /*8c380*/  HMMA.1688.F32.TF32 R88, R232.reuse, R30, R244 ;  /* 0x0000001ee858723c */ /* 0x044ff000000810f4 */
[C---:B---3--:R-:W-:Y:S01]  /*8c390*/  HMMA.1688.F32.TF32 R80, R232.reuse, R10, R248 ;  /* 0x0000000ae850723c */ /* 0x048fe200000810f8 */
[----:B------:R2:W-:Y:S01]  /*8c3a0*/  STL.64 [R1+0x1600], R84 ;  /* 0x0016005401007387 */ /* 0x0005e20000100a00 */
[----:B------:R3:W-:Y:S03]  /*8c3b0*/  STL.64 [R1+0x1608], R86 ;  /* 0x0016085601007387 */ /* 0x0007e60000100a00 */
[----:B--2---:R-:W2:Y:S10]  /*8c3c0*/  LDL.LU R84, [R1+0x7b0] ;  /* 0x0007b00001547983 */ /* 0x004eb40000300800 */
[----:B------:R4:W-:Y:S01]  /*8c3d0*/  STL.64 [R1+0x15f0], R88 ;  /* 0x0015f05801007387 */ /* 0x0009e20000100a00 */
[----:B------:R1:W-:Y:S07]  /*8c3e0*/  STL.64 [R1+0x15f8], R90 ;  /* 0x0015f85a01007387 */ /* 0x0003ee0000100a00 */
[----:B------:R1:W-:Y:S02]  /*8c3f0*/  STL.64 [R1+0x15e0], R80 ;  /* 0x0015e05001007387 */ /* 0x0003e40000100a00 */
[----:B------:R1:W-:Y:S01]  /*8c400*/  STL.64 [R1+0x15e8], R82 ;  /* 0x0015e85201007387 */ /* 0x0003e20000100a00 */
[----:B------:R-:W2:Y:S01]  /*8c410*/  LDL.LU R85, [R1+0x7b4] ;  /* 0x0007b40001557983 */ /* 0x000ea20000300800 */
[----:B---3--:R-:W2:Y:S02]  /*8c420*/  LDL.LU R86, [R1+0x7b8] ;  /* 0x0007b80001567983 */ /* 0x008ea40000300800 */
[----:B------:R-:W2:Y:S02]  /*8c430*/  LDL.LU R87, [R1+0x7bc] ;  /* 0x0007bc0001577983 */ /* 0x000ea40000300800 */
[----:B------:R-:W3:Y:S01]  /*8c440*/  LDL.LU R92, [R1+0x7d0] ;  /* 0x0007d000015c7983 */ /* 0x000ee20000300800 */
[----:B------:R-:W3:Y:S01]  /*8c450*/  LDL.LU R93, [R1+0x7d4] ;  /* 0x0007d400015d7983 */ /* 0x000ee20000300800 */
[----:B------:R-:W3:Y:S02]  /*8c460*/  LDL.LU R94, [R1+0x7d8] ;  /* 0x0007d800015e7983 */ /* 0x000ee40000300800 */
[----:B------:R-:W3:Y:S02]  /*8c470*/  LDL.LU R95, [R1+0x7dc] ;  /* 0x0007dc00015f7983 */ /* 0x000ee40000300800 */
        /* <DEDUP_REMOVED lines=92> */
[----:B----4-:R-:W4:Y:S01]  /*8ca40*/  LDL.LU R88, [R1+0x7c0] ;  /* 0x0007c00001587983 */ /* 0x010f220000300800 */
[----:B------:R-:W4:Y:S01]  /*8ca50*/  LDL.LU R89, [R1+0x7c4] ;  /* 0x0007c40001597983 */ /* 0x000f220000300800 */
[----:B-1----:R-:W4:Y:S02]  /*8ca60*/  LDL.LU R90, [R1+0x7c8] ;  /* 0x0007c800015a7983 */ /* 0x002f240000300800 */
[----:B------:R-:W4:Y:S02]  /*8ca70*/  LDL.LU R91, [R1+0x7cc] ;  /* 0x0007cc00015b7983 */ /* 0x000f240000300800 */
[----:B------:R-:W4:Y:S01]  /*8ca80*/  LDL.LU R80, [R1+0x7a0] ;  /* 0x0007a00001507983 */ /* 0x000f220000300800 */
[----:B------:R-:W4:Y:S01]  /*8ca90*/  LDL.LU R81, [R1+0x7a4] ;  /* 0x0007a40001517983 */ /* 0x000f220000300800 */
[----:B------:R-:W4:Y:S02]  /*8caa0*/  LDL.LU R82, [R1+0x7a8] ;  /* 0x0007a80001527983 */ /* 0x000f240000300800 */
[----:B------:R-:W4:Y:S01]  /*8cab0*/  LDL.LU R83, [R1+0x7ac] ;  /* 0x0007ac0001537983 */ /* 0x000f220000300800 */
[C---:B--2---:R-:W-:Y:S08]  /*8cac0*/  HMMA.1688.F32.TF32 R244, R232.reuse, R34, R244 ;  /* 0x00000022e8f4723c */ /* 0x044ff000000810f4 */
[C---:B---3--:R-:W-:Y:S08]  /*8cad0*/  HMMA.1688.F32.TF32 R240, R232.reuse, R26, R240 ;  /* 0x0000001ae8f0723c */ /* 0x048ff000000810f0 */
[C---:B------:R-:W-:Y:S08]  /*8cae0*/  HMMA.1688.F32.TF32 R248, R232.reuse, R22, R248 ;  /* 0x00000016e8f8723c */ /* 0x040ff000000810f8 */
[C---:B------:R-:W-:Y:S08]  /*8caf0*/  HMMA.1688.F32.TF32 R200, R232.reuse, R14, R200 ;  /* 0x0000000ee8c8723c */ /* 0x040ff000000810c8 */
[----:B------:R-:W-:Y:S01]  /*8cb00*/  HMMA.1688.F32.TF32 R232, R232, R18, R160 ;  /* 0x00000012e8e8723c */ /* 0x000fe200000810a0 */
[----:B------:R-:W-:Y:S01]  /*8cb10*/  STL.64 [R1+0x15d0], R240 ;  /* 0x0015d0f001007387 */ /* 0x000fe20000100a00 */
[----:B------:R1:W-:Y:S03]  /*8cb20*/  STL.64 [R1+0x15d8], R242 ;  /* 0x0015d8f201007387 */ /* 0x0003e60000100a00 */
[----:B-1----:R-:W2:Y:S01]  /*8cb30*/  LDL.LU.64 R242, [R1+0x56e8] ;  /* 0x0056e80001f27983 */ /* 0x002ea20000300a00 */
[----:B------:R-:W2:Y:S02]  /*8cb40*/  LDL.LU.64 R240, [R1+0x56e0] ;  /* 0x0056e00001f07983 */ /* 0x000ea40000300a00 */
[----:B------:R-:W-:Y:S02]  /*8cb50*/  STL.64 [R1+0x15c0], R244 ;  /* 0x0015c0f401007387 */ /* 0x000fe40000100a00 */
[----:B------:R1:W-:Y:S01]  /*8cb60*/  STL.64 [R1+0x15c8], R246 ;  /* 0x0015c8f601007387 */ /* 0x0003e20000100a00 */
[C---:B------:R-:W-:Y:S01]  /*8cb70*/  HMMA.1688.F32.TF32 R160, R228.reuse, R66, R152 ;  /* 0x00000042e4a0723c */ /* 0x040fe20000081098 */
[----:B-1----:R-:W3:Y:S01]  /*8cb80*/  LDL.LU.64 R246, [R1+0x56d8] ;  /* 0x0056d80001f67983 */ /* 0x002ee20000300a00 */
[----:B------:R-:W2:Y:S02]  /*8cb90*/  LDL.LU.64 R244, [R1+0x56d0] ;  /* 0x0056d00001f47983 */ /* 0x000ea40000300a00 */
[----:B------:R-:W-:Y:S02]  /*8cba0*/  STL.64 [R1+0x15b0], R248 ;  /* 0x0015b0f801007387 */ /* 0x000fe40000100a00 */
[----:B------:R1:W-:Y:S02]  /*8cbb0*/  STL.64 [R1+0x15b8], R250 ;  /* 0x0015b8fa01007387 */ /* 0x0003e40000100a00 */
[C---:B------:R-:W-:Y:S01]  /*8cbc0*/  HMMA.1688.F32.TF32 R152, R228.reuse, R58, R144 ;  /* 0x0000003ae498723c */ /* 0x040fe20000081090 */
[----:B-1----:R-:W2:Y:S01]  /*8cbd0*/  LDL.LU.64 R250, [R1+0x56c8] ;  /* 0x0056c80001fa7983 */ /* 0x002ea20000300a00 */
[----:B------:R-:W2:Y:S02]  /*8cbe0*/  LDL.LU.64 R248, [R1+0x56c0] ;  /* 0x0056c00001f87983 */ /* 0x000ea40000300a00 */
[----:B------:R-:W-:Y:S02]  /*8cbf0*/  STL.64 [R1+0x15a0], R200 ;  /* 0x0015a0c801007387 */ /* 0x000fe40000100a00 */
[----:B------:R1:W-:Y:S02]  /*8cc00*/  STL.64 [R1+0x15a8], R202 ;  /* 0x0015a8ca01007387 */ /* 0x0003e40000100a00 */
[C---:B------:R-:W-:Y:S08]  /*8cc10*/  HMMA.1688.F32.TF32 R144, R228.reuse, R50, R136 ;  /* 0x00000032e490723c */ /* 0x040ff00000081088 */
        /* <DEDUP_REMOVED lines=8> */
[----:B------:R-:W-:Y:S01]  /*8cca0*/  STL.64 [R1+0x11d0], R232 ;  /* 0x0011d0e801007387 */ /* 0x000fe20000100a00 */
[----:B------:R-:W-:Y:S06]  /*8ccb0*/  STL.64 [R1+0x11d8], R234 ;  /* 0x0011d8ea01007387 */ /* 0x000fec0000100a00 */
        /* <DEDUP_REMOVED lines=8> */
[C---:B----4-:R-:W-:Y:S01]  /*8cd40*/  HMMA.1688.F32.TF32 R80, R236.reuse, R50, R80 ;  /* 0x00000032ec50723c */ /* 0x050fe20000081050 */
[----:B------:R-:W-:Y:S04]  /*8cd50*/  LDS R232, [R3+0x24200] ;  /* 0x0242000003e87984 */ /* 0x000fe80000000800 */
        /* <DEDUP_REMOVED lines=38> */
[----:B------:R1:W-:Y:S03]  /*8cfc0*/  STL.64 [R1+0x1118], R94 ;  /* 0x0011185e01007387 */ /* 0x0003e60000100a00 */
[----:B------:R-:W-:Y:S04]  /*8cfd0*/  LDS R233, [R4+0x24200] ;  /* 0x0242000004e97984 */ /* 0x000fe80000000800 */
[----:B------:R-:W4:Y:S04]  /*8cfe0*/  LDS R235, [R4+0x26200] ;  /* 0x0262000004eb7984 */ /* 0x000f280000000800 */
[----:B------:R-:W-:Y:S04]  /*8cff0*/  LDS R228, [R3+0x24280] ;  /* 0x0242800003e47984 */ /* 0x000fe80000000800 */
[----:B------:R-:W-:Y:S04]  /*8d000*/  LDS R230, [R3+0x26280] ;  /* 0x0262800003e67984 */ /* 0x000fe80000000800 */
[----:B------:R-:W-:Y:S04]  /*8d010*/  LDS R229, [R4+0x24280] ;  /* 0x0242800004e57984 */ /* 0x000fe80000000800 */
[----:B------:R-:W2:Y:S01]  /*8d020*/  LDS R231, [R4+0x26280] ;  /* 0x0262800004e77984 */ /* 0x000ea20000000800 */
[C---:B-1----:R-:W-:Y:S08]  /*8d030*/  HMMA.1688.F32.TF32 R92, R236.reuse, R58, R88 ;  /* 0x0000003aec5c723c */ /* 0x042ff00000081058 */
[----:B------:R-:W-:Y:S11]  /*8d040*/  HMMA.1688.F32.TF32 R88, R236, R54, R84 ;  /* 0x00000036ec58723c */ /* 0x000ff60000081054 */
[----:B------:R-:W-:Y:S04]  /*8d050*/  @!UPT UIADD3 URZ, URZ, URZ, URZ ;  /* 0x0000003f3f3ff290 */ /* 0x000fe8000fffe03f */
[----:B------:R-:W-:Y:S01]  /*8d060*/  STL.64 [R1+0x1100], R92 ;  /* 0x0011005c01007387 */ /* 0x000fe20000100a00 */
[----:B------:R-:W-:Y:S02]  /*8d070*/  STL.64 [R1+0x1108], R94 ;  /* 0x0011085e01007387 */ /* 0x000fe40000100a00 */
[----:B------:R-:W2:Y:S05]  /*8d080*/  LDL.LU R84, [R1+0x150] ;  /* 0x0001500001547983 */ /* 0x000eaa0000300800 */
[----:B------:R1:W-:Y:S01]  /*8d090*/  STL.64 [R1+0x10f0], R88 ;  /* 0x0010f05801007387 */ /* 0x0003e20000100a00 */
[----:B------:R4:W-:Y:S01]  /*8d0a0*/  STL.64 [R1+0x10f8], R90 ;  /* 0x0010f85a01007387 */ /* 0x0009e20000100a00 */
[----:B------:R4:W-:Y:S02]  /*8d0b0*/  STL.64 [R1+0x10e0], R80 ;  /* 0x0010e05001007387 */ /* 0x0009e40000100a00 */
[----:B------:R4:W-:Y:S02]  /*8d0c0*/  STL.64 [R1+0x10e8], R82 ;  /* 0x0010e85201007387 */ /* 0x0009e40000100a00 */
[----:B------:R-:W2:Y:S01]  /*8d0d0*/  LDL.LU R85, [R1+0x154] ;  /* 0x0001540001557983 */ /* 0x000ea20000300800 */
[----:B------:R-:W2:Y:S01]  /*8d0e0*/  LDL.LU R86, [R1+0x158] ;  /* 0x0001580001567983 */ /* 0x000ea20000300800 */
[----:B------:R-:W2:Y:S03]  /*8d0f0*/  LDL.LU R87, [R1+0x15c] ;  /* 0x00015c0001577983 */ /* 0x000ea60000300800 */
        /* <DEDUP_REMOVED lines=88> */
[C---:B--2---:R-:W-:Y:S08]  /*8d680*/  HMMA.1688.F32.TF32 R108, R232.reuse, R58, R108 ;  /* 0x0000003ae86c723c */ /* 0x044ff0000008106c */
[----:B---3--:R-:W-:Y:S08]  /*8d690*/  HMMA.1688.F32.TF32 R112, R232, R62, R112 ;  /* 0x0000003ee870723c */ /* 0x008ff00000081070 */
[C---:B------:R-:W-:Y:S08]  /*8d6a0*/  HMMA.1688.F32.TF32 R124, R236.reuse, R18, R124 ;  /* 0x00000012ec7c723c */ /* 0x040ff0000008107c */
        /* <DEDUP_REMOVED lines=10> */
[----:B------:R-:W-:Y:S04]  /*8d750*/  LDS R236, [R3+0x24300] ;  /* 0x0243000003ec7984 */ /* 0x000fe80000000800 */
[----:B------:R-:W-:Y:S04]  /*8d760*/  LDS R238, [R3+0x26300] ;  /* 0x0263000003ee7984 */ /* 0x000fe80000000800 */
[----:B------:R-:W-:Y:S04]  /*8d770*/  LDS R237, [R4+0x24300] ;  /* 0x0243000004ed7984 */ /* 0x000fe80000000800 */
[----:B------:R-:W1:Y:S01]  /*8d780*/  LDS R239, [R4+0x26300] ;  /* 0x0263000004ef7984 */ /* 0x000e620000000800 */
[C---:B------:R-:W-:Y:S03]  /*8d790*/  HMMA.1688.F32.TF32 R120, R232.reuse, R70, R120 ;  /* 0x00000046e878723c */ /* 0x040fe60000081078 */
[----:B------:R-:W-:Y:S01]  /*8d7a0*/  STL.64 [R1+0x10d0], R160 ;  /* 0x0010d0a001007387 */ /* 0x000fe20000100a00 */
[----:B------:R-:W-:Y:S02]  /*8d7b0*/  STL.64 [R1+0x10d8], R162 ;  /* 0x0010d8a201007387 */ /* 0x000fe40000100a00 */
[----:B------:R-:W-:Y:S02]  /*8d7c0*/  STL.64 [R1+0x10c0], R156 ;  /* 0x0010c09c01007387 */ /* 0x000fe40000100a00 */
[----:B------:R-:W-:Y:S01]  /*8d7d0*/  STL.64 [R1+0x10c8], R158 ;  /* 0x0010c89e01007387 */ /* 0x000fe20000100a00 */
[----:B------:R-:W-:Y:S01]  /*8d7e0*/  STL.64 [R1+0x1520], R152 ;  /* 0x0015209801007387 */ /* 0x000fe20000100a00 */
[----:B------:R-:W-:Y:S01]  /*8d7f0*/  STL.64 [R1+0x1528], R154 ;  /* 0x0015289a01007387 */ /* 0x000fe20000100a00 */
[C---:B------:R-:W-:Y:S02]  /*8d800*/  HMMA.1688.F32.TF32 R104, R232.reuse, R54, R104 ;  /* 0x00000036e868723c */ /* 0x040fe40000081068 */
        /* <DEDUP_REMOVED lines=19> */
[----:B------:R2:W-:Y:S01]  /*8d940*/  STL.64 [R1+0x1088], R114 ;  /* 0x0010887201007387 */ /* 0x0005e20000100a00 */
[----:B------:R-:W-:Y:S01]  /*8d950*/  STL.64 [R1+0x1070], R108 ;  /* 0x0010706c01007387 */ /* 0x000fe20000100a00 */
[----:B------:R3:W-:Y:S02]  /*8d960*/  STL.64 [R1+0x1078], R110 ;  /* 0x0010786e01007387 */ /* 0x0007e40000100a00 */
[----:B------:R-:W-:Y:S02]  /*8d970*/  STL.64 [R1+0x1060], R104 ;  /* 0x0010606801007387 */ /* 0x000fe40000100a00 */
[----:B------:R4:W-:Y:S01]  /*8d980*/  STL.64 [R1+0x1068], R106 ;  /* 0x0010686a01007387 */ /* 0x0009e20000100a00 */
[C---:B--2---:R-:W-:Y:S08]  /*8d990*/  HMMA.1688.F32.TF32 R112, R232.reuse, R50, R224 ;  /* 0x00000032e870723c */ /* 0x044ff000000810e0 */
[C---:B---3--:R-:W-:Y:S08]  /*8d9a0*/  HMMA.1688.F32.TF32 R108, R232.reuse, R46, R220 ;  /* 0x0000002ee86c723c */ /* 0x048ff000000810dc */
[C---:B----4-:R-:W-:Y:S08]  /*8d9b0*/  HMMA.1688.F32.TF32 R104, R232.reuse, R42, R100 ;  /* 0x0000002ae868723c */ /* 0x050ff00000081064 */
[C---:B------:R-:W-:Y:S08]  /*8d9c0*/  HMMA.1688.F32.TF32 R100, R232.reuse, R38, R96 ;  /* 0x00000026e864723c */ /* 0x040ff00000081060 */
        /* <DEDUP_REMOVED lines=8> */
[----:B------:R-:W-:Y:S01]  /*8da50*/  STL.64 [R1+0x1030], R104 ;  /* 0x0010306801007387 */ /* 0x000fe20000100a00 */
[----:B------:R-:W-:Y:S02]  /*8da60*/  STL.64 [R1+0x1038], R106 ;  /* 0x0010386a01007387 */ /* 0x000fe40000100a00 */
[----:B------:R2:W-:Y:S02]  /*8da70*/  STL.64 [R1+0x14b0], R100 ;  /* 0x0014b06401007387 */ /* 0x0005e40000100a00 */
[----:B------:R3:W-:Y:S01]  /*8da80*/  STL.64 [R1+0x14b8], R102 ;  /* 0x0014b86601007387 */ /* 0x0007e20000100a00 */
[----:B------:R-:W-:Y:S01]  /*8da90*/  STL.64 [R1+0x14a0], R96 ;  /* 0x0014a06001007387 */ /* 0x000fe20000100a00 */
[----:B------:R-:W-:Y:S02]  /*8daa0*/  STL.64 [R1+0x14a8], R98 ;  /* 0x0014a86201007387 */ /* 0x000fe40000100a00 */
[----:B------:R-:W-:Y:S02]  /*8dab0*/  STL.64 [R1+0x1490], R92 ;  /* 0x0014905c01007387 */ /* 0x000fe40000100a00 */
[----:B------:R-:W-:Y:S01]  /*8dac0*/  STL.64 [R1+0x1498], R94 ;  /* 0x0014985e01007387 */ /* 0x000fe20000100a00 */
[----:B------:R-:W4:Y:S01]  /*8dad0*/  LDL.LU R84, [R1+0x1b0] ;  /* 0x0001b00001547983 */ /* 0x000f220000300800 */
[----:B------:R-:W-:Y:S02]  /*8dae0*/  STL.64 [R1+0x1480], R88 ;  /* 0x0014805801007387 */ /* 0x000fe40000100a00 */
[----:B------:R1:W-:Y:S02]  /*8daf0*/  STL.64 [R1+0x1488], R90 ;  /* 0x0014885a01007387 */ /* 0x0003e40000100a00 */
[----:B------:R1:W-:Y:S01]  /*8db00*/  STL.64 [R1+0x1470], R80 ;  /* 0x0014705001007387 */ /* 0x0003e20000100a00 */
[----:B------:R1:W-:Y:S01]  /*8db10*/  STL.64 [R1+0x1478], R82 ;  /* 0x0014785201007387 */ /* 0x0003e20000100a00 */
[----:B------:R-:W4:Y:S02]  /*8db20*/  LDL.LU R85, [R1+0x1b4] ;  /* 0x0001b40001557983 */ /* 0x000f240000300800 */
[----:B------:R-:W4:Y:S02]  /*8db30*/  LDL.LU R86, [R1+0x1b8] ;  /* 0x0001b80001567983 */ /* 0x000f240000300800 */
[----:B------:R-:W4:Y:S01]  /*8db40*/  LDL.LU R87, [R1+0x1bc] ;  /* 0x0001bc0001577983 */ /* 0x000f220000300800 */
[----:B--2---:R-:W2:Y:S01]  /*8db50*/  LDL.LU R100, [R1] ;  /* 0x0000000001647983 */ /* 0x004ea20000300800 */
[----:B------:R-:W2:Y:S02]  /*8db60*/  LDL.LU R101, [R1+0x4] ;  /* 0x0000040001657983 */ /* 0x000ea40000300800 */
[----:B---3--:R-:W2:Y:S02]  /*8db70*/  LDL.LU R102, [R1+0x8] ;  /* 0x0000080001667983 */ /* 0x008ea40000300800 */
[----:B------:R-:W2:Y:S01]  /*8db80*/  LDL.LU R103, [R1+0xc] ;  /* 0x00000c0001677983 */ /* 0x000ea20000300800 */
[----:B------:R-:W3:Y:S01]  /*8db90*/  LDL.LU R224, [R1+0x20] ;  /* 0x0000200001e07983 */ /* 0x000ee20000300800 */
        /* <DEDUP_REMOVED lines=50> */
[----:B-1----:R-:W-:Y:S01]  /*8dec0*/  IMAD.MOV.U32 R91, RZ, RZ, R248 ;  /* 0x000000ffff5b7224 */ /* 0x002fe200078e00f8 */
[----:B------:R-:W2:Y:S01]  /*8ded0*/  LDL.LU R203, [R1+0x12c] ;  /* 0x00012c0001cb7983 */ /* 0x000ea20000300800 */
[----:B------:R-:W-:Y:S01]  /*8dee0*/  MOV R90, R249 ;  /* 0x000000f9005a7202 */ /* 0x000fe20000000f00 */
[----:B------:R-:W2:Y:S02]  /*8def0*/  LDL.LU R248, [R1+0x130] ;  /* 0x0001300001f87983 */ /* 0x000ea40000300800 */
[----:B------:R-:W-:Y:S01]  /*8df00*/  IMAD.MOV.U32 R89, RZ, RZ, R250 ;  /* 0x000000ffff597224 */ /* 0x000fe200078e00fa */
[----:B------:R-:W2:Y:S01]  /*8df10*/  LDL.LU R249, [R1+0x134] ;  /* 0x0001340001f97983 */ /* 0x000ea20000300800 */
[----:B------:R-:W-:Y:S01]  /*8df20*/  MOV R88, R251 ;  /* 0x000000fb00587202 */ /* 0x000fe20000000f00 */
        /* <DEDUP_REMOVED lines=30> */
[----:B------:R-:W-:Y:S01]  /*8e110*/  MOV R80, R244 ;  /* 0x000000f400507202 */ /* 0x000fe20000000f00 */
[----:B------:R-:W-:Y:S01]  /*8e120*/  IMAD.MOV.U32 R81, RZ, RZ, R245 ;  /* 0x000000ffff517224 */ /* 0x000fe200078e00f5 */
[----:B------:R-:W3:Y:S01]  /*8e130*/  LDL.LU R244, [R1+0x56bc] ;  /* 0x0056bc0001f47983 */ /* 0x000ee20000300800 */
[----:B------:R-:W3:Y:S01]  /*8e140*/  LDL.LU R245, [R1+0x56b8] ;  /* 0x0056b80001f57983 */ /* 0x000ee20000300800 */
[----:B------:R-:W-:Y:S01]  /*8e150*/  MOV R82, R246 ;  /* 0x000000f600527202 */ /* 0x000fe20000000f00 */
[----:B------:R-:W-:Y:S01]  /*8e160*/  IMAD.MOV.U32 R83, RZ, RZ, R247 ;  /* 0x000000ffff537224 */ /* 0x000fe200078e00f7 */
[----:B------:R-:W3:Y:S01]  /*8e170*/  LDL.LU R246, [R1+0x56b4] ;  /* 0x0056b40001f67983 */ /* 0x000ee20000300800 */
[----:B------:R-:W3:Y:S01]  /*8e180*/  LDL.LU R247, [R1+0x56b0] ;  /* 0x0056b00001f77983 */ /* 0x000ee20000300800 */
[C---:B--2---:R-:W-:Y:S11]  /*8e190*/  HMMA.1688.F32.TF32 R248, R232.reuse, R22, R248 ;  /* 0x00000016e8f8723c */ /* 0x044ff600000810f8 */
[----:B------:R-:W-:Y:S11]  /*8e1a0*/  @!UPT UIADD3 URZ, URZ, URZ, URZ ;  /* 0x0000003f3f3ff290 */ /* 0x000ff6000fffe03f */
[----:B------:R-:W-:Y:S01]  /*8e1b0*/  @!UPT UIADD3 URZ, URZ, URZ, URZ ;  /* 0x0000003f3f3ff290 */ /* 0x000fe2000fffe03f */
[----:B------:R-:W-:Y:S01]  /*8e1c0*/  STL.64 [R1+0x1460], R248 ;  /* 0x001460f801007387 */ /* 0x000fe20000100a00 */
[----:B------:R1:W-:Y:S03]  /*8e1d0*/  STL.64 [R1+0x1468], R250 ;  /* 0x001468fa01007387 */ /* 0x0003e60000100a00 */
[----:B-1----:R-:W2:Y:S01]  /*8e1e0*/  LDL.LU.64 R250, [R1+0x56a8] ;  /* 0x0056a80001fa7983 */ /* 0x002ea20000300a00 */
[----:B------:R-:W2:Y:S01]  /*8e1f0*/  LDL.LU.64 R248, [R1+0x56a0] ;  /* 0x0056a00001f87983 */ /* 0x000ea20000300a00 */
[C---:B------:R-:W-:Y:S11]  /*8e200*/  HMMA.1688.F32.TF32 R200, R232.reuse, R14, R200 ;  /* 0x0000000ee8c8723c */ /* 0x040ff600000810c8 */
[----:B------:R-:W-:Y:S11]  /*8e210*/  @!UPT UIADD3 URZ, URZ, URZ, URZ ;  /* 0x0000003f3f3ff290 */ /* 0x000ff6000fffe03f */
[----:B------:R-:W-:Y:S01]  /*8e220*/  @!UPT UIADD3 URZ, URZ, URZ, URZ ;  /* 0x0000003f3f3ff290 */ /* 0x000fe2000fffe03f */
[----:B------:R-:W-:Y:S01]  /*8e230*/  STL.64 [R1+0x1450], R200 ;  /* 0x001450c801007387 */ /* 0x000fe20000100a00 */
[----:B------:R3:W-:Y:S02]  /*8e240*/  STL.64 [R1+0x1458], R202 ;  /* 0x001458ca01007387 */ /* 0x0007e40000100a00 */
[----:B---3--:R-:W-:Y:S08]  /*8e250*/  HMMA.1688.F32.TF32 R200, R232, R18, R160 ;  /* 0x00000012e8c8723c */ /* 0x008ff000000810a0 */
[C---:B------:R-:W-:Y:S08]  /*8e260*/  HMMA.1688.F32.TF32 R160, R228.reuse, R70, R156 ;  /* 0x00000046e4a0723c */ /* 0x040ff0000008109c */
        /* <DEDUP_REMOVED lines=15> */
[----:B------:R-:W-:Y:S04]  /*8e360*/  LDS R232, [R3+0x24400] ;  /* 0x0244000003e87984 */ /* 0x000fe80000000800 */
[----:B------:R-:W-:Y:S04]  /*8e370*/  LDS R234, [R3+0x26400] ;  /* 0x0264000003ea7984 */ /* 0x000fe80000000800 */
        /* <DEDUP_REMOVED lines=34> */
[----:B-1----:R-:W-:Y:S08]  /*8e5a0*/  HMMA.1688.F32.TF32 R112, R228, R18, R220 ;  /* 0x00000012e470723c */ /* 0x002ff000000810dc */
[C---:B---3--:R-:W-:Y:S08]  /*8e5b0*/  HMMA.1688.F32.TF32 R108, R236.reuse, R70, R100 ;  /* 0x00000046ec6c723c */ /* 0x048ff00000081064 */
[C---:B------:R-:W-:Y:S01]  /*8e5c0*/  HMMA.1688.F32.TF32 R100, R236.reuse, R62, R244 ;  /* 0x0000003eec64723c */ /* 0x040fe200000810f4 */
        /* <DEDUP_REMOVED lines=8> */
[C---:B--2---:R-:W-:Y:S11]  /*8e650*/  HMMA.1688.F32.TF32 R104, R236.reuse, R66, R248 ;  /* 0x00000042ec68723c */ /* 0x044ff600000810f8 */
[----:B------:R-:W-:Y:S11]  /*8e660*/  @!UPT UIADD3 URZ, URZ, URZ, URZ ;  /* 0x0000003f3f3ff290 */ /* 0x000ff6000fffe03f */
[----:B------:R-:W-:Y:S01]  /*8e670*/  @!UPT UIADD3 URZ, URZ, URZ, URZ ;  /* 0x0000003f3f3ff290 */ /* 0x000fe2000fffe03f */
[----:B------:R-:W-:Y:S01]  /*8e680*/  STL.64 [R1+0xf70], R104 ;  /* 0x000f706801007387 */ /* 0x000fe20000100a00 */
[----:B------:R-:W-:Y:S02]  /*8e690*/  STL.64 [R1+0xf78], R106 ;  /* 0x000f786a01007387 */ /* 0x000fe40000100a00 */
[----:B------:R-:W-:Y:S02]  /*8e6a0*/  STL.64 [R1+0xf60], R100 ;  /* 0x000f606401007387 */ /* 0x000fe40000100a00 */
[----:B------:R2:W-:Y:S01]  /*8e6b0*/  STL.64 [R1+0xf68], R102 ;  /* 0x000f686601007387 */ /* 0x0005e20000100a00 */
[----:B------:R-:W-:Y:S01]  /*8e6c0*/  STL.64 [R1+0xf50], R96 ;  /* 0x000f506001007387 */ /* 0x000fe20000100a00 */
[----:B------:R3:W-:Y:S01]  /*8e6d0*/  STL.64 [R1+0xf58], R98 ;  /* 0x000f586201007387 */ /* 0x0007e20000100a00 */
[C---:B--2---:R-:W-:Y:S08]  /*8e6e0*/  HMMA.1688.F32.TF32 R100, R236.reuse, R54, R92 ;  /* 0x00000036ec64723c */ /* 0x044ff0000008105c */
[C---:B---3--:R-:W-:Y:S08]  /*8e6f0*/  HMMA.1688.F32.TF32 R96, R236.reuse, R50, R88 ;  /* 0x00000032ec60723c */ /* 0x048ff00000081058 */
[C---:B----4-:R-:W-:Y:S08]  /*8e700*/  HMMA.1688.F32.TF32 R92, R236.reuse, R46, R84 ;  /* 0x0000002eec5c723c */ /* 0x050ff00000081054 */
[C---:B------:R-:W-:Y:S08]  /*8e710*/  HMMA.1688.F32.TF32 R88, R236.reuse, R42, R80 ;  /* 0x0000002aec58723c */ /* 0x040ff00000081050 */
[----:B------:R-:W-:Y:S01]  /*8e720*/  HMMA.1688.F32.TF32 R84, R236, R38, R240 ;  /* 0x00000026ec54723c */ /* 0x000fe200000810f0 */
[----:B------:R-:W-:Y:S01]  /*8e730*/  MOV R80, R0 ;  /* 0x0000000000507202 */ /* 0x000fe20000000f00 */
[----:B------:R-:W-:Y:S01]  /*8e740*/  IMAD.MOV.U32 R81, RZ, RZ, R2 ;  /* 0x000000ffff517224 */ /* 0x000fe200078e0002 */
[----:B------:R-:W-:Y:S01]  /*8e750*/  MOV R82, R6 ;  /* 0x0000000600527202 */ /* 0x000fe20000000f00 */
[----:B------:R-:W-:Y:S01]  /*8e760*/  STL.64 [R1+0xf40], R100 ;  /* 0x000f406401007387 */ /* 0x000fe20000100a00 */
[----:B------:R-:W-:Y:S02]  /*8e770*/  STL.64 [R1+0xf48], R102 ;  /* 0x000f486601007387 */ /* 0x000fe40000100a00 */
[----:B------:R-:W-:Y:S02]  /*8e780*/  STL.64 [R1+0xf30], R96 ;  /* 0x000f306001007387 */ /* 0x000fe40000100a00 */
[----:B------:R-:W-:Y:S01]  /*8e790*/  STL.64 [R1+0xf38], R98 ;  /* 0x000f386201007387 */ /* 0x000fe20000100a00 */
[----:B------:R-:W-:Y:S01]  /*8e7a0*/  STL.64 [R1+0xf20], R92 ;  /* 0x000f205c01007387 */ /* 0x000fe20000100a00 */
[----:B------:R-:W-:Y:S04]  /*8e7b0*/  STL.64 [R1+0xf28], R94 ;  /* 0x000f285e01007387 */ /* 0x000fe80000100a00 */
[----:B------:R-:W-:Y:S02]  /*8e7c0*/  STL.64 [R1+0xf10], R88 ;  /* 0x000f105801007387 */ /* 0x000fe40000100a00 */
[----:B------:R-:W-:Y:S01]  /*8e7d0*/  STL.64 [R1+0xf18], R90 ;  /* 0x000f185a01007387 */ /* 0x000fe20000100a00 */
[----:B------:R-:W2:Y:S05]  /*8e7e0*/  LDL.LU R0, [R1+0x569c] ;  /* 0x00569c0001007983 */ /* 0x000eaa0000300800 */
[----:B------:R3:W-:Y:S02]  /*8e7f0*/  STL.64 [R1+0x13d0], R84 ;  /* 0x0013d05401007387 */ /* 0x0007e40000100a00 */
[----:B------:R4:W-:Y:S02]  /*8e800*/  STL.64 [R1+0x13d8], R86 ;  /* 0x0013d85601007387 */ /* 0x0009e40000100a00 */
[----:B------:R-:W2:Y:S01]  /*8e810*/  LDL.LU R2, [R1+0x5698] ;  /* 0x0056980001027983 */ /* 0x000ea20000300800 */
[----:B------:R-:W2:Y:S01]  /*8e820*/  LDL.LU R6, [R1+0x5694] ;  /* 0x0056940001067983 */ /* 0x000ea20000300800 */
[----:B------:R-:W-:-:S02]  /*8e830*/  IMAD.MOV.U32 R83, RZ, RZ, R252 ;  /* 0x000000ffff537224 */ /* 0x000fc400078e00fc */
[----:B------:R-:W2:Y:S01]  /*8e840*/  LDL.LU R252, [R1+0x5690] ;  /* 0x0056900001fc7983 */ /* 0x000ea20000300800 */
[----:B---3--:R-:W3:Y:S01]  /*8e850*/  LDL.LU R84, [R1+0x5c0] ;  /* 0x0005c00001547983 */ /* 0x008ee20000300800 */
[----:B------:R-:W3:Y:S02]  /*8e860*/  LDL.LU R85, [R1+0x5c4] ;  /* 0x0005c40001557983 */ /* 0x000ee40000300800 */
[----:B----4-:R-:W3:Y:S02]  /*8e870*/  LDL.LU R86, [R1+0x5c8] ;  /* 0x0005c80001567983 */ /* 0x010ee40000300800 */
[----:B------:R-:W3:Y:S01]  /*8e880*/  LDL.LU R87, [R1+0x5cc] ;  /* 0x0005cc0001577983 */ /* 0x000ee20000300800 */
        /* <DEDUP_REMOVED lines=72> */
[----:B-1----:R-:W-:Y:S01]  /*8ed10*/  HMMA.1688.F32.TF32 R80, R228, R22, R80 ;  /* 0x00000016e450723c */ /* 0x002fe20000081050 */
[----:B--2---:R-:W-:-:S07]  /*8ed20*/  IMAD.MOV.U32 R91, RZ, RZ, R0 ;  /* 0x000000ffff5b7224 */ /* 0x004fce00078e0000 */
[----:B----4-:R-:W-:Y:S08]  /*8ed30*/  HMMA.1688.F32.TF32 R96, R228, R30, R96 ;  /* 0x0000001ee460723c */ /* 0x010ff00000081060 */
[C---:B---3--:R-:W-:Y:S08]  /*8ed40*/  HMMA.1688.F32.TF32 R132, R236.reuse, R14, R132 ;  /* 0x0000000eec84723c */ /* 0x048ff00000081084 */
[C---:B------:R-:W-:Y:S08]  /*8ed50*/  HMMA.1688.F32.TF32 R136, R236.reuse, R22, R136 ;  /* 0x00000016ec88723c */ /* 0x040ff00000081088 */
[C---:B------:R-:W-:Y:S08]  /*8ed60*/  HMMA.1688.F32.TF32 R140, R236.reuse, R34, R140 ;  /* 0x00000022ec8c723c */ /* 0x040ff0000008108c */
[C---:B------:R-:W-:Y:S08]  /*8ed70*/  HMMA.1688.F32.TF32 R148, R236.reuse, R10, R148 ;  /* 0x0000000aec94723c */ /* 0x040ff00000081094 */
[C---:B------:R-:W-:Y:S08]  /*8ed80*/  HMMA.1688.F32.TF32 R152, R236.reuse, R30, R152 ;  /* 0x0000001eec98723c */ /* 0x040ff00000081098 */
[C---:B------:R-:W-:Y:S08]  /*8ed90*/  HMMA.1688.F32.TF32 R144, R236.reuse, R26, R144 ;  /* 0x0000001aec90723c */ /* 0x040ff00000081090 */
[----:B------:R-:W-:Y:S01]  /*8eda0*/  HMMA.1688.F32.TF32 R128, R236, R18, R128 ;  /* 0x00000012ec80723c */ /* 0x000fe20000081080 */
[----:B------:R-:W-:-:S06]  /*8edb0*/  MOV R88, R252 ;  /* 0x000000fc00587202 */ /* 0x000fcc0000000f00 */
[----:B------:R-:W-:Y:S01]  /*8edc0*/  STL.64 [R1+0x13c0], R152 ;  /* 0x0013c09801007387 */ /* 0x000fe20000100a00 */
[----:B------:R-:W-:Y:S02]  /*8edd0*/  STL.64 [R1+0x13c8], R154 ;  /* 0x0013c89a01007387 */ /* 0x000fe40000100a00 */
[----:B------:R-:W-:Y:S02]  /*8ede0*/  STL.64 [R1+0x13b0], R148 ;  /* 0x0013b09401007387 */ /* 0x000fe40000100a00 */
        /* <DEDUP_REMOVED lines=11> */
[----:B------:R-:W-:Y:S01]  /*8eea0*/  IMAD.MOV.U32 R89, RZ, RZ, R6 ;  /* 0x000000ffff597224 */ /* 0x000fe200078e0006 */
[----:B------:R-:W-:Y:S01]  /*8eeb0*/  MOV R90, R2 ;  /* 0x00000002005a7202 */ /* 0x000fe20000000f00 */
[C---:B------:R-:W-:Y:S08]  /*8eec0*/  HMMA.1688.F32.TF32 R100, R228.reuse, R38, R100 ;  /* 0x00000026e464723c */ /* 0x040ff00000081064 */
[C---:B-1----:R-:W-:Y:S08]  /*8eed0*/  HMMA.1688.F32.TF32 R132, R228.reuse, R70, R124 ;  /* 0x00000046e484723c */ /* 0x042ff0000008107c */
[C---:B------:R-:W-:Y:S08]  /*8eee0*/  HMMA.1688.F32.TF32 R124, R228.reuse, R62, R116 ;  /* 0x0000003ee47c723c */ /* 0x040ff00000081074 */
[C---:B--2---:R-:W-:Y:S08]  /*8eef0*/  HMMA.1688.F32.TF32 R128, R228.reuse, R66, R120 ;  /* 0x00000042e480723c */ /* 0x044ff00000081078 */
[C---:B------:R-:W-:Y:S08]  /*8ef00*/  HMMA.1688.F32.TF32 R120, R228.reuse, R58, R112 ;  /* 0x0000003ae478723c */ /* 0x040ff00000081070 */
[C---:B------:R-:W-:Y:S08]  /*8ef10*/  HMMA.1688.F32.TF32 R116, R228.reuse, R54, R108 ;  /* 0x00000036e474723c */ /* 0x040ff0000008106c */
[C---:B------:R-:W-:Y:S08]  /*8ef20*/  HMMA.1688.F32.TF32 R112, R228.reuse, R50, R104 ;  /* 0x00000032e470723c */ /* 0x040ff00000081068 */
[C---:B------:R-:W-:Y:S08]  /*8ef30*/  HMMA.1688.F32.TF32 R108, R228.reuse, R46, R224 ;  /* 0x0000002ee46c723c */ /* 0x040ff000000810e0 */
[----:B------:R-:W-:Y:S01]  /*8ef40*/  HMMA.1688.F32.TF32 R104, R228, R42, R220 ;  /* 0x0000002ae468723c */ /* 0x000fe200000810dc */
[----:B------:R-:W-:Y:S01]  /*8ef50*/  MOV R252, R96 ;  /* 0x0000006000fc7202 */ /* 0x000fe20000000f00 */
[----:B------:R-:W-:Y:S01]  /*8ef60*/  IMAD.MOV.U32 R6, RZ, RZ, R97 ;  /* 0x000000ffff067224 */ /* 0x000fe200078e0061 */
[----:B------:R-:W-:Y:S01]  /*8ef70*/  MOV R2, R98 ;  /* 0x0000006200027202 */ /* 0x000fe20000000f00 */
[----:B------:R-:W-:-:S04]  /*8ef80*/  IMAD.MOV.U32 R0, RZ, RZ, R99 ;  /* 0x000000ffff007224 */ /* 0x000fc800078e0063 */
[C---:B------:R-:W-:Y:S08]  /*8ef90*/  HMMA.1688.F32.TF32 R96, R228.reuse, R10, R92 ;  /* 0x0000000ae460723c */ /* 0x040ff0000008105c */
[C---:B------:R-:W-:Y:S08]  /*8efa0*/  HMMA.1688.F32.TF32 R92, R228.reuse, R26, R88 ;  /* 0x0000001ae45c723c */ /* 0x040ff00000081058 */
        /* <DEDUP_REMOVED lines=27> */
[----:B------:R-:W1:Y:S02]  /*8f160*/  LDL.LU R84, [R1+0x2e0] ;  /* 0x0002e00001547983 */ /* 0x000e640000300800 */
[----:B------:R2:W-:Y:S01]  /*8f170*/  STL.64 [R1+0x1320], R88 ;  /* 0x0013205801007387 */ /* 0x0005e20000100a00 */
[----:B------:R3:W-:Y:S01]  /*8f180*/  STL.64 [R1+0x1328], R90 ;  /* 0x0013285a01007387 */ /* 0x0007e20000100a00 */
[----:B------:R4:W-:Y:S02]  /*8f190*/  STL.64 [R1+0x1310], R80 ;  /* 0x0013105001007387 */ /* 0x0009e40000100a00 */
[----:B------:R4:W-:Y:S02]  /*8f1a0*/  STL.64 [R1+0x1318], R82 ;  /* 0x0013185201007387 */ /* 0x0009e40000100a00 */
[----:B------:R-:W1:Y:S01]  /*8f1b0*/  LDL.LU R85, [R1+0x2e4] ;  /* 0x0002e40001557983 */ /* 0x000e620000300800 */
[----:B------:R-:W1:Y:S01]  /*8f1c0*/  LDL.LU R86, [R1+0x2e8] ;  /* 0x0002e80001567983 */ /* 0x000e620000300800 */
[----:B------:R-:W1:Y:S03]  /*8f1d0*/  LDL.LU R87, [R1+0x2ec] ;  /* 0x0002ec0001577983 */ /* 0x000e660000300800 */
[----:B--2---:R-:W2:Y:S01]  /*8f1e0*/  LDL.LU R88, [R1+0x2f0] ;  /* 0x0002f00001587983 */ /* 0x004ea20000300800 */
        /* <DEDUP_REMOVED lines=99> */
[----:B----4-:R-:W4:Y:S01]  /*8f820*/  LDL.LU R80, [R1+0x2d0] ;  /* 0x0002d00001507983 */ /* 0x010f220000300800 */
[----:B------:R-:W4:Y:S02]  /*8f830*/  LDL.LU R81, [R1+0x2d4] ;  /* 0x0002d40001517983 */ /* 0x000f240000300800 */
[----:B------:R-:W4:Y:S02]  /*8f840*/  LDL.LU R82, [R1+0x2d8] ;  /* 0x0002d80001527983 */ /* 0x000f240000300800 */
[----:B------:R-:W4:Y:S01]  /*8f850*/  LDL.LU R83, [R1+0x2dc] ;  /* 0x0002dc0001537983 */ /* 0x000f220000300800 */
[----:B-1----:R-:W-:Y:S08]  /*8f860*/  HMMA.1688.F32.TF32 R84, R236, R42, R84 ;  /* 0x0000002aec54723c */ /* 0x002ff00000081054 */
[C---:B--2---:R-:W-:Y:S08]  /*8f870*/  HMMA.1688.F32.TF32 R240, R228.reuse, R18, R240 ;  /* 0x00000012e4f0723c */ /* 0x044ff000000810f0 */
[----:B---3--:R-:W-:Y:S08]  /*8f880*/  HMMA.1688.F32.TF32 R200, R228, R14, R200 ;  /* 0x0000000ee4c8723c */ /* 0x008ff000000810c8 */
[C---:B------:R-:W-:Y:S08]  /*8f890*/  HMMA.1688.F32.TF32 R228, R232.reuse, R70, R244 ;  /* 0x00000046e8e4723c */ /* 0x040ff000000810f4 */
[C---:B------:R-:W-:Y:S07]  /*8f8a0*/  HMMA.1688.F32.TF32 R244, R232.reuse, R66, R248 ;  /* 0x00000042e8f4723c */ /* 0x040fee00000810f8 */
[----:B------:R-:W-:Y:S01]  /*8f8b0*/  STL.64 [R1+0x1300], R200 ;  /* 0x001300c801007387 */ /* 0x000fe20000100a00 */
[----:B------:R1:W-:Y:S03]  /*8f8c0*/  STL.64 [R1+0x1308], R202 ;  /* 0x001308ca01007387 */ /* 0x0003e60000100a00 */
[----:B-1----:R-:W2:Y:S01]  /*8f8d0*/  LDL.LU.64 R202, [R1+0x5688] ;  /* 0x0056880001ca7983 */ /* 0x002ea20000300a00 */
[----:B------:R-:W2:Y:S02]  /*8f8e0*/  LDL.LU.64 R200, [R1+0x5680] ;  /* 0x0056800001c87983 */ /* 0x000ea40000300a00 */
[----:B------:R-:W-:Y:S02]  /*8f8f0*/  STL.64 [R1+0xb40], R240 ;  /* 0x000b40f001007387 */ /* 0x000fe40000100a00 */
[----:B------:R1:W-:Y:S01]  /*8f900*/  STL.64 [R1+0xb48], R242 ;  /* 0x000b48f201007387 */ /* 0x0003e20000100a00 */
[----:B------:R-:W-:Y:S01]  /*8f910*/  STL.64 [R1+0xec0], R228 ;  /* 0x000ec0e401007387 */ /* 0x000fe20000100a00 */
[----:B------:R3:W-:Y:S01]  /*8f920*/  STL.64 [R1+0xec8], R230 ;  /* 0x000ec8e601007387 */ /* 0x0007e20000100a00 */
[C---:B-1----:R-:W-:Y:S08]  /*8f930*/  HMMA.1688.F32.TF32 R240, R232.reuse, R62, R160 ;  /* 0x0000003ee8f0723c */ /* 0x042ff000000810a0 */
[C---:B---3--:R-:W-:Y:S08]  /*8f940*/  HMMA.1688.F32.TF32 R228, R232.reuse, R58, R156 ;  /* 0x0000003ae8e4723c */ /* 0x048ff0000008109c */
        /* <DEDUP_REMOVED lines=9> */
[----:B------:R1:W-:Y:S01]  /*8f9e0*/  STL.64 [R1+0xeb0], R244 ;  /* 0x000eb0f401007387 */ /* 0x0003e20000100a00 */
[----:B------:R3:W-:Y:S06]  /*8f9f0*/  STL.64 [R1+0xeb8], R246 ;  /* 0x000eb8f601007387 */ /* 0x0007ec0000100a00 */
[C---:B------:R-:W-:Y:S08]  /*8fa00*/  HMMA.1688.F32.TF32 R124, R232.reuse, R22, R116 ;  /* 0x00000016e87c723c */ /* 0x040ff00000081074 */
[C---:B------:R-:W-:Y:S08]  /*8fa10*/  HMMA.1688.F32.TF32 R120, R232.reuse, R14, R112 ;  /* 0x0000000ee878723c */ /* 0x040ff00000081070 */
[----:B------:R-:W-:Y:S08]  /*8fa20*/  HMMA.1688.F32.TF32 R116, R232, R18, R108 ;  /* 0x00000012e874723c */ /* 0x000ff0000008106c */
[C---:B------:R-:W-:Y:S01]  /*8fa30*/  HMMA.1688.F32.TF32 R112, R236.reuse, R70, R104 ;  /* 0x00000046ec70723c */ /* 0x040fe20000081068 */
[----:B------:R1:W-:Y:S01]  /*8fa40*/  STL.64 [R1+0xea0], R240 ;  /* 0x000ea0f001007387 */ /* 0x0003e20000100a00 */
[----:B------:R1:W-:Y:S02]  /*8fa50*/  STL.64 [R1+0xea8], R242 ;  /* 0x000ea8f201007387 */ /* 0x0003e40000100a00 */
[----:B------:R-:W-:Y:S02]  /*8fa60*/  STL.64 [R1+0xe90], R228 ;  /* 0x000e90e401007387 */ /* 0x000fe40000100a00 */
[----:B------:R-:W-:Y:S01]  /*8fa70*/  STL.64 [R1+0xe98], R230 ;  /* 0x000e98e601007387 */ /* 0x000fe20000100a00 */
[----:B------:R-:W-:Y:S01]  /*8fa80*/  STL.64 [R1+0xe80], R160 ;  /* 0x000e80a001007387 */ /* 0x000fe20000100a00 */
[----:B------:R-:W-:Y:S02]  /*8fa90*/  STL.64 [R1+0xe88], R162 ;  /* 0x000e88a201007387 */ /* 0x000fe40000100a00 */
[----:B------:R-:W-:Y:S02]  /*8faa0*/  STL.64 [R1+0xe70], R156 ;  /* 0x000e709c01007387 */ /* 0x000fe40000100a00 */
[----:B------:R-:W-:Y:S01]  /*8fab0*/  STL.64 [R1+0xe78], R158 ;  /* 0x000e789e01007387 */ /* 0x000fe20000100a00 */
[C---:B------:R-:W-:Y:S01]  /*8fac0*/  HMMA.1688.F32.TF32 R108, R236.reuse, R66, R224 ;  /* 0x00000042ec6c723c */ /* 0x040fe200000810e0 */
[----:B------:R-:W-:Y:S01]  /*8fad0*/  STL.64 [R1+0xe60], R152 ;  /* 0x000e609801007387 */ /* 0x000fe20000100a00 */
[----:B------:R-:W-:Y:S06]  /*8fae0*/  STL.64 [R1+0xe68], R154 ;  /* 0x000e689a01007387 */ /* 0x000fec0000100a00 */
[C---:B------:R-:W-:Y:S01]  /*8faf0*/  HMMA.1688.F32.TF32 R104, R236.reuse, R62, R220 ;  /* 0x0000003eec68723c */ /* 0x040fe200000810dc */
[----:B------:R-:W-:Y:S01]  /*8fb00*/  STL.64 [R1+0xe50], R148 ;  /* 0x000e509401007387 */ /* 0x000fe20000100a00 */
[----:B------:R-:W-:Y:S06]  /*8fb10*/  STL.64 [R1+0xe58], R150 ;  /* 0x000e589601007387 */ /* 0x000fec0000100a00 */
[C---:B------:R-:W-:Y:S01]  /*8fb20*/  HMMA.1688.F32.TF32 R100, R236.reuse, R58, R100 ;  /* 0x0000003aec64723c */ /* 0x040fe20000081064 */
[----:B------:R-:W-:Y:S02]  /*8fb30*/  STL.64 [R1+0xe40], R144 ;  /* 0x000e409001007387 */ /* 0x000fe40000100a00 */
[----:B------:R-:W-:Y:S05]  /*8fb40*/  STL.64 [R1+0xe48], R146 ;  /* 0x000e489201007387 */ /* 0x000fea0000100a00 */
        /* <DEDUP_REMOVED lines=8> */
[----:B------:R-:W-:Y:S01]  /*8fbd0*/  STL.64 [R1+0xe18], R134 ;  /* 0x000e188601007387 */ /* 0x000fe20000100a00 */
[----:B------:R-:W-:Y:S01]  /*8fbe0*/  STL.64 [R1+0xe00], R128 ;  /* 0x000e008001007387 */ /* 0x000fe20000100a00 */
[----:B------:R-:W-:Y:S02]  /*8fbf0*/  STL.64 [R1+0xe08], R130 ;  /* 0x000e088201007387 */ /* 0x000fe40000100a00 */
[----:B------:R-:W-:Y:S01]  /*8fc00*/  STL.64 [R1+0xdf0], R124 ;  /* 0x000df07c01007387 */ /* 0x000fe20000100a00 */
[C---:B----4-:R-:W-:Y:S01]  /*8fc10*/  HMMA.1688.F32.TF32 R80, R236.reuse, R38, R80 ;  /* 0x00000026ec50723c */ /* 0x050fe20000081050 */
        /* <DEDUP_REMOVED lines=19> */
[----:B------:R-:W4:Y:S01]  /*8fd50*/  LDL.LU R248, [R1+0x280] ;  /* 0x0002800001f87983 */ /* 0x000f220000300800 */
[----:B------:R3:W-:Y:S01]  /*8fd60*/  STL.64 [R1+0xb30], R84 ;  /* 0x000b305401007387 */ /* 0x0007e20000100a00 */
[----:B------:R3:W-:Y:S02]  /*8fd70*/  STL.64 [R1+0xb38], R86 ;  /* 0x000b385601007387 */ /* 0x0007e40000100a00 */
[----:B------:R3:W-:Y:S02]  /*8fd80*/  STL.64 [R1+0xb20], R80 ;  /* 0x000b205001007387 */ /* 0x0007e40000100a00 */
[----:B------:R3:W-:Y:S01]  /*8fd90*/  STL.64 [R1+0xb28], R82 ;  /* 0x000b285201007387 */ /* 0x0007e20000100a00 */
[----:B------:R-:W4:Y:S01]  /*8fda0*/  LDL.LU R249, [R1+0x284] ;  /* 0x0002840001f97983 */ /* 0x000f220000300800 */
[----:B------:R-:W4:Y:S02]  /*8fdb0*/  LDL.LU R250, [R1+0x288] ;  /* 0x0002880001fa7983 */ /* 0x000f240000300800 */
[----:B------:R-:W4:Y:S02]  /*8fdc0*/  LDL.LU R251, [R1+0x28c] ;  /* 0x00028c0001fb7983 */ /* 0x000f240000300800 */
[----:B-1----:R-:W2:Y:S01]  /*8fdd0*/  LDL.LU R244, [R1+0x290] ;  /* 0x0002900001f47983 */ /* 0x002ea20000300800 */
[----:B------:R-:W2:Y:S01]  /*8fde0*/  LDL.LU R245, [R1+0x294] ;  /* 0x0002940001f57983 */ /* 0x000ea20000300800 */
[----:B---3--:R-:W2:Y:S03]  /*8fdf0*/  LDL.LU R246, [R1+0x298] ;  /* 0x0002980001f67983 */ /* 0x008ea60000300800 */
[----:B------:R-:W2:Y:S01]  /*8fe00*/  LDL.LU R247, [R1+0x29c] ;  /* 0x00029c0001f77983 */ /* 0x000ea20000300800 */
[----:B------:R-:W3:Y:S03]  /*8fe10*/  LDL.LU R240, [R1+0x2a0] ;  /* 0x0002a00001f07983 */ /* 0x000ee60000300800 */
        /* <DEDUP_REMOVED lines=94> */
[----:B------:R-:W4:Y:S01]  /*90400*/  LDL.LU R83, [R1+0x2bc] ;  /* 0x0002bc0001537983 */ /* 0x000f220000300800 */
[----:B------:R-:W-:Y:S04]  /*90410*/  LDS R232, [R3+0x24500] ;  /* 0x0245000003e87984 */ /* 0x000fe80000000800 */
[----:B------:R-:W-:Y:S04]  /*90420*/  LDS R234, [R3+0x26500] ;  /* 0x0265000003ea7984 */ /* 0x000fe80000000800 */
[----:B------:R-:W-:Y:S04]  /*90430*/  LDS R233, [R4+0x24500] ;  /* 0x0245000004e97984 */ /* 0x000fe80000000800 */
[----:B------:R-:W1:Y:S04]  /*90440*/  LDS R235, [R4+0x26500] ;  /* 0x0265000004eb7984 */ /* 0x000e680000000800 */
        /* <DEDUP_REMOVED lines=10> */
[----:B------:R-:W-:Y:S08]  /*904f0*/  HMMA.1688.F32.TF32 R236, R236, R18, R136 ;  /* 0x00000012ecec723c */ /* 0x000ff00000081088 */
[C---:B-1----:R-:W-:Y:S08]  /*90500*/  HMMA.1688.F32.TF32 R128, R232.reuse, R66, R128 ;  /* 0x00000042e880723c */ /* 0x042ff00000081080 */
[C---:B------:R-:W-:Y:S08]  /*90510*/  HMMA.1688.F32.TF32 R124, R232.reuse, R62, R124 ;  /* 0x0000003ee87c723c */ /* 0x040ff0000008107c */
[C---:B----4-:R-:W-:Y:S01]  /*90520*/  HMMA.1688.F32.TF32 R132, R232.reuse, R70, R132 ;  /* 0x00000046e884723c */ /* 0x050fe20000081084 */
        /* <DEDUP_REMOVED lines=8> */
[----:B------:R-:W3:Y:S02]  /*905b0*/  LDL.LU.64 R156, [R1+0x5660] ;  /* 0x00566000019c7983 */ /* 0x000ee40000300a00 */
[----:B------:R-:W-:Y:S02]  /*905c0*/  STL.64 [R1+0xae0], R152 ;  /* 0x000ae09801007387 */ /* 0x000fe40000100a00 */
[----:B------:R1:W-:Y:S02]  /*905d0*/  STL.64 [R1+0xae8], R154 ;  /* 0x000ae89a01007387 */ /* 0x0003e40000100a00 */
[C---:B------:R-:W-:Y:S01]  /*905e0*/  HMMA.1688.F32.TF32 R116, R232.reuse, R54, R116 ;  /* 0x00000036e874723c */ /* 0x040fe20000081074 */
[----:B-1----:R-:W4:Y:S01]  /*905f0*/  LDL.LU.64 R154, [R1+0x5658] ;  /* 0x00565800019a7983 */ /* 0x002f220000300a00 */
[----:B------:R-:W4:Y:S02]  /*90600*/  LDL.LU.64 R152, [R1+0x5650] ;  /* 0x0056500001987983 */ /* 0x000f240000300a00 */
[----:B------:R-:W-:Y:S02]  /*90610*/  STL.64 [R1+0xad0], R148 ;  /* 0x000ad09401007387 */ /* 0x000fe40000100a00 */
[----:B------:R1:W-:Y:S02]  /*90620*/  STL.64 [R1+0xad8], R150 ;  /* 0x000ad89601007387 */ /* 0x0003e40000100a00 */
[C---:B------:R-:W-:Y:S01]  /*90630*/  HMMA.1688.F32.TF32 R112, R232.reuse, R50, R112 ;  /* 0x00000032e870723c */ /* 0x040fe20000081070 */
[----:B-1----:R-:W2:Y:S01]  /*90640*/  LDL.LU.64 R150, [R1+0x5648] ;  /* 0x0056480001967983 */ /* 0x002ea20000300a00 */
        /* <DEDUP_REMOVED lines=11> */
[----:B------:R-:W2:Y:S02]  /*90700*/  LDL.LU.64 R138, [R1+0x5618] ;  /* 0x00561800018a7983 */ /* 0x000ea40000300a00 */
[----:B------:R-:W2:Y:S01]  /*90710*/  LDL.LU.64 R136, [R1+0x5610] ;  /* 0x0056100001887983 */ /* 0x000ea20000300a00 */
[----:B------:R-:W-:Y:S01]  /*90720*/  STL.64 [R1+0xaa0], R236 ;  /* 0x000aa0ec01007387 */ /* 0x000fe20000100a00 */
[----:B------:R-:W-:Y:S02]  /*90730*/  STL.64 [R1+0xaa8], R238 ;  /* 0x000aa8ee01007387 */ /* 0x000fe40000100a00 */
[----:B------:R-:W-:Y:S02]  /*90740*/  STL.64 [R1+0xa90], R132 ;  /* 0x000a908401007387 */ /* 0x000fe40000100a00 */
[----:B------:R1:W-:Y:S01]  /*90750*/  STL.64 [R1+0xa98], R134 ;  /* 0x000a988601007387 */ /* 0x0003e20000100a00 */
        /* <DEDUP_REMOVED lines=9> */
[----:B-1----:R-:W2:Y:S01]  /*907f0*/  LDL.LU.64 R134, [R1+0x5608] ;  /* 0x0056080001867983 */ /* 0x002ea20000300a00 */
[----:B------:R-:W2:Y:S02]  /*90800*/  LDL.LU.64 R132, [R1+0x5600] ;  /* 0x0056000001847983 */ /* 0x000ea40000300a00 */
[----:B------:R-:W-:Y:S02]  /*90810*/  STL.64 [R1+0xa80], R128 ;  /* 0x000a808001007387 */ /* 0x000fe40000100a00 */
[----:B------:R1:W-:Y:S01]  /*90820*/  STL.64 [R1+0xa88], R130 ;  /* 0x000a888201007387 */ /* 0x0003e20000100a00 */
[----:B------:R-:W-:Y:S04]  /*90830*/  LDS R238, [R3+0x26600] ;  /* 0x0266000003ee7984 */ /* 0x000fe80000000800 */
[----:B------:R-:W-:Y:S04]  /*90840*/  LDS R237, [R4+0x24600] ;  /* 0x0246000004ed7984 */ /* 0x000fe80000000800 */
[----:B------:R-:W2:Y:S04]  /*90850*/  LDS R239, [R4+0x26600] ;  /* 0x0266000004ef7984 */ /* 0x000ea80000000800 */
[----:B-1----:R-:W2:Y:S01]  /*90860*/  LDL.LU.64 R130, [R1+0x55f8] ;  /* 0x0055f80001827983 */ /* 0x002ea20000300a00 */
[----:B------:R-:W2:Y:S02]  /*90870*/  LDL.LU.64 R128, [R1+0x55f0] ;  /* 0x0055f00001807983 */ /* 0x000ea40000300a00 */
[----:B------:R-:W-:Y:S02]  /*90880*/  STL.64 [R1+0xa70], R124 ;  /* 0x000a707c01007387 */ /* 0x000fe40000100a00 */
[----:B------:R1:W-:Y:S02]  /*90890*/  STL.64 [R1+0xa78], R126 ;  /* 0x000a787e01007387 */ /* 0x0003e40000100a00 */
        /* <DEDUP_REMOVED lines=39> */
[----:B------:R1:W-:Y:S01]  /*90b10*/  STL.64 [R1+0x9c8], R94 ;  /* 0x0009c85e01007387 */ /* 0x0003e20000100a00 */
[----:B------:R-:W-:Y:S01]  /*90b20*/  HMMA.1688.F32.TF32 R232, R232, R18, R80 ;  /* 0x00000012e8e8723c */ /* 0x000fe20000081050 */
        /* <DEDUP_REMOVED lines=10> */
[----:B------:R-:W2:Y:S02]  /*90bd0*/  LDL.LU.64 R82, [R1+0x5518] ;  /* 0x0055180001527983 */ /* 0x000ea40000300a00 */
[----:B------:R-:W2:Y:S03]  /*90be0*/  LDL.LU.64 R80, [R1+0x5510] ;  /* 0x0055100001507983 */ /* 0x000ea60000300a00 */
[----:B------:R-:W-:Y:S01]  /*90bf0*/  STL.64 [R1+0x990], R232 ;  /* 0x000990e801007387 */ /* 0x000fe20000100a00 */
[----:B------:R1:W-:Y:S02]  /*90c00*/  STL.64 [R1+0x998], R234 ;  /* 0x000998ea01007387 */ /* 0x0003e40000100a00 */
[----:B------:R-:W-:Y:S02]  /*90c10*/  STL.64 [R1+0x980], R240 ;  /* 0x000980f001007387 */ /* 0x000fe40000100a00 */
[----:B------:R3:W-:Y:S01]  /*90c20*/  STL.64 [R1+0x988], R242 ;  /* 0x000988f201007387 */ /* 0x0007e20000100a00 */
[C---:B-1----:R-:W-:Y:S08]  /*90c30*/  HMMA.1688.F32.TF32 R232, R228.reuse, R66, R244 ;  /* 0x00000042e4e8723c */ /* 0x042ff000000810f4 */
[C---:B---3--:R-:W-:Y:S11]  /*90c40*/  HMMA.1688.F32.TF32 R240, R228.reuse, R62, R248 ;  /* 0x0000003ee4f0723c */ /* 0x048ff600000810f8 */
[----:B------:R-:W-:Y:S04]  /*90c50*/  @!UPT UIADD3 URZ, URZ, URZ, URZ ;  /* 0x0000003f3f3ff290 */ /* 0x000fe8000fffe03f */
[----:B------:R-:W-:Y:S01]  /*90c60*/  STL.64 [R1+0x970], R232 ;  /* 0x000970e801007387 */ /* 0x000fe20000100a00 */
[----:B------:R1:W-:Y:S07]  /*90c70*/  STL.64 [R1+0x978], R234 ;  /* 0x000978ea01007387 */ /* 0x0003ee0000100a00 */
[----:B------:R-:W-:Y:S02]  /*90c80*/  STL.64 [R1+0x960], R240 ;  /* 0x000960f001007387 */ /* 0x000fe40000100a00 */
[----:B------:R-:W-:Y:S01]  /*90c90*/  STL.64 [R1+0x968], R242 ;  /* 0x000968f201007387 */ /* 0x000fe20000100a00 */
[----:B------:R-:W-:Y:S01]  /*90ca0*/  MOV R248, R196 ;  /* 0x000000c400f87202 */ /* 0x000fe20000000f00 */
[----:B------:R-:W-:Y:S01]  /*90cb0*/  IMAD.MOV.U32 R249, RZ, RZ, R197 ;  /* 0x000000fffff97224 */ /* 0x000fe200078e00c5 */
[----:B------:R-:W-:Y:S01]  /*90cc0*/  MOV R250, R198 ;  /* 0x000000c600fa7202 */ /* 0x000fe20000000f00 */
[----:B------:R-:W-:Y:S01]  /*90cd0*/  IMAD.MOV.U32 R251, RZ, RZ, R199 ;  /* 0x000000fffffb7224 */ /* 0x000fe200078e00c7 */
[C---:B--2---:R-:W-:Y:S08]  /*90ce0*/  HMMA.1688.F32.TF32 R80, R228.reuse, R58, R80 ;  /* 0x0000003ae450723c */ /* 0x044ff00000081050 */
[C---:B-1----:R-:W-:Y:S08]  /*90cf0*/  HMMA.1688.F32.TF32 R232, R228.reuse, R54, R84 ;  /* 0x00000036e4e8723c */ /* 0x042ff00000081054 */
[C---:B------:R-:W-:Y:S07]  /*90d00*/  HMMA.1688.F32.TF32 R84, R228.reuse, R50, R88 ;  /* 0x00000032e454723c */ /* 0x040fee0000081058 */
[----:B------:R-:W-:Y:S01]  /*90d10*/  STL.64 [R1+0x950], R80 ;  /* 0x0009505001007387 */ /* 0x000fe20000100a00 */
[----:B------:R1:W-:Y:S02]  /*90d20*/  STL.64 [R1+0x958], R82 ;  /* 0x0009585201007387 */ /* 0x0003e40000100a00 */
[C---:B-1----:R-:W-:Y:S05]  /*90d30*/  HMMA.1688.F32.TF32 R80, R228.reuse, R46, R92 ;  /* 0x0000002ee450723c */ /* 0x042fea000008105c */
[----:B------:R-:W-:Y:S01]  /*90d40*/  STL.64 [R1+0x940], R232 ;  /* 0x000940e801007387 */ /* 0x000fe20000100a00 */
[----:B------:R-:W-:Y:S02]  /*90d50*/  STL.64 [R1+0x948], R234 ;  /* 0x000948ea01007387 */ /* 0x000fe40000100a00 */
[C---:B------:R-:W-:Y:S05]  /*90d60*/  HMMA.1688.F32.TF32 R88, R228.reuse, R42, R96 ;  /* 0x0000002ae458723c */ /* 0x040fea0000081060 */
[----:B------:R-:W-:Y:S01]  /*90d70*/  STL.64 [R1+0x930], R84 ;  /* 0x0009305401007387 */ /* 0x000fe20000100a00 */
[----:B------:R1:W-:Y:S02]  /*90d80*/  STL.64 [R1+0x938], R86 ;  /* 0x0009385601007387 */ /* 0x0003e40000100a00 */
[C---:B-1----:R-:W-:Y:S07]  /*90d90*/  HMMA.1688.F32.TF32 R84, R228.reuse, R38, R100 ;  /* 0x00000026e454723c */ /* 0x042fee0000081064 */
[----:B------:R-:W-:Y:S01]  /*90da0*/  STL.64 [R1+0x920], R80 ;  /* 0x0009205001007387 */ /* 0x000fe20000100a00 */
[----:B------:R1:W-:Y:S02]  /*90db0*/  STL.64 [R1+0x928], R82 ;  /* 0x0009285201007387 */ /* 0x0003e40000100a00 */
[C---:B-1----:R-:W-:Y:S05]  /*90dc0*/  HMMA.1688.F32.TF32 R80, R228.reuse, R30, R220 ;  /* 0x0000001ee450723c */ /* 0x042fea00000810dc */
        /* <DEDUP_REMOVED lines=17> */
[----:B-1----:R-:W-:Y:S07]  /*90ee0*/  HMMA.1688.F32.TF32 R80, R228, R18, R120 ;  /* 0x00000012e450723c */ /* 0x002fee0000081078 */
        /* <DEDUP_REMOVED lines=10> */
[----:B------:R-:W-:Y:S07]  /*90f90*/  STL.64 [R1+0x878], R90 ;  /* 0x0008785a01007387 */ /* 0x000fee0000100a00 */
[----:B------:R-:W-:Y:S02]  /*90fa0*/  STL.64 [R1+0x860], R84 ;  /* 0x0008605401007387 */ /* 0x000fe40000100a00 */
[----:B------:R1:W-:Y:S01]  /*90fb0*/  STL.64 [R1+0x868], R86 ;  /* 0x0008685601007387 */ /* 0x0003e20000100a00 */
[C---:B------:R-:W-:Y:S01]  /*90fc0*/  HMMA.1688.F32.TF32 R92, R236.reuse, R54, R140 ;  /* 0x00000036ec5c723c */ /* 0x040fe2000008108c */
        /* <DEDUP_REMOVED lines=10> */
[C---:B-1----:R-:W-:Y:S01]  /*91070*/  HMMA.1688.F32.TF32 R84, R236.reuse, R46, R148 ;  /* 0x0000002eec54723c */ /* 0x042fe20000081094 */
[----:B------:R-:W-:Y:S01]  /*91080*/  MOV R102, R186 ;  /* 0x000000ba00667202 */ /* 0x000fe20000000f00 */
[----:B------:R-:W-:Y:S01]  /*91090*/  IMAD.MOV.U32 R103, RZ, RZ, R180 ;  /* 0x000000ffff677224 */ /* 0x000fe200078e00b4 */
[----:B------:R-:W-:Y:S01]  /*910a0*/  MOV R220, R181 ;  /* 0x000000b500dc7202 */ /* 0x000fe20000000f00 */
[----:B------:R-:W-:Y:S01]  /*910b0*/  IMAD.MOV.U32 R221, RZ, RZ, R182 ;  /* 0x000000ffffdd7224 */ /* 0x000fe200078e00b6 */
[----:B------:R-:W-:Y:S01]  /*910c0*/  MOV R222, R176 ;  /* 0x000000b000de7202 */ /* 0x000fe20000000f00 */
[----:B------:R-:W-:Y:S01]  /*910d0*/  IMAD.MOV.U32 R223, RZ, RZ, R177 ;  /* 0x000000ffffdf7224 */ /* 0x000fe200078e00b1 */
[----:B------:R-:W-:Y:S01]  /*910e0*/  STL.64 [R1+0x850], R80 ;  /* 0x0008505001007387 */ /* 0x000fe20000100a00 */
        /* <DEDUP_REMOVED lines=12> */
[C---:B-1----:R-:W-:Y:S01]  /*911b0*/  HMMA.1688.F32.TF32 R80, R236.reuse, R58, R136 ;  /* 0x0000003aec50723c */ /* 0x042fe20000081088 */
[----:B------:R-:W-:Y:S01]  /*911c0*/  IMAD.MOV.U32 R99, RZ, RZ, R171 ;  /* 0x000000ffff637224 */ /* 0x000fe200078e00ab */
[----:B------:R-:W-:Y:S01]  /*911d0*/  MOV R244, R178 ;  /* 0x000000b200f47202 */ /* 0x000fe20000000f00 */
[----:B------:R-:W-:Y:S01]  /*911e0*/  IMAD.MOV.U32 R245, RZ, RZ, R179 ;  /* 0x000000fffff57224 */ /* 0x000fe200078e00b3 */
[----:B------:R-:W-:Y:S01]  /*911f0*/  MOV R246, R183 ;  /* 0x000000b700f67202 */ /* 0x000fe20000000f00 */
[----:B------:R-:W-:Y:S01]  /*91200*/  IMAD.MOV.U32 R247, RZ, RZ, R187 ;  /* 0x000000fffff77224 */ /* 0x000fe200078e00bb */
        /* <DEDUP_REMOVED lines=8> */
[----:B------:R-:W-:Y:S01]  /*91290*/  STL.64 [R1+0x840], R80 ;  /* 0x0008405001007387 */ /* 0x000fe20000100a00 */
[----:B------:R2:W-:Y:S02]  /*912a0*/  STL.64 [R1+0x848], R82 ;  /* 0x0008485201007387 */ /* 0x0005e40000100a00 */
[C---:B--2---:R-:W-:Y:S01]  /*912b0*/  HMMA.1688.F32.TF32 R80, R236.reuse, R50, R144 ;  /* 0x00000032ec50723c */ /* 0x044fe20000081090 */
[----:B------:R-:W-:Y:S01]  /*912c0*/  STL.64 [R1+0x830], R92 ;  /* 0x0008305c01007387 */ /* 0x000fe20000100a00 */
[----:B------:R4:W-:Y:S03]  /*912d0*/  STL.64 [R1+0x838], R94 ;  /* 0x0008385e01007387 */ /* 0x0009e60000100a00 */
[----:B------:R-:W-:Y:S04]  /*912e0*/  LDS R144, [R3+0x28080] ;  /* 0x0280800003907984 */ /* 0x000fe80000000800 */
[----:B------:R-:W-:Y:S04]  /*912f0*/  LDS R146, [R3+0x2a080] ;  /* 0x02a0800003927984 */ /* 0x000fe80000000800 */
[----:B------:R-:W-:Y:S04]  /*91300*/  LDS R145, [R4+0x28080] ;  /* 0x0280800004917984 */ /* 0x000fe80000000800 */
[----:B------:R-:W-:Y:S01]  /*91310*/  LDS R147, [R4+0x2a080] ;  /* 0x02a0800004937984 */ /* 0x000fe20000000800 */
[C---:B----4-:R-:W-:Y:S05]  /*91320*/  HMMA.1688.F32.TF32 R92, R236.reuse, R42, R152 ;  /* 0x0000002aec5c723c */ /* 0x050fea0000081098 */
[----:B------:R-:W-:Y:S01]  /*91330*/  STL.64 [R1+0x810], R80 ;  /* 0x0008105001007387 */ /* 0x000fe20000100a00 */
[----:B------:R2:W-:Y:S02]  /*91340*/  STL.64 [R1+0x818], R82 ;  /* 0x0008185201007387 */ /* 0x0005e40000100a00 */
[C---:B--2---:R-:W-:Y:S01]  /*91350*/  HMMA.1688.F32.TF32 R80, R236.reuse, R38, R156 ;  /* 0x00000026ec50723c */ /* 0x044fe2000008109c */
[----:B------:R-:W-:Y:S01]  /*91360*/  STL.64 [R1+0x800], R84 ;  /* 0x0008005401007387 */ /* 0x000fe20000100a00 */
[----:B------:R-:W-:Y:S11]  /*91370*/  STL.64 [R1+0x808], R86 ;  /* 0x0008085601007387 */ /* 0x000ff60000100a00 */
[----:B------:R-:W-:Y:S02]  /*91380*/  @!UPT UIADD3 URZ, URZ, URZ, URZ ;  /* 0x0000003f3f3ff290 */ /* 0x000fe4000fffe03f */
[----:B------:R-:W-:Y:S02]  /*91390*/  STL.64 [R1+0x7f0], R92 ;  /* 0x0007f05c01007387 */ /* 0x000fe40000100a00 */
[----:B------:R-:W-:Y:S01]  /*913a0*/  STL.64 [R1+0x7f8], R94 ;  /* 0x0007f85e01007387 */ /* 0x000fe20000100a00 */
[----:B------:R-:W-:Y:S04]  /*913b0*/  LDS R84, [R3+0x24700] ;  /* 0x0247000003547984 */ /* 0x000fe80000000800 */
[----:B------:R-:W-:Y:S04]  /*913c0*/  LDS R86, [R3+0x26700] ;  /* 0x0267000003567984 */ /* 0x000fe80000000800 */
[----:B------:R-:W-:Y:S04]  /*913d0*/  LDS R85, [R4+0x24700] ;  /* 0x0247000004557984 */ /* 0x000fe80000000800 */
[----:B------:R-:W2:Y:S04]  /*913e0*/  LDS R87, [R4+0x26700] ;  /* 0x0267000004577984 */ /* 0x000ea80000000800 */
[----:B------:R-:W-:Y:S01]  /*913f0*/  STL.64 [R1+0x7e0], R80 ;  /* 0x0007e05001007387 */ /* 0x000fe20000100a00 */
[----:B------:R3:W-:Y:S02]  /*91400*/  STL.64 [R1+0x7e8], R82 ;  /* 0x0007e85201007387 */ /* 0x0007e40000100a00 */
[----:B------:R-:W4:Y:S01]  /*91410*/  LDL.LU R196, [R1+0x5508] ;  /* 0x0055080001c47983 */ /* 0x000f220000300800 */
[C---:B---3--:R-:W-:Y:S01]  /*91420*/  HMMA.1688.F32.TF32 R80, R236.reuse, R30, R160 ;  /* 0x0000001eec50723c */ /* 0x048fe200000810a0 */
[----:B------:R-:W-:Y:S01]  /*91430*/  MOV R92, R76 ;  /* 0x0000004c005c7202 */ /* 0x000fe20000000f00 */
[----:B------:R-:W-:Y:S01]  /*91440*/  IMAD.MOV.U32 R93, RZ, RZ, R77 ;  /* 0x000000ffff5d7224 */ /* 0x000fe200078e004d */
[----:B------:R-:W-:Y:S01]  /*91450*/  MOV R94, R78 ;  /* 0x0000004e005e7202 */ /* 0x000fe20000000f00 */
[----:B------:R-:W-:Y:S11]  /*91460*/  IMAD.MOV.U32 R95, RZ, RZ, R79 ;  /* 0x000000ffff5f7224 */ /* 0x000ff600078e004f */
[----:B------:R-:W-:Y:S08]  /*91470*/  @!UPT UIADD3 URZ, URZ, URZ, URZ ;  /* 0x0000003f3f3ff290 */ /* 0x000ff0000fffe03f */
        /* <DEDUP_REMOVED lines=45> */
[C---:B--2---:R-:W-:Y:S08]  /*91750*/  HMMA.1688.F32.TF32 R112, R236.reuse, R34, R172 ;  /* 0x00000022ec70723c */ /* 0x044ff000000810ac */
[C---:B---3--:R-:W-:Y:S08]  /*91760*/  HMMA.1688.F32.TF32 R80, R236.reuse, R10, R164 ;  /* 0x0000000aec50723c */ /* 0x048ff000000810a4 */
[C---:B----4-:R-:W-:Y:S11]  /*91770*/  HMMA.1688.F32.TF32 R116, R236.reuse, R26, R168 ;  /* 0x0000001aec74723c */ /* 0x050ff600000810a8 */
[----:B------:R-:W-:Y:S04]  /*91780*/  @!UPT UIADD3 URZ, URZ, URZ, URZ ;  /* 0x0000003f3f3ff290 */ /* 0x000fe8000fffe03f */
[----:B------:R-:W-:Y:S01]  /*91790*/  STL.64 [R1+0x7c0], R80 ;  /* 0x0007c05001007387 */ /* 0x000fe20000100a00 */
[----:B------:R2:W-:Y:S07]  /*917a0*/  STL.64 [R1+0x7c8], R82 ;  /* 0x0007c85201007387 */ /* 0x0005ee0000100a00 */
[----:B------:R-:W-:Y:S01]  /*917b0*/  STL.64 [R1+0x7b0], R116 ;  /* 0x0007b07401007387 */ /* 0x000fe20000100a00 */
[----:B------:R3:W-:Y:S03]  /*917c0*/  STL.64 [R1+0x7b8], R118 ;  /* 0x0007b87601007387 */ /* 0x0007e60000100a00 */
[----:B------:R-:W-:Y:S01]  /*917d0*/  STL.64 [R1+0x7a0], R112 ;  /* 0x0007a07001007387 */ /* 0x000fe20000100a00 */
[----:B------:R4:W-:Y:S01]  /*917e0*/  STL.64 [R1+0x7a8], R114 ;  /* 0x0007a87201007387 */ /* 0x0009e20000100a00 */
[C---:B--2---:R-:W-:Y:S08]  /*917f0*/  HMMA.1688.F32.TF32 R80, R236.reuse, R22, R176 ;  /* 0x00000016ec50723c */ /* 0x044ff000000810b0 */
[C---:B---3--:R-:W-:Y:S08]  /*91800*/  HMMA.1688.F32.TF32 R116, R236.reuse, R14, R180 ;  /* 0x0000000eec74723c */ /* 0x048ff000000810b4 */
[----:B----4-:R-:W-:Y:S07]  /*91810*/  HMMA.1688.F32.TF32 R112, R236, R18, R184 ;  /* 0x00000012ec70723c */ /* 0x010fee00000810b8 */
[----:B------:R-:W-:Y:S01]  /*91820*/  STL.64 [R1+0x790], R80 ;  /* 0x0007905001007387 */ /* 0x000fe20000100a00 */
[----:B------:R-:W-:Y:S07]  /*91830*/  STL.64 [R1+0x798], R82 ;  /* 0x0007985201007387 */ /* 0x000fee0000100a00 */
        /* <DEDUP_REMOVED lines=9> */
[C---:B------:R-:W-:Y:S08]  /*918d0*/  HMMA.1688.F32.TF32 R76, R88.reuse, R66, R188 ;  /* 0x00000042584c723c */ /* 0x040ff000000810bc */
[C---:B------:R-:W-:Y:S07]  /*918e0*/  HMMA.1688.F32.TF32 R116, R88.reuse, R62, R192 ;  /* 0x0000003e5874723c */ /* 0x040fee00000810c0 */
[----:B------:R-:W-:Y:S01]  /*918f0*/  STL.64 [R1+0x760], R112 ;  /* 0x0007607001007387 */ /* 0x000fe20000100a00 */
[----:B------:R1:W-:Y:S07]  /*91900*/  STL.64 [R1+0x768], R114 ;  /* 0x0007687201007387 */ /* 0x0003ee0000100a00 */
[----:B------:R-:W-:Y:S02]  /*91910*/  STL.64 [R1+0x750], R76 ;  /* 0x0007504c01007387 */ /* 0x000fe40000100a00 */
[----:B------:R3:W-:Y:S01]  /*91920*/  STL.64 [R1+0x758], R78 ;  /* 0x0007584e01007387 */ /* 0x0007e20000100a00 */
[C---:B-1----:R-:W-:Y:S08]  /*91930*/  HMMA.1688.F32.TF32 R112, R88.reuse, R58, R196 ;  /* 0x0000003a5870723c */ /* 0x042ff000000810c4 */
[C---:B---3--:R-:W-:Y:S01]  /*91940*/  HMMA.1688.F32.TF32 R76, R88.reuse, R54, R200 ;  /* 0x00000036584c723c */ /* 0x048fe200000810c8 */
        /* <DEDUP_REMOVED lines=17> */
[C---:B---3--:R-:W-:Y:S08]  /*91a60*/  HMMA.1688.F32.TF32 R76, R88.reuse, R10, R108 ;  /* 0x0000000a584c723c */ /* 0x048ff0000008106c */
[C---:B------:R-:W-:Y:S01]  /*91a70*/  HMMA.1688.F32.TF32 R72, R88.reuse, R26, R104 ;  /* 0x0000001a5848723c */ /* 0x040fe20000081068 */
[----:B------:R-:W-:Y:S01]  /*91a80*/  STL.64 [R1+0x6e0], R116 ;  /* 0x0006e07401007387 */ /* 0x000fe20000100a00 */
[----:B------:R-:W-:Y:S06]  /*91a90*/  STL.64 [R1+0x6e8], R118 ;  /* 0x0006e87601007387 */ /* 0x000fec0000100a00 */
[C---:B------:R-:W-:Y:S01]  /*91aa0*/  HMMA.1688.F32.TF32 R104, R88.reuse, R34, R224 ;  /* 0x000000225868723c */ /* 0x040fe200000810e0 */
[----:B------:R-:W-:Y:S01]  /*91ab0*/  STL.64 [R1+0x120], R112 ;  /* 0x0001207001007387 */ /* 0x000fe20000100a00 */
[----:B------:R-:W-:Y:S05]  /*91ac0*/  STL.64 [R1+0x128], R114 ;  /* 0x0001287201007387 */ /* 0x000fea0000100a00 */
[----:B------:R-:W-:Y:S02]  /*91ad0*/  STL.64 [R1+0x110], R76 ;  /* 0x0001104c01007387 */ /* 0x000fe40000100a00 */
[----:B------:R1:W-:Y:S06]  /*91ae0*/  STL.64 [R1+0x118], R78 ;  /* 0x0001184e01007387 */ /* 0x0003ec0000100a00 */
[----:B------:R-:W-:Y:S01]  /*91af0*/  STL.64 [R1+0x100], R72 ;  /* 0x0001004801007387 */ /* 0x000fe20000100a00 */
[----:B------:R3:W-:Y:S01]  /*91b00*/  STL.64 [R1+0x108], R74 ;  /* 0x0001084a01007387 */ /* 0x0007e20000100a00 */
[C---:B-1----:R-:W-:Y:S08]  /*91b10*/  HMMA.1688.F32.TF32 R76, R88.reuse, R22, R220 ;  /* 0x00000016584c723c */ /* 0x042ff000000810dc */
[C---:B---3--:R-:W-:Y:S01]  /*91b20*/  HMMA.1688.F32.TF32 R72, R88.reuse, R14, R100 ;  /* 0x0000000e5848723c */ /* 0x048fe20000081064 */
[----:B------:R-:W-:Y:S01]  /*91b30*/  STL.64 [R1+0xf0], R104 ;  /* 0x0000f06801007387 */ /* 0x000fe20000100a00 */
[----:B------:R-:W-:Y:S06]  /*91b40*/  STL.64 [R1+0xf8], R106 ;  /* 0x0000f86a01007387 */ /* 0x000fec0000100a00 */
[----:B------:R-:W-:Y:S07]  /*91b50*/  HMMA.1688.F32.TF32 R88, R88, R18, R96 ;  /* 0x000000125858723c */ /* 0x000fee0000081060 */
        /* <DEDUP_REMOVED lines=14> */
[----:B---3--:R-:W-:Y:S01]  /*91c40*/  HMMA.1688.F32.TF32 R72, R84, R54, R248 ;  /* 0x000000365448723c */ /* 0x008fe200000810f8 */
[----:B------:R-:W-:Y:S01]  /*91c50*/  STL.64 [R1+0x90], R88 ;  /* 0x0000905801007387 */ /* 0x000fe20000100a00 */
[----:B------:R-:W-:Y:S02]  /*91c60*/  STL.64 [R1+0x98], R90 ;  /* 0x0000985a01007387 */ /* 0x000fe40000100a00 */
[----:B------:R-:W3:Y:S11]  /*91c70*/  LDL.LU R244, [R1+0xbc0] ;  /* 0x000bc00001f47983 */ /* 0x000ef60000300800 */
[----:B------:R-:W-:Y:S01]  /*91c80*/  STL.64 [R1+0x80], R76 ;  /* 0x0000804c01007387 */ /* 0x000fe20000100a00 */
[----:B------:R-:W-:Y:S07]  /*91c90*/  STL.64 [R1+0x88], R78 ;  /* 0x0000884e01007387 */ /* 0x000fee0000100a00 */
[----:B------:R-:W-:Y:S02]  /*91ca0*/  STL.64 [R1+0x70], R72 ;  /* 0x0000704801007387 */ /* 0x000fe40000100a00 */
[----:B------:R1:W-:Y:S01]  /*91cb0*/  STL.64 [R1+0x78], R74 ;  /* 0x0000784a01007387 */ /* 0x0003e20000100a00 */
[----:B------:R-:W3:Y:S01]  /*91cc0*/  LDL.LU R245, [R1+0xbc4] ;  /* 0x000bc40001f57983 */ /* 0x000ee20000300800 */
[----:B------:R-:W3:Y:S02]  /*91cd0*/  LDL.LU R246, [R1+0xbc8] ;  /* 0x000bc80001f67983 */ /* 0x000ee40000300800 */
[----:B------:R-:W3:Y:S02]  /*91ce0*/  LDL.LU R247, [R1+0xbcc] ;  /* 0x000bcc0001f77983 */ /* 0x000ee40000300800 */
[----:B------:R-:W4:Y:S01]  /*91cf0*/  LDL.LU R100, [R1+0xbe0] ;  /* 0x000be00001647983 */ /* 0x000f220000300800 */
[----:B------:R-:W4:Y:S01]  /*91d00*/  LDL.LU R101, [R1+0xbe4] ;  /* 0x000be40001657983 */ /* 0x000f220000300800 */
[----:B------:R-:W4:Y:S02]  /*91d10*/  LDL.LU R102, [R1+0xbe8] ;  /* 0x000be80001667983 */ /* 0x000f240000300800 */
[----:B------:R-:W4:Y:S02]  /*91d20*/  LDL.LU R103, [R1+0xbec] ;  /* 0x000bec0001677983 */ /* 0x000f240000300800 */
        /* <DEDUP_REMOVED lines=24> */
[----:B------:R-:W1:Y:S01]  /*91eb0*/  LDL.LU R92, [R1+0xcd0] ;  /* 0x000cd000015c7983 */ /* 0x000e620000300800 */
[----:B------:R-:W1:Y:S01]  /*91ec0*/  LDL.LU R93, [R1+0xcd4] ;  /* 0x000cd400015d7983 */ /* 0x000e620000300800 */
[----:B------:R-:W1:Y:S02]  /*91ed0*/  LDL.LU R94, [R1+0xcd8] ;  /* 0x000cd800015e7983 */ /* 0x000e640000300800 */
[----:B------:R-:W1:Y:S02]  /*91ee0*/  LDL.LU R95, [R1+0xcdc] ;  /* 0x000cdc00015f7983 */ /* 0x000e640000300800 */
        /* <DEDUP_REMOVED lines=32> */
[----:B------:R-:W-:-:S02]  /*920f0*/  MOV R232, R5 ;  /* 0x0000000500e87202 */ /* 0x000fc40000000f00 */
[----:B------:R-:W4:Y:S01]  /*92100*/  LDL.LU R5, [R1+0x5468] ;  /* 0x0054680001057983 */ /* 0x000f220000300800 */
[----:B------:R-:W-:Y:S01]  /*92110*/  IMAD.MOV.U32 R233, RZ, RZ, R69 ;  /* 0x000000ffffe97224 */ /* 0x000fe200078e0045 */
[----:B------:R-:W-:Y:S01]  /*92120*/  MOV R234, R68 ;  /* 0x0000004400ea7202 */ /* 0x000fe20000000f00 */
[----:B------:R-:W-:Y:S01]  /*92130*/  IMAD.MOV.U32 R235, RZ, RZ, R65 ;  /* 0x000000ffffeb7224 */ /* 0x000fe200078e0041 */
[C---:B-1----:R-:W-:Y:S08]  /*92140*/  HMMA.1688.F32.TF32 R72, R84.reuse, R46, R92 ;  /* 0x0000002e5448723c */ /* 0x042ff0000008105c */
[C---:B--2---:R-:W-:Y:S08]  /*92150*/  HMMA.1688.F32.TF32 R76, R84.reuse, R50, R96 ;  /* 0x00000032544c723c */ /* 0x044ff00000081060 */
[----:B---3--:R-:W-:Y:S11]  /*92160*/  HMMA.1688.F32.TF32 R88, R84, R42, R132 ;  /* 0x0000002a5458723c */ /* 0x008ff60000081084 */
[----:B------:R-:W-:Y:S04]  /*92170*/  @!UPT UIADD3 URZ, URZ, URZ, URZ ;  /* 0x0000003f3f3ff290 */ /* 0x000fe8000fffe03f */
[----:B------:R-:W-:Y:S01]  /*92180*/  STL.64 [R1+0x60], R76 ;  /* 0x0000604c01007387 */ /* 0x000fe20000100a00 */
[----:B------:R1:W-:Y:S02]  /*92190*/  STL.64 [R1+0x68], R78 ;  /* 0x0000684e01007387 */ /* 0x0003e40000100a00 */
[----:B------:R-:W-:Y:S02]  /*921a0*/  STL.64 [R1+0x50], R72 ;  /* 0x0000504801007387 */ /* 0x000fe40000100a00 */
[----:B------:R2:W-:Y:S01]  /*921b0*/  STL.64 [R1+0x58], R74 ;  /* 0x0000584a01007387 */ /* 0x0005e20000100a00 */
[C---:B----4-:R-:W-:Y:S08]  /*921c0*/  HMMA.1688.F32.TF32 R248, R80.reuse, R58, R248 ;  /* 0x0000003a50f8723c */ /* 0x050ff000000810f8 */
[C---:B------:R-:W-:Y:S08]  /*921d0*/  HMMA.1688.F32.TF32 R244, R80.reuse, R54, R244 ;  /* 0x0000003650f4723c */ /* 0x040ff000000810f4 */
[----:B------:R-:W-:Y:S08]  /*921e0*/  HMMA.1688.F32.TF32 R240, R80, R50, R240 ;  /* 0x0000003250f0723c */ /* 0x000ff000000810f0 */
[C---:B-1----:R-:W-:Y:S01]  /*921f0*/  HMMA.1688.F32.TF32 R76, R84.reuse, R38, R128 ;  /* 0x00000026544c723c */ /* 0x042fe20000081080 */
[----:B------:R-:W-:Y:S04]  /*92200*/  LDSM.16.M88.4 R164, [R5+0x83100] ;  /* 0x0831000005a4783b */ /* 0x000fe80000000200 */
[----:B------:R-:W-:Y:S04]  /*92210*/  LDSM.16.M88.4 R152, [R5+0x84100] ;  /* 0x084100000598783b */ /* 0x000fe80000000200 */
[----:B------:R-:W-:Y:S04]  /*92220*/  LDSM.16.M88.4 R176, [R5+0x86100] ;  /* 0x0861000005b0783b */ /* 0x000fe80000000200 */
[----:B------:R-:W-:Y:S01]  /*92230*/  LDSM.16.M88.4 R172, [R5+0x87100] ;  /* 0x0871000005ac783b */ /* 0x000fe20000000200 */
[C---:B--2---:R-:W-:Y:S03]  /*92240*/  HMMA.1688.F32.TF32 R72, R84.reuse, R30, R124 ;  /* 0x0000001e5448723c */ /* 0x044fe6000008107c */
[----:B------:R-:W-:Y:S01]  /*92250*/  STL.64 [R1+0x40], R88 ;  /* 0x0000405801007387 */ /* 0x000fe20000100a00 */
[----:B------:R1:W-:Y:S04]  /*92260*/  STL.64 [R1+0x48], R90 ;  /* 0x0000485a01007387 */ /* 0x0003e80000100a00 */
[C---:B-1----:R-:W-:Y:S01]  /*92270*/  HMMA.1688.F32.TF32 R88, R84.reuse, R10, R228 ;  /* 0x0000000a5458723c */ /* 0x042fe200000810e4 */
[----:B------:R-:W-:Y:S01]  /*92280*/  STL.64 [R1+0x30], R76 ;  /* 0x0000304c01007387 */ /* 0x000fe20000100a00 */
[----:B------:R1:W-:Y:S11]  /*92290*/  STL.64 [R1+0x38], R78 ;  /* 0x0000384e01007387 */ /* 0x0003f60000100a00 */
[----:B------:R-:W-:Y:S02]  /*922a0*/  @!UPT UIADD3 URZ, URZ, URZ, URZ ;  /* 0x0000003f3f3ff290 */ /* 0x000fe4000fffe03f */
[----:B------:R-:W-:Y:S01]  /*922b0*/  STL.64 [R1+0x480], R72 ;  /* 0x0004804801007387 */ /* 0x000fe20000100a00 */
[----:B------:R2:W-:Y:S01]  /*922c0*/  STL.64 [R1+0x488], R74 ;  /* 0x0004884a01007387 */ /* 0x0005e20000100a00 */
[C---:B-1----:R-:W-:Y:S08]  /*922d0*/  HMMA.1688.F32.TF32 R76, R84.reuse, R26, R120 ;  /* 0x0000001a544c723c */ /* 0x042ff00000081078 */
[----:B--2---:R-:W-:Y:S01]  /*922e0*/  HMMA.1688.F32.TF32 R72, R84, R34, R116 ;  /* 0x000000225448723c */ /* 0x004fe20000081074 */
[----:B------:R-:W-:Y:S01]  /*922f0*/  STL.64 [R1+0x470], R88 ;  /* 0x0004705801007387 */ /* 0x000fe20000100a00 */
[----:B------:R1:W-:Y:S06]  /*92300*/  STL.64 [R1+0x478], R90 ;  /* 0x0004785a01007387 */ /* 0x0003ec0000100a00 */
[----:B------:R-:W-:Y:S01]  /*92310*/  HMMA.1688.F32.TF32 R68, R80, R70, R224 ;  /* 0x000000465044723c */ /* 0x000fe200000810e0 */
[----:B------:R-:W-:-:S07]  /*92320*/  MOV R96, R64 ;  /* 0x0000004000607202 */ /* 0x000fce0000000f00 */
[----:B------:R-:W-:Y:S08]  /*92330*/  HMMA.1688.F32.TF32 R64, R80, R66, R220 ;  /* 0x000000425040723c */ /* 0x000ff000000810dc */
[C---:B-1----:R-:W-:Y:S01]  /*92340*/  HMMA.1688.F32.TF32 R88, R84.reuse, R22, R112 ;  /* 0x000000165458723c */ /* 0x042fe20000081070 */
[----:B------:R-:W-:Y:S01]  /*92350*/  STL.64 [R1+0x460], R76 ;  /* 0x0004604c01007387 */ /* 0x000fe20000100a00 */
[----:B------:R1:W-:Y:S03]  /*92360*/  STL.64 [R1+0x468], R78 ;  /* 0x0004684e01007387 */ /* 0x0003e60000100a00 */
[----:B------:R-:W-:Y:S01]  /*92370*/  STL.64 [R1+0x450], R72 ;  /* 0x0004504801007387 */ /* 0x000fe20000100a00 */
[----:B------:R2:W-:Y:S02]  /*92380*/  STL.64 [R1+0x458], R74 ;  /* 0x0004584a01007387 */ /* 0x0005e40000100a00 */
[----:B-1----:R-:W-:Y:S01]  /*92390*/  HMMA.1688.F32.TF32 R76, R84, R14, R108 ;  /* 0x0000000e544c723c */ /* 0x002fe2000008106c */
[----:B------:R-:W-:Y:S01]  /*923a0*/  IMAD.MOV.U32 R97, RZ, RZ, R61 ;  /* 0x000000ffff617224 */ /* 0x000fe200078e003d */
[----:B------:R-:W-:-:S06]  /*923b0*/  MOV R98, R60 ;  /* 0x0000003c00627202 */ /* 0x000fcc0000000f00 */
[----:B--2---:R-:W-:Y:S08]  /*923c0*/  HMMA.1688.F32.TF32 R72, R84, R18, R104 ;  /* 0x000000125448723c */ /* 0x004ff00000081068 */
[----:B------:R-:W-:Y:S01]  /*923d0*/  HMMA.1688.F32.TF32 R60, R80, R62, R100 ;  /* 0x0000003e503c723c */ /* 0x000fe20000081064 */
[----:B------:R-:W-:Y:S01]  /*923e0*/  IMAD.MOV.U32 R99, RZ, RZ, R45 ;  /* 0x000000ffff637224 */ /* 0x000fe200078e002d */
[----:B------:R-:W-:-:S06]  /*923f0*/  MOV R92, R44 ;  /* 0x0000002c005c7202 */ /* 0x000fcc0000000f00 */
[----:B------:R-:W-:Y:S01]  /*92400*/  HMMA.1688.F32.TF32 R44, R80, R46, R232 ;  /* 0x0000002e502c723c */ /* 0x000fe200000810e8 */
[----:B------:R-:W-:Y:S01]  /*92410*/  IMAD.MOV.U32 R93, RZ, RZ, R41 ;  /* 0x000000ffff5d7224 */ /* 0x000fe200078e0029 */
[----:B------:R-:W-:-:S06]  /*92420*/  MOV R94, R40 ;  /* 0x00000028005e7202 */ /* 0x000fcc0000000f00 */
[----:B------:R-:W-:Y:S01]  /*92430*/  HMMA.1688.F32.TF32 R40, R80, R42, R96 ;  /* 0x0000002a5028723c */ /* 0x000fe20000081060 */
[----:B------:R-:W-:Y:S01]  /*92440*/  STL.64 [R1+0x440], R88 ;  /* 0x0004405801007387 */ /* 0x000fe20000100a00 */
[----:B------:R-:W-:Y:S03]  /*92450*/  STL.64 [R1+0x448], R90 ;  /* 0x0004485a01007387 */ /* 0x000fe60000100a00 */
[----:B------:R-:W-:Y:S04]  /*92460*/  LDSM.16.M88.4 R100, [R5+0x85100] ;  /* 0x085100000564783b */ /* 0x000fe80000000200 */
        /* <DEDUP_REMOVED lines=9> */
[----:B------:R-:W-:Y:S01]  /*92500*/  STL.64 [R1], R60 ;  /* 0x0000003c01007387 */ /* 0x000fe20000100a00 */
[----:B------:R-:W-:Y:S01]  /*92510*/  STL.64 [R1+0x8], R62 ;  /* 0x0000083e01007387 */ /* 0x000fe20000100a00 */
[----:B------:R-:W-:Y:S02]  /*92520*/  STL.64 [R1+0x5380], R248 ;  /* 0x005380f801007387 */ /* 0x000fe40000100a00 */
[----:B------:R-:W-:Y:S02]  /*92530*/  STL.64 [R1+0x5398], R246 ;  /* 0x005398f601007387 */ /* 0x000fe40000100a00 */
[----:B------:R-:W-:Y:S01]  /*92540*/  STL.64 [R1+0x5390], R244 ;  /* 0x005390f401007387 */ /* 0x000fe20000100a00 */
[----:B------:R-:W-:Y:S01]  /*92550*/  STL [R1+0x5378], R243 ;  /* 0x005378f301007387 */ /* 0x000fe20000100800 */
[----:B------:R-:W-:Y:S03]  /*92560*/  STL.64 [R1+0x53a8], R46 ;  /* 0x0053a82e01007387 */ /* 0x000fe60000100a00 */
[----:B------:R-:W1:Y:S01]  /*92570*/  LDSM.16.M88.4 R244, [R5+0x82100] ;  /* 0x0821000005f4783b */ /* 0x000e620000000200 */
[----:B------:R-:W-:Y:S02]  /*92580*/  STL.64 [R1+0x53a0], R44 ;  /* 0x0053a02c01007387 */ /* 0x000fe40000100a00 */
[----:B------:R-:W-:Y:S02]  /*92590*/  STL.64 [R1+0x53b8], R42 ;  /* 0x0053b82a01007387 */ /* 0x000fe40000100a00 */
[----:B------:R-:W-:Y:S01]  /*925a0*/  STL.64 [R1+0x53b0], R40 ;  /* 0x0053b02801007387 */ /* 0x000fe20000100a00 */
[----:B------:R-:W2:Y:S04]  /*925b0*/  LDSM.16.M88.4 R44, [R5+0x80100] ;  /* 0x08010000052c783b */ /* 0x000ea80000000200 */
[----:B------:R-:W3:Y:S01]  /*925c0*/  LDSM.16.M88.4 R40, [R5+0x81100] ;  /* 0x081100000528783b */ /* 0x000ee20000000200 */
[----:B------:R-:W-:Y:S01]  /*925d0*/  IMAD.MOV.U32 R95, RZ, RZ, R37 ;  /* 0x000000ffff5f7224 */ /* 0x000fe200078e0025 */
[----:B------:R-:W-:-:S02]  /*925e0*/  MOV R232, R36 ;  /* 0x0000002400e87202 */ /* 0x000fc40000000f00 */
[----:B------:R-:W4:Y:S04]  /*925f0*/  LDSM.16.M88.4 R248, [R5+0x88100] ;  /* 0x0881000005f8783b */ /* 0x000f280000000200 */
[----:B------:R-:W4:Y:S01]  /*92600*/  LDSM.16.M88.4 R72, [R5+0x89100] ;  /* 0x089100000548783b */ /* 0x000f220000000200 */
[----:B------:R-:W-:Y:S01]  /*92610*/  MOV R96, R49 ;  /* 0x0000003100607202 */ /* 0x000fe20000000f00 */
[----:B------:R-:W-:Y:S02]  /*92620*/  IMAD.MOV.U32 R97, RZ, RZ, R48 ;  /* 0x000000ffff617224 */ /* 0x000fe400078e0030 */
[----:B------:R-:W-:Y:S01]  /*92630*/  IMAD.MOV.U32 R233, RZ, RZ, R29 ;  /* 0x000000ffffe97224 */ /* 0x000fe200078e001d */
[----:B------:R-:W-:Y:S01]  /*92640*/  HMMA.1688.F32.TF32 R36, R80, R38, R92 ;  /* 0x000000265024723c */ /* 0x000fe2000008105c */
[----:B------:R-:W4:Y:S01]  /*92650*/  LDSM.16.M88.4 R48, [R5+0x8a100] ;  /* 0x08a100000530783b */ /* 0x000f220000000200 */
[----:B------:R-:W-:Y:S01]  /*92660*/  MOV R234, R28 ;  /* 0x0000001c00ea7202 */ /* 0x000fe20000000f00 */
[----:B------:R-:W-:-:S02]  /*92670*/  IMAD.MOV.U32 R235, RZ, RZ, R7 ;  /* 0x000000ffffeb7224 */ /* 0x000fc400078e0007 */
[----:B------:R-:W-:Y:S04]  /*92680*/  LDSM.16.M88.4 R68, [R5+0x8c100] ;  /* 0x08c100000544783b */ /* 0x000fe80000000200 */
[----:B------:R-:W-:Y:S04]  /*92690*/  LDSM.16.M88.4 R64, [R5+0x8d100] ;  /* 0x08d100000540783b */ /* 0x000fe80000000200 */
[----:B------:R-:W-:Y:S01]  /*926a0*/  LDSM.16.M88.4 R60, [R5+0x8e100] ;  /* 0x08e10000053c783b */ /* 0x000fe20000000200 */
[----:B------:R-:W-:Y:S01]  /*926b0*/  MOV R92, R53 ;  /* 0x00000035005c7202 */ /* 0x000fe20000000f00 */
[----:B------:R-:W-:-:S02]  /*926c0*/  IMAD.MOV.U32 R93, RZ, RZ, R52 ;  /* 0x000000ffff5d7224 */ /* 0x000fc400078e0034 */
[----:B------:R-:W4:Y:S01]  /*926d0*/  LDSM.16.M88.4 R52, [R5+0x8b100] ;  /* 0x08b100000534783b */ /* 0x000f220000000200 */
[----:B------:R-:W-:Y:S07]  /*926e0*/  HMMA.1688.F32.TF32 R28, R80, R30, R232 ;  /* 0x0000001e501c723c */ /* 0x000fee00000810e8 */
[----:B------:R-:W-:Y:S01]  /*926f0*/  MOV R232, R57 ;  /* 0x0000003900e87202 */ /* 0x000fe20000000f00 */
[----:B------:R-:W-:Y:S02]  /*92700*/  IMAD.MOV.U32 R233, RZ, RZ, R56 ;  /* 0x000000ffffe97224 */ /* 0x000fe400078e0038 */
[----:B------:R-:W4:Y:S04]  /*92710*/  LDSM.16.M88.4 R56, [R5+0x8f100] ;  /* 0x08f100000538783b */ /* 0x000f280000000200 */
[----:B------:R-:W-:Y:S01]  /*92720*/  STL.64 [R1+0x53c8], R38 ;  /* 0x0053c82601007387 */ /* 0x000fe20000100a00 */
[----:B------:R-:W-:Y:S01]  /*92730*/  STL.64 [R1+0x53c0], R36 ;  /* 0x0053c02401007387 */ /* 0x000fe20000100a00 */
[----:B------:R-:W-:-:S02]  /*92740*/  MOV R98, R9 ;  /* 0x0000000900627202 */ /* 0x000fc40000000f00 */
[----:B-1----:R-:W-:Y:S01]  /*92750*/  MOV R243, R246 ;  /* 0x000000f600f37202 */ /* 0x002fe20000000f00 */
[----:B------:R-:W-:Y:S01]  /*92760*/  IMAD.MOV.U32 R99, RZ, RZ, R8 ;  /* 0x000000ffff637224 */ /* 0x000fe200078e0008 */
[----:B------:R-:W-:Y:S01]  /*92770*/  MOV R94, R25 ;  /* 0x00000019005e7202 */ /* 0x000fe20000000f00 */
[----:B--2---:R-:W-:Y:S01]  /*92780*/  STL.64 [R1+0x1b8], R46 ;  /* 0x0001b82e01007387 */ /* 0x004fe20000100a00 */
[----:B---3--:R-:W-:Y:S02]  /*92790*/  STL.64 [R1+0x1a8], R42 ;  /* 0x0001a82a01007387 */ /* 0x008fe40000100a00 */
[----:B------:R-:W-:Y:S02]  /*927a0*/  STL.64 [R1+0x53d8], R242 ;  /* 0x0053d8f201007387 */ /* 0x000fe40000100a00 */
[----:B------:R-:W-:Y:S01]  /*927b0*/  IMAD.MOV.U32 R95, RZ, RZ, R24 ;  /* 0x000000ffff5f7224 */ /* 0x000fe200078e0018 */
[----:B------:R-:W-:Y:S01]  /*927c0*/  STL.64 [R1+0x53d0], R240 ;  /* 0x0053d0f001007387 */ /* 0x000fe20000100a00 */
[----:B------:R-:W-:Y:S02]  /*927d0*/  STL.64 [R1+0x198], R246 ;  /* 0x000198f601007387 */ /* 0x000fe40000100a00 */
[----:B------:R-:W-:Y:S02]  /*927e0*/  STL.64 [R1+0x188], R166 ;  /* 0x000188a601007387 */ /* 0x000fe40000100a00 */
[----:B------:R-:W-:Y:S01]  /*927f0*/  STL.64 [R1+0x160], R100 ;  /* 0x0001606401007387 */ /* 0x000fe20000100a00 */
[----:B------:R1:W-:Y:S01]  /*92800*/  STL.64 [R1+0x168], R102 ;  /* 0x0001686601007387 */ /* 0x0003e20000100a00 */
[C---:B------:R-:W-:Y:S01]  /*92810*/  HMMA.1688.F32.TF32 R8, R80.reuse, R10, R96 ;  /* 0x0000000a5008723c */ /* 0x040fe20000081060 */
[----:B------:R-:W-:Y:S02]  /*92820*/  STL.64 [R1+0x178], R154 ;  /* 0x0001789a01007387 */ /* 0x000fe40000100a00 */
[----:B------:R-:W-:Y:S05]  /*92830*/  STL.64 [R1+0x158], R178 ;  /* 0x000158b201007387 */ /* 0x000fea0000100a00 */
[C---:B------:R-:W-:Y:S01]  /*92840*/  HMMA.1688.F32.TF32 R24, R80.reuse, R26, R92 ;  /* 0x0000001a5018723c */ /* 0x040fe2000008105c */
[----:B------:R-:W-:Y:S01]  /*92850*/  STL.64 [R1+0x53e8], R30 ;  /* 0x0053e81e01007387 */ /* 0x000fe20000100a00 */
[----:B------:R-:W-:Y:S02]  /*92860*/  STL.64 [R1+0x140], R172 ;  /* 0x000140ac01007387 */ /* 0x000fe40000100a00 */
[----:B------:R-:W-:Y:S02]  /*92870*/  STL.64 [R1+0x148], R174 ;  /* 0x000148ae01007387 */ /* 0x000fe40000100a00 */
[----:B------:R-:W-:Y:S01]  /*92880*/  STL.64 [R1+0x53e0], R28 ;  /* 0x0053e01c01007387 */ /* 0x000fe20000100a00 */
[----:B----4-:R-:W-:Y:S01]  /*92890*/  STL.64 [R1+0x138], R250 ;  /* 0x000138fa01007387 */ /* 0x010fe20000100a00 */
        /* <DEDUP_REMOVED lines=9> */
[----:B------:R-:W-:Y:S01]  /*92930*/  STL [R1+0x5328], R67 ;  /* 0x0053284301007387 */ /* 0x000fe20000100800 */
[----:B------:R-:W-:Y:S01]  /*92940*/  MOV R234, R33 ;  /* 0x0000002100ea7202 */ /* 0x000fe20000000f00 */
[----:B------:R-:W-:Y:S01]  /*92950*/  IMAD.MOV.U32 R235, RZ, RZ, R32 ;  /* 0x000000ffffeb7224 */ /* 0x000fe200078e0020 */
[----:B------:R-:W-:Y:S01]  /*92960*/  STL [R1+0x5334], R62 ;  /* 0x0053343e01007387 */ /* 0x000fe20000100800 */
[----:B------:R-:W-:Y:S02]  /*92970*/  STL [R1+0x5330], R63 ;  /* 0x0053303f01007387 */ /* 0x000fe40000100800 */
[----:B------:R-:W-:Y:S02]  /*92980*/  STL [R1+0x533c], R58 ;  /* 0x00533c3a01007387 */ /* 0x000fe40000100800 */
[----:B------:R-:W-:Y:S01]  /*92990*/  STL [R1+0x5338], R59 ;  /* 0x0053383b01007387 */ /* 0x000fe20000100800 */
[----:B------:R-:W-:Y:S01]  /*929a0*/  STL [R1+0x5150], R5 ;  /* 0x0051500501007387 */ /* 0x000fe20000100800 */
[----:B------:R-:W-:Y:S02]  /*929b0*/  STL.64 [R1+0x53f8], R10 ;  /* 0x0053f80a01007387 */ /* 0x000fe40000100a00 */
[----:B------:R2:W-:Y:S02]  /*929c0*/  STL.64 [R1+0x53f0], R8 ;  /* 0x0053f00801007387 */ /* 0x0005e40000100a00 */
[----:B------:R-:W-:Y:S01]  /*929d0*/  STL.64 [R1+0x5408], R26 ;  /* 0x0054081a01007387 */ /* 0x000fe20000100a00 */
[----:B------:R-:W-:Y:S01]  /*929e0*/  HMMA.1688.F32.TF32 R32, R80, R34, R232 ;  /* 0x000000225020723c */ /* 0x000fe200000810e8 */
[----:B------:R-:W-:Y:S06]  /*929f0*/  STL.64 [R1+0x5400], R24 ;  /* 0x0054001801007387 */ /* 0x000fec0000100a00 */
[----:B------:R-:W-:Y:S01]  /*92a00*/  MOV R232, R12 ;  /* 0x0000000c00e87202 */ /* 0x000fe20000000f00 */
[----:B------:R-:W-:Y:S01]  /*92a10*/  IMAD.MOV.U32 R233, RZ, RZ, R13 ;  /* 0x000000ffffe97224 */ /* 0x000fe200078e000d */
[----:B------:R-:W3:Y:S01]  /*92a20*/  LDL.LU R12, [R1+0x5464] ;  /* 0x00546400010c7983 */ /* 0x000ee20000300800 */
[----:B------:R-:W4:Y:S01]  /*92a30*/  LDL.LU R13, [R1+0x5460] ;  /* 0x00546000010d7983 */ /* 0x000f220000300800 */
[----:B------:R-:W-:Y:S01]  /*92a40*/  MOV R234, R20 ;  /* 0x0000001400ea7202 */ /* 0x000fe20000000f00 */
[----:B------:R-:W-:Y:S01]  /*92a50*/  IMAD.MOV.U32 R235, RZ, RZ, R21 ;  /* 0x000000ffffeb7224 */ /* 0x000fe200078e0015 */
        /* <DEDUP_REMOVED lines=38> */
[----:B------:R-:W-:Y:S02]  /*92cc0*/  STL.64 [R1+0x5418], R34 ;  /* 0x0054182201007387 */ /* 0x000fe40000100a00 */
[----:B------:R-:W-:Y:S01]  /*92cd0*/  STL.64 [R1+0x5410], R32 ;  /* 0x0054102001007387 */ /* 0x000fe20000100a00 */
[----:B------:R-:W-:Y:S01]  /*92ce0*/  MOV R158, R16 ;  /* 0x00000010009e7202 */ /* 0x000fe20000000f00 */
[----:B------:R-:W-:-:S02]  /*92cf0*/  IMAD.MOV.U32 R159, RZ, RZ, R17 ;  /* 0x000000ffff9f7224 */ /* 0x000fc400078e0011 */
[----:B---3--:R-:W-:Y:S01]  /*92d00*/  IMAD.MOV.U32 R227, RZ, RZ, R12 ;  /* 0x000000ffffe37224 */ /* 0x008fe200078e000c */
[----:B----4-:R-:W-:Y:S01]  /*92d10*/  MOV R226, R13 ;  /* 0x0000000d00e27202 */ /* 0x010fe20000000f00 */
[----:B--2---:R-:W-:Y:S01]  /*92d20*/  IMAD.MOV.U32 R225, RZ, RZ, R20 ;  /* 0x000000ffffe17224 */ /* 0x004fe200078e0014 */
[----:B------:R-:W-:Y:S01]  /*92d30*/  MOV R224, R21 ;  /* 0x0000001500e07202 */ /* 0x000fe20000000f00 */
[C---:B------:R-:W-:Y:S08]  /*92d40*/  HMMA.1688.F32.TF32 R12, R80.reuse, R14, R120 ;  /* 0x0000000e500c723c */ /* 0x040ff00000081078 */
[C---:B------:R-:W-:Y:S08]  /*92d50*/  HMMA.1688.F32.TF32 R20, R80.reuse, R22, R228 ;  /* 0x000000165014723c */ /* 0x040ff000000810e4 */
[----:B------:R-:W-:Y:S08]  /*92d60*/  HMMA.1688.F32.TF32 R76, R80, R18, R116 ;  /* 0x00000012504c723c */ /* 0x000ff00000081074 */
        /* <DEDUP_REMOVED lines=9> */
[----:B------:R-:W-:Y:S01]  /*92e00*/  STL.64 [R1+0x5440], R76 ;  /* 0x0054404c01007387 */ /* 0x000fe20000100a00 */
[C---:B-1----:R-:W-:Y:S08]  /*92e10*/  HMMA.1688.F32.TF32 R100, R140.reuse, R100, R224 ;  /* 0x000000648c64723c */ /* 0x042ff000000810e0 */
[C---:B------:R-:W-:Y:S01]  /*92e20*/  HMMA.1688.F32.TF32 R96, R140.reuse, R152, R96 ;  /* 0x000000988c60723c */ /* 0x040fe20000081060 */
[----:B------:R-:W-:Y:S04]  /*92e30*/  LDS R18, [R3+0x2a100] ;  /* 0x02a1000003127984 */ /* 0x000fe80000000800 */
        /* <DEDUP_REMOVED lines=12> */
[----:B------:R-:W-:Y:S04]  /*92f00*/  LDS R19, [R4+0x2a100] ;  /* 0x02a1000004137984 */ /* 0x000fe80000000800 */
[----:B------:R-:W-:Y:S01]  /*92f10*/  STL [R1+0x5374], R94 ;  /* 0x0053745e01007387 */ /* 0x000fe20000100800 */
[----:B------:R-:W-:Y:S02]  /*92f20*/  STL [R1+0x5370], R95 ;  /* 0x0053705f01007387 */ /* 0x000fe40000100800 */
[----:B------:R-:W2:Y:S02]  /*92f30*/  LDL.LU R148, [R1+0x1240] ;  /* 0x0012400001947983 */ /* 0x000ea40000300800 */
[----:B------:R-:W2:Y:S01]  /*92f40*/  LDL.LU R149, [R1+0x1244] ;  /* 0x0012440001957983 */ /* 0x000ea20000300800 */
        /* <DEDUP_REMOVED lines=13> */
[C---:B------:R-:W-:Y:S01]  /*93020*/  HMMA.1688.F32.TF32 R104, R140.reuse, R176, R220 ;  /* 0x000000b08c68723c */ /* 0x040fe200000810dc */
        /* <DEDUP_REMOVED lines=8> */
[----:B------:R-:W4:Y:S01]  /*930b0*/  LDL.LU R131, [R1+0x163c] ;  /* 0x00163c0001837983 */ /* 0x000f220000300800 */
[C---:B------:R-:W-:Y:S01]  /*930c0*/  HMMA.1688.F32.TF32 R108, R140.reuse, R172, R232 ;  /* 0x000000ac8c6c723c */ /* 0x040fe200000810e8 */
        /* <DEDUP_REMOVED lines=18> */
[C---:B--2---:R-:W-:Y:S02]  /*931f0*/  HMMA.1688.F32.TF32 R112, R140.reuse, R248, R224 ;  /* 0x000000f88c70723c */ /* 0x044fe400000810e0 */
[----:B------:R-:W2:Y:S01]  /*93200*/  LDL.LU R224, [R1+0x1220] ;  /* 0x0012200001e07983 */ /* 0x000ea20000300800 */
[----:B------:R-:W2:Y:S02]  /*93210*/  LDL.LU R225, [R1+0x1224] ;  /* 0x0012240001e17983 */ /* 0x000ea40000300800 */
[----:B------:R-:W2:Y:S02]  /*93220*/  LDL.LU R226, [R1+0x1228] ;  /* 0x0012280001e27983 */ /* 0x000ea40000300800 */
[----:B------:R-:W2:Y:S01]  /*93230*/  LDL.LU R227, [R1+0x122c] ;  /* 0x00122c0001e37983 */ /* 0x000ea20000300800 */
[C---:B---3--:R-:W-:Y:S01]  /*93240*/  HMMA.1688.F32.TF32 R116, R140.reuse, R72, R220 ;  /* 0x000000488c74723c */ /* 0x048fe200000810dc */
[----:B------:R-:W3:Y:S01]  /*93250*/  LDL.LU R220, [R1+0x1210] ;  /* 0x0012100001dc7983 */ /* 0x000ee20000300800 */
[----:B------:R-:W3:Y:S02]  /*93260*/  LDL.LU R221, [R1+0x1214] ;  /* 0x0012140001dd7983 */ /* 0x000ee40000300800 */
[----:B------:R-:W3:Y:S02]  /*93270*/  LDL.LU R222, [R1+0x1218] ;  /* 0x0012180001de7983 */ /* 0x000ee40000300800 */
[----:B------:R-:W3:Y:S02]  /*93280*/  LDL.LU R223, [R1+0x121c] ;  /* 0x00121c0001df7983 */ /* 0x000ee40000300800 */
[----:B----4-:R-:W-:Y:S08]  /*93290*/  HMMA.1688.F32.TF32 R128, R140, R68, R128 ;  /* 0x000000448c80723c */ /* 0x010ff00000081080 */
[----:B------:R-:W-:Y:S08]  /*932a0*/  HMMA.1688.F32.TF32 R8, R144, R40, R148 ;  /* 0x000000289008723c */ /* 0x000ff00000081094 */
[----:B------:R-:W-:Y:S01]  /*932b0*/  HMMA.1688.F32.TF32 R120, R140, R48, R232 ;  /* 0x000000308c78723c */ /* 0x000fe200000810e8 */
[----:B------:R-:W4:Y:S01]  /*932c0*/  LDL.LU R232, [R1+0x1200] ;  /* 0x0012000001e87983 */ /* 0x000f220000300800 */
[----:B------:R-:W4:Y:S02]  /*932d0*/  LDL.LU R233, [R1+0x1204] ;  /* 0x0012040001e97983 */ /* 0x000f240000300800 */
[----:B------:R-:W4:Y:S02]  /*932e0*/  LDL.LU R234, [R1+0x1208] ;  /* 0x0012080001ea7983 */ /* 0x000f240000300800 */
[----:B------:R-:W4:Y:S01]  /*932f0*/  LDL.LU R235, [R1+0x120c] ;  /* 0x00120c0001eb7983 */ /* 0x000f220000300800 */
[----:B------:R-:W-:Y:S01]  /*93300*/  STL.64 [R1+0x5300], R130 ;  /* 0x0053008201007387 */ /* 0x000fe20000100a00 */
[----:B------:R1:W-:Y:S08]  /*93310*/  STL.64 [R1+0x52f8], R128 ;  /* 0x0052f88001007387 */ /* 0x0003f00000100a00 */
[----:B------:R-:W-:Y:S01]  /*93320*/  MOV R62, R8 ;  /* 0x00000008003e7202 */ /* 0x000fe20000000f00 */
[----:B------:R-:W-:Y:S01]  /*93330*/  IMAD.MOV.U32 R63, RZ, RZ, R9 ;  /* 0x000000ffff3f7224 */ /* 0x000fe200078e0009 */
[----:B------:R-:W-:Y:S01]  /*93340*/  MOV R66, R10 ;  /* 0x0000000a00427202 */ /* 0x000fe20000000f00 */
[----:B-1----:R-:W4:Y:S01]  /*93350*/  LDL.LU.64 R128, [R1+0x160] ;  /* 0x0001600001807983 */ /* 0x002f220000300a00 */
[----:B------:R-:W-:Y:S01]  /*93360*/  IMAD.MOV.U32 R67, RZ, RZ, R11 ;  /* 0x000000ffff437224 */ /* 0x000fe200078e000b */
[C---:B------:R-:W-:Y:S08]  /*93370*/  HMMA.1688.F32.TF32 R12, R144.reuse, R44, R156 ;  /* 0x0000002c900c723c */ /* 0x040ff0000008109c */
[----:B------:R-:W-:Y:S01]  /*93380*/  HMMA.1688.F32.TF32 R8, R144, R244, R228 ;  /* 0x000000f49008723c */ /* 0x000fe200000810e4 */
[----:B------:R-:W4:Y:S11]  /*93390*/  LDL.64 R130, [R1+0x168] ;  /* 0x0001680001827983 */ /* 0x000f360000100a00 */
[----:B------:R-:W-:Y:S11]  /*933a0*/  @!UPT UIADD3 URZ, URZ, URZ, URZ ;  /* 0x0000003f3f3ff290 */ /* 0x000ff6000fffe03f */
[----:B------:R-:W-:Y:S01]  /*933b0*/  @!UPT UIADD3 URZ, URZ, URZ, URZ ;  /* 0x0000003f3f3ff290 */ /* 0x000fe2000fffe03f */
        /* <DEDUP_REMOVED lines=8> */
[C---:B------:R-:W-:Y:S08]  /*93440*/  HMMA.1688.F32.TF32 R124, R140.reuse, R52, R124 ;  /* 0x000000348c7c723c */ /* 0x040ff0000008107c */
[C---:B------:R-:W-:Y:S08]  /*93450*/  HMMA.1688.F32.TF32 R132, R140.reuse, R64, R132 ;  /* 0x000000408c84723c */ /* 0x040ff00000081084 */
[C---:B------:R-:W-:Y:S08]  /*93460*/  HMMA.1688.F32.TF32 R136, R140.reuse, R60, R136 ;  /* 0x0000003c8c88723c */ /* 0x040ff00000081088 */
[----:B------:R-:W-:Y:S01]  /*93470*/  HMMA.1688.F32.TF32 R140, R140, R56, R160 ;  /* 0x000000388c8c723c */ /* 0x000fe200000810a0 */
[----:B------:R-:W-:Y:S04]  /*93480*/  LDS R16, [R3+0x28100] ;  /* 0x0281000003107984 */ /* 0x000fe80000000800 */
[----:B------:R-:W1:Y:S03]  /*93490*/  LDS R17, [R4+0x28100] ;  /* 0x0281000004117984 */ /* 0x000e660000000800 */
[C---:B--2---:R-:W-:Y:S11]  /*934a0*/  HMMA.1688.F32.TF32 R8, R144.reuse, R164, R224 ;  /* 0x000000a49008723c */ /* 0x044ff600000810e0 */
[----:B------:R-:W-:Y:S11]  /*934b0*/  @!UPT UIADD3 URZ, URZ, URZ, URZ ;  /* 0x0000003f3f3ff290 */ /* 0x000ff6000fffe03f */
[----:B------:R-:W-:Y:S02]  /*934c0*/  @!UPT UIADD3 URZ, URZ, URZ, URZ ;  /* 0x0000003f3f3ff290 */ /* 0x000fe4000fffe03f */
[----:B------:R-:W-:Y:S01]  /*934d0*/  MOV R82, R8 ;  /* 0x0000000800527202 */ /* 0x000fe20000000f00 */
[----:B------:R-:W-:Y:S01]  /*934e0*/  IMAD.MOV.U32 R83, RZ, RZ, R9 ;  /* 0x000000ffff537224 */ /* 0x000fe200078e0009 */
[----:B------:R-:W-:Y:S01]  /*934f0*/  MOV R58, R10 ;  /* 0x0000000a003a7202 */ /* 0x000fe20000000f00 */
[----:B------:R-:W-:Y:S02]  /*93500*/  IMAD.MOV.U32 R59, RZ, RZ, R11 ;  /* 0x000000ffff3b7224 */ /* 0x000fe400078e000b */
[----:B---3--:R-:W-:Y:S01]  /*93510*/  HMMA.1688.F32.TF32 R8, R144, R152, R220 ;  /* 0x000000989008723c */ /* 0x008fe200000810dc */
        /* <DEDUP_REMOVED lines=48> */
[----:B------:R-:W1:Y:S01]  /*93820*/  LDL.LU R204, [R1+0x15e0] ;  /* 0x0015e00001cc7983 */ /* 0x000e620000300800 */
[----:B------:R-:W1:Y:S02]  /*93830*/  LDL.LU R205, [R1+0x15e4] ;  /* 0x0015e40001cd7983 */ /* 0x000e640000300800 */
[----:B------:R-:W1:Y:S02]  /*93840*/  LDL.LU R206, [R1+0x15e8] ;  /* 0x0015e80001ce7983 */ /* 0x000e640000300800 */
[----:B------:R-:W1:Y:S01]  /*93850*/  LDL.LU R207, [R1+0x15ec] ;  /* 0x0015ec0001cf7983 */ /* 0x000e620000300800 */
        /* <DEDUP_REMOVED lines=22> */
[----:B------:R-:W-:Y:S01]  /*939c0*/  MOV R80, R10 ;  /* 0x0000000a00507202 */ /* 0x000fe20000000f00 */
[----:B------:R-:W-:-:S02]  /*939d0*/  IMAD.MOV.U32 R81, RZ, RZ, R11 ;  /* 0x000000ffff517224 */ /* 0x000fc400078e000b */
[C---:B----4-:R-:W-:Y:S01]  /*939e0*/  HMMA.1688.F32.TF32 R8, R144.reuse, R128, R232 ;  /* 0x000000809008723c */ /* 0x050fe200000810e8 */
[----:B------:R-:W4:Y:S01]  /*939f0*/  LDL.LU R232, [R1+0x1590] ;  /* 0x0015900001e87983 */ /* 0x000f220000300800 */
[----:B------:R-:W4:Y:S02]  /*93a00*/  LDL.LU R233, [R1+0x1594] ;  /* 0x0015940001e97983 */ /* 0x000f240000300800 */
[----:B------:R-:W4:Y:S02]  /*93a10*/  LDL.LU R234, [R1+0x1598] ;  /* 0x0015980001ea7983 */ /* 0x000f240000300800 */
[----:B------:R-:W4:Y:S11]  /*93a20*/  LDL.LU R235, [R1+0x159c] ;  /* 0x00159c0001eb7983 */ /* 0x000f360000300800 */
[----:B------:R-:W-:Y:S07]  /*93a30*/  @!UPT UIADD3 URZ, URZ, URZ, URZ ;  /* 0x0000003f3f3ff290 */ /* 0x000fee000fffe03f */
[----:B------:R-:W-:Y:S01]  /*93a40*/  MOV R90, R8 ;  /* 0x00000008005a7202 */ /* 0x000fe20000000f00 */
[----:B------:R-:W-:Y:S01]  /*93a50*/  IMAD.MOV.U32 R91, RZ, RZ, R9 ;  /* 0x000000ffff5b7224 */ /* 0x000fe200078e0009 */
[----:B------:R-:W-:Y:S01]  /*93a60*/  MOV R84, R10 ;  /* 0x0000000a00547202 */ /* 0x000fe20000000f00 */
[----:B------:R-:W-:Y:S02]  /*93a70*/  IMAD.MOV.U32 R85, RZ, RZ, R11 ;  /* 0x000000ffff557224 */ /* 0x000fe400078e000b */
        /* <DEDUP_REMOVED lines=8> */
[C---:B------:R-:W-:Y:S08]  /*93b00*/  HMMA.1688.F32.TF32 R20, R144.reuse, R72, R208 ;  /* 0x000000489014723c */ /* 0x040ff000000810d0 */
[----:B-1----:R-:W-:Y:S01]  /*93b10*/  HMMA.1688.F32.TF32 R12, R144, R48, R204 ;  /* 0x00000030900c723c */ /* 0x002fe200000810cc */
[----:B------:R-:W-:Y:S04]  /*93b20*/  LDS R148, [R3+0x28180] ;  /* 0x0281800003947984 */ /* 0x000fe80000000800 */
[----:B------:R-:W-:Y:S04]  /*93b30*/  LDS R150, [R3+0x2a180] ;  /* 0x02a1800003967984 */ /* 0x000fe80000000800 */
[----:B------:R-:W-:Y:S04]  /*93b40*/  LDS R149, [R4+0x28180] ;  /* 0x0281800004957984 */ /* 0x000fe80000000800 */
[----:B------:R-:W1:Y:S01]  /*93b50*/  LDS R151, [R4+0x2a180] ;  /* 0x02a1800004977984 */ /* 0x000e620000000800 */
[----:B------:R-:W-:Y:S01]  /*93b60*/  MOV R94, R8 ;  /* 0x00000008005e7202 */ /* 0x000fe20000000f00 */
[----:B------:R-:W-:Y:S01]  /*93b70*/  IMAD.MOV.U32 R95, RZ, RZ, R9 ;  /* 0x000000ffff5f7224 */ /* 0x000fe200078e0009 */
[----:B------:R-:W-:Y:S01]  /*93b80*/  MOV R88, R10 ;  /* 0x0000000a00587202 */ /* 0x000fe20000000f00 */
[----:B------:R-:W-:-:S02]  /*93b90*/  IMAD.MOV.U32 R89, RZ, RZ, R11 ;  /* 0x000000ffff597224 */ /* 0x000fc400078e000b */
[C---:B------:R-:W-:Y:S11]  /*93ba0*/  HMMA.1688.F32.TF32 R8, R144.reuse, R248, R212 ;  /* 0x000000f89008723c */ /* 0x040ff600000810d4 */
[----:B------:R-:W-:Y:S11]  /*93bb0*/  @!UPT UIADD3 URZ, URZ, URZ, URZ ;  /* 0x0000003f3f3ff290 */ /* 0x000ff6000fffe03f */
[----:B------:R-:W-:Y:S01]  /*93bc0*/  @!UPT UIADD3 URZ, URZ, URZ, URZ ;  /* 0x0000003f3f3ff290 */ /* 0x000fe2000fffe03f */
[----:B------:R-:W-:Y:S01]  /*93bd0*/  STL.64 [R1+0x6d0], R8 ;  /* 0x0006d00801007387 */ /* 0x000fe20000100a00 */
[----:B------:R2:W-:Y:S02]  /*93be0*/  STL.64 [R1+0x6d8], R10 ;  /* 0x0006d80a01007387 */ /* 0x0005e40000100a00 */
[C---:B--2---:R-:W-:Y:S01]  /*93bf0*/  HMMA.1688.F32.TF32 R8, R144.reuse, R52, R200 ;  /* 0x000000349008723c */ /* 0x044fe200000810c8 */
[----:B------:R-:W-:Y:S01]  /*93c00*/  STL.64 [R1+0x6c0], R20 ;  /* 0x0006c01401007387 */ /* 0x000fe20000100a00 */
[----:B------:R2:W-:Y:S02]  /*93c10*/  STL.64 [R1+0x6c8], R22 ;  /* 0x0006c81601007387 */ /* 0x0005e40000100a00 */
[----:B------:R-:W-:Y:S02]  /*93c20*/  STL.64 [R1+0x6b0], R12 ;  /* 0x0006b00c01007387 */ /* 0x000fe40000100a00 */
[----:B------:R3:W-:Y:S02]  /*93c30*/  STL.64 [R1+0x6b8], R14 ;  /* 0x0006b80e01007387 */ /* 0x0007e40000100a00 */
[C---:B--2---:R-:W-:Y:S08]  /*93c40*/  HMMA.1688.F32.TF32 R20, R144.reuse, R68, R196 ;  /* 0x000000449014723c */ /* 0x044ff000000810c4 */
[C---:B---3--:R-:W-:Y:S07]  /*93c50*/  HMMA.1688.F32.TF32 R12, R144.reuse, R64, R192 ;  /* 0x00000040900c723c */ /* 0x048fee00000810c0 */
[----:B------:R-:W-:Y:S01]  /*93c60*/  STL.64 [R1+0x6a0], R8 ;  /* 0x0006a00801007387 */ /* 0x000fe20000100a00 */
[----:B------:R2:W-:Y:S02]  /*93c70*/  STL.64 [R1+0x6a8], R10 ;  /* 0x0006a80a01007387 */ /* 0x0005e40000100a00 */
[C---:B--2---:R-:W-:Y:S05]  /*93c80*/  HMMA.1688.F32.TF32 R8, R144.reuse, R60, R188 ;  /* 0x0000003c9008723c */ /* 0x044fea00000810bc */
[----:B------:R-:W-:Y:S01]  /*93c90*/  STL.64 [R1+0x690], R20 ;  /* 0x0006901401007387 */ /* 0x000fe20000100a00 */
[----:B------:R2:W-:Y:S07]  /*93ca0*/  STL.64 [R1+0x698], R22 ;  /* 0x0006981601007387 */ /* 0x0005ee0000100a00 */
[----:B------:R-:W-:Y:S02]  /*93cb0*/  STL.64 [R1+0x680], R12 ;  /* 0x0006800c01007387 */ /* 0x000fe40000100a00 */
[----:B------:R3:W-:Y:S01]  /*93cc0*/  STL.64 [R1+0x688], R14 ;  /* 0x0006880e01007387 */ /* 0x0007e20000100a00 */
[----:B--2---:R-:W-:Y:S08]  /*93cd0*/  HMMA.1688.F32.TF32 R20, R144, R56, R236 ;  /* 0x000000389014723c */ /* 0x004ff000000810ec */
[C---:B---3--:R-:W-:Y:S01]  /*93ce0*/  HMMA.1688.F32.TF32 R12, R16.reuse, R44, R184 ;  /* 0x0000002c100c723c */ /* 0x048fe200000810b8 */
[----:B------:R-:W-:Y:S04]  /*93cf0*/  LDS R144, [R3+0x28200] ;  /* 0x0282000003907984 */ /* 0x000fe80000000800 */
[----:B------:R-:W-:Y:S04]  /*93d00*/  LDS R146, [R3+0x2a200] ;  /* 0x02a2000003927984 */ /* 0x000fe80000000800 */
[----:B------:R-:W-:Y:S04]  /*93d10*/  LDS R145, [R4+0x28200] ;  /* 0x0282000004917984 */ /* 0x000fe80000000800 */
[----:B------:R-:W2:Y:S04]  /*93d20*/  LDS R147, [R4+0x2a200] ;  /* 0x02a2000004937984 */ /* 0x000ea80000000800 */
[----:B------:R-:W-:Y:S01]  /*93d30*/  STL.64 [R1+0x670], R8 ;  /* 0x0006700801007387 */ /* 0x000fe20000100a00 */
[----:B------:R3:W-:Y:S02]  /*93d40*/  STL.64 [R1+0x678], R10 ;  /* 0x0006780a01007387 */ /* 0x0007e40000100a00 */
[C---:B---3--:R-:W-:Y:S01]  /*93d50*/  HMMA.1688.F32.TF32 R8, R16.reuse, R40, R180 ;  /* 0x000000281008723c */ /* 0x048fe200000810b4 */
[----:B------:R-:W-:Y:S01]  /*93d60*/  STL.64 [R1+0x390], R20 ;  /* 0x0003901401007387 */ /* 0x000fe20000100a00 */
[----:B------:R3:W-:Y:S02]  /*93d70*/  STL.64 [R1+0x398], R22 ;  /* 0x0003981601007387 */ /* 0x0007e40000100a00 */
[----:B------:R-:W-:Y:S02]  /*93d80*/  STL.64 [R1+0x380], R12 ;  /* 0x0003800c01007387 */ /* 0x000fe40000100a00 */
[----:B------:R1:W-:Y:S02]  /*93d90*/  STL.64 [R1+0x388], R14 ;  /* 0x0003880e01007387 */ /* 0x0003e40000100a00 */
[C---:B---3--:R-:W-:Y:S08]  /*93da0*/  HMMA.1688.F32.TF32 R20, R16.reuse, R244, R168 ;  /* 0x000000f41014723c */ /* 0x048ff000000810a8 */
        /* <DEDUP_REMOVED lines=14> */
[----:B------:R-:W-:Y:S07]  /*93e90*/  STL.64 [R1+0x338], R22 ;  /* 0x0003381601007387 */ /* 0x000fee0000100a00 */
[----:B------:R-:W-:Y:S02]  /*93ea0*/  STL.64 [R1+0x320], R12 ;  /* 0x0003200c01007387 */ /* 0x000fe40000100a00 */
[----:B------:R-:W-:Y:S06]  /*93eb0*/  STL.64 [R1+0x328], R14 ;  /* 0x0003280e01007387 */ /* 0x000fec0000100a00 */
[----:B------:R-:W-:Y:S01]  /*93ec0*/  STL.64 [R1+0x310], R8 ;  /* 0x0003100801007387 */ /* 0x000fe20000100a00 */
[----:B------:R4:W-:Y:S02]  /*93ed0*/  STL.64 [R1+0x318], R10 ;  /* 0x0003180a01007387 */ /* 0x0009e40000100a00 */
[----:B------:R-:W3:Y:S01]  /*93ee0*/  LDL.LU R220, [R1+0x1090] ;  /* 0x0010900001dc7983 */ /* 0x000ee20000300800 */
[C---:B----4-:R-:W-:Y:S11]  /*93ef0*/  HMMA.1688.F32.TF32 R8, R16.reuse, R248, R232 ;  /* 0x000000f81008723c */ /* 0x050ff600000810e8 */
[----:B------:R-:W-:Y:S11]  /*93f00*/  @!UPT UIADD3 URZ, URZ, URZ, URZ ;  /* 0x0000003f3f3ff290 */ /* 0x000ff6000fffe03f */
[----:B------:R-:W-:Y:S01]  /*93f10*/  @!UPT UIADD3 URZ, URZ, URZ, URZ ;  /* 0x0000003f3f3ff290 */ /* 0x000fe2000fffe03f */
[----:B------:R1:W-:Y:S01]  /*93f20*/  STL.64 [R1+0x660], R8 ;  /* 0x0006600801007387 */ /* 0x0003e20000100a00 */
        /* <DEDUP_REMOVED lines=56> */
[----:B-1----:R-:W2:Y:S02]  /*942b0*/  LDL.LU R8, [R1+0x1540] ;  /* 0x0015400001087983 */ /* 0x002ea40000300800 */
[----:B------:R-:W2:Y:S02]  /*942c0*/  LDL.LU R9, [R1+0x1544] ;  /* 0x0015440001097983 */ /* 0x000ea40000300800 */
[----:B----4-:R-:W2:Y:S01]  /*942d0*/  LDL.LU R10, [R1+0x1548] ;  /* 0x00154800010a7983 */ /* 0x010ea20000300800 */
[----:B------:R-:W2:Y:S01]  /*942e0*/  LDL.LU R11, [R1+0x154c] ;  /* 0x00154c00010b7983 */ /* 0x000ea20000300800 */
[----:B------:R-:W4:Y:S02]  /*942f0*/  LDL.LU R24, [R1+0x1550] ;  /* 0x0015500001187983 */ /* 0x000f240000300800 */
        /* <DEDUP_REMOVED lines=43> */
[C---:B--2---:R-:W-:Y:S08]  /*945b0*/  HMMA.1688.F32.TF32 R76, R16.reuse, R72, R12 ;  /* 0x00000048104c723c */ /* 0x044ff0000008100c */
[C---:B---3--:R-:W-:Y:S08]  /*945c0*/  HMMA.1688.F32.TF32 R12, R16.reuse, R48, R20 ;  /* 0x00000030100c723c */ /* 0x048ff00000081014 */
[C---:B------:R-:W-:Y:S08]  /*945d0*/  HMMA.1688.F32.TF32 R32, R16.reuse, R52, R32 ;  /* 0x000000341020723c */ /* 0x040ff00000081020 */
[C---:B----4-:R-:W-:Y:S01]  /*945e0*/  HMMA.1688.F32.TF32 R20, R16.reuse, R68, R24 ;  /* 0x000000441014723c */ /* 0x050fe20000081018 */
[----:B------:R-:W-:Y:S01]  /*945f0*/  STL.64 [R1+0x650], R76 ;  /* 0x0006504c01007387 */ /* 0x000fe20000100a00 */
[----:B------:R-:W-:Y:S05]  /*94600*/  STL.64 [R1+0x658], R78 ;  /* 0x0006584e01007387 */ /* 0x000fea0000100a00 */
[----:B------:R-:W-:Y:S01]  /*94610*/  STL.64 [R1+0x640], R12 ;  /* 0x0006400c01007387 */ /* 0x000fe20000100a00 */
[----:B------:R1:W-:Y:S02]  /*94620*/  STL.64 [R1+0x648], R14 ;  /* 0x0006480e01007387 */ /* 0x0003e40000100a00 */
[C---:B-1----:R-:W-:Y:S08]  /*94630*/  HMMA.1688.F32.TF32 R12, R16.reuse, R64, R8 ;  /* 0x00000040100c723c */ /* 0x042ff00000081008 */
[C---:B------:R-:W-:Y:S01]  /*94640*/  HMMA.1688.F32.TF32 R8, R16.reuse, R60, R28 ;  /* 0x0000003c1008723c */ /* 0x040fe2000008101c */
[----:B------:R-:W-:Y:S01]  /*94650*/  STL.64 [R1+0x630], R32 ;  /* 0x0006302001007387 */ /* 0x000fe20000100a00 */
[----:B------:R-:W-:Y:S03]  /*94660*/  STL.64 [R1+0x638], R34 ;  /* 0x0006382201007387 */ /* 0x000fe60000100a00 */
[----:B------:R-:W-:Y:S02]  /*94670*/  STL.64 [R1+0x620], R20 ;  /* 0x0006201401007387 */ /* 0x000fe40000100a00 */
[----:B------:R-:W-:Y:S01]  /*94680*/  STL.64 [R1+0x628], R22 ;  /* 0x0006281601007387 */ /* 0x000fe20000100a00 */
[----:B------:R-:W-:Y:S07]  /*94690*/  HMMA.1688.F32.TF32 R16, R16, R56, R240 ;  /* 0x000000381010723c */ /* 0x000fee00000810f0 */
        /* <DEDUP_REMOVED lines=25> */
[----:B------:R-:W-:Y:S03]  /*94830*/  STL.64 [R1+0x2a8], R18 ;  /* 0x0002a81201007387 */ /* 0x000fe60000100a00 */
[----:B------:R-:W-:Y:S04]  /*94840*/  LDS R160, [R3+0x28280] ;  /* 0x0282800003a07984 */ /* 0x000fe80000000800 */
[----:B------:R-:W-:Y:S04]  /*94850*/  LDS R162, [R3+0x2a280] ;  /* 0x02a2800003a27984 */ /* 0x000fe80000000800 */
[----:B------:R-:W-:Y:S04]  /*94860*/  LDS R161, [R4+0x28280] ;  /* 0x0282800004a17984 */ /* 0x000fe80000000800 */
[----:B------:R-:W1:Y:S04]  /*94870*/  LDS R163, [R4+0x2a280] ;  /* 0x02a2800004a37984 */ /* 0x000e680000000800 */
[----:B------:R-:W-:Y:S01]  /*94880*/  STL.64 [R1+0x290], R12 ;  /* 0x0002900c01007387 */ /* 0x000fe20000100a00 */
[----:B------:R2:W-:Y:S02]  /*94890*/  STL.64 [R1+0x298], R14 ;  /* 0x0002980e01007387 */ /* 0x0005e40000100a00 */
[----:B------:R-:W-:Y:S02]  /*948a0*/  STL.64 [R1+0x280], R8 ;  /* 0x0002800801007387 */ /* 0x000fe40000100a00 */
[----:B------:R3:W-:Y:S01]  /*948b0*/  STL.64 [R1+0x288], R10 ;  /* 0x0002880a01007387 */ /* 0x0007e20000100a00 */
[C---:B--2---:R-:W-:Y:S08]  /*948c0*/  HMMA.1688.F32.TF32 R12, R148.reuse, R248, R192 ;  /* 0x000000f8940c723c */ /* 0x044ff000000810c0 */
[C---:B---3--:R-:W-:Y:S08]  /*948d0*/  HMMA.1688.F32.TF32 R8, R148.reuse, R72, R188 ;  /* 0x000000489408723c */ /* 0x048ff000000810bc */
[C---:B------:R-:W-:Y:S07]  /*948e0*/  HMMA.1688.F32.TF32 R16, R148.reuse, R48, R236 ;  /* 0x000000309410723c */ /* 0x040fee00000810ec */
[----:B------:R-:W-:Y:S01]  /*948f0*/  STL.64 [R1+0x270], R12 ;  /* 0x0002700c01007387 */ /* 0x000fe20000100a00 */
[----:B------:R2:W-:Y:S07]  /*94900*/  STL.64 [R1+0x278], R14 ;  /* 0x0002780e01007387 */ /* 0x0005ee0000100a00 */
[----:B------:R-:W-:Y:S02]  /*94910*/  STL.64 [R1+0x260], R8 ;  /* 0x0002600801007387 */ /* 0x000fe40000100a00 */
        /* <DEDUP_REMOVED lines=8> */
[----:B------:R-:W-:Y:S02]  /*949a0*/  STL.64 [R1+0x5e0], R8 ;  /* 0x0005e00801007387 */ /* 0x000fe40000100a00 */
[----:B------:R3:W-:Y:S01]  /*949b0*/  STL.64 [R1+0x5e8], R10 ;  /* 0x0005e80a01007387 */ /* 0x0007e20000100a00 */
[C---:B--2---:R-:W-:Y:S08]  /*949c0*/  HMMA.1688.F32.TF32 R12, R148.reuse, R60, R156 ;  /* 0x0000003c940c723c */ /* 0x044ff0000008109c */
[----:B---3--:R-:W-:Y:S01]  /*949d0*/  HMMA.1688.F32.TF32 R8, R148, R56, R228 ;  /* 0x000000389408723c */ /* 0x008fe200000810e4 */
        /* <DEDUP_REMOVED lines=8> */
[C---:B---3--:R-:W-:Y:S01]  /*94a60*/  HMMA.1688.F32.TF32 R8, R144.reuse, R244, R232 ;  /* 0x000000f49008723c */ /* 0x048fe200000810e8 */
[----:B------:R-:W-:Y:S01]  /*94a70*/  STL.64 [R1+0x230], R16 ;  /* 0x0002301001007387 */ /* 0x000fe20000100a00 */
[----:B------:R-:W-:Y:S02]  /*94a80*/  STL.64 [R1+0x238], R18 ;  /* 0x0002381201007387 */ /* 0x000fe40000100a00 */
[----:B------:R-:W1:Y:S11]  /*94a90*/  LDL.LU R220, [R1+0xff0] ;  /* 0x000ff00001dc7983 */ /* 0x000e760000300800 */
[----:B------:R-:W-:Y:S01]  /*94aa0*/  STL.64 [R1+0x220], R12 ;  /* 0x0002200c01007387 */ /* 0x000fe20000100a00 */
[----:B------:R2:W-:Y:S07]  /*94ab0*/  STL.64 [R1+0x228], R14 ;  /* 0x0002280e01007387 */ /* 0x0005ee0000100a00 */
[----:B------:R-:W-:Y:S02]  /*94ac0*/  STL.64 [R1+0x210], R8 ;  /* 0x0002100801007387 */ /* 0x000fe40000100a00 */
[----:B------:R3:W-:Y:S01]  /*94ad0*/  STL.64 [R1+0x218], R10 ;  /* 0x0002180a01007387 */ /* 0x0007e20000100a00 */
[----:B------:R-:W1:Y:S01]  /*94ae0*/  LDL.LU R221, [R1+0xff4] ;  /* 0x000ff40001dd7983 */ /* 0x000e620000300800 */
[----:B------:R-:W1:Y:S02]  /*94af0*/  LDL.LU R222, [R1+0xff8] ;  /* 0x000ff80001de7983 */ /* 0x000e640000300800 */
[----:B------:R-:W1:Y:S02]  /*94b00*/  LDL.LU R223, [R1+0xffc] ;  /* 0x000ffc0001df7983 */ /* 0x000e640000300800 */
[----:B------:R-:W4:Y:S01]  /*94b10*/  LDL.LU R168, [R1+0x1000] ;  /* 0x0010000001a87983 */ /* 0x000f220000300800 */
[----:B------:R-:W4:Y:S01]  /*94b20*/  LDL.LU R169, [R1+0x1004] ;  /* 0x0010040001a97983 */ /* 0x000f220000300800 */
[----:B------:R-:W4:Y:S02]  /*94b30*/  LDL.LU R170, [R1+0x1008] ;  /* 0x0010080001aa7983 */ /* 0x000f240000300800 */
[----:B------:R-:W4:Y:S02]  /*94b40*/  LDL.LU R171, [R1+0x100c] ;  /* 0x00100c0001ab7983 */ /* 0x000f240000300800 */
[----:B------:R-:W2:Y:S01]  /*94b50*/  LDL.LU R184, [R1+0x1020] ;  /* 0x0010200001b87983 */ /* 0x000ea20000300800 */
[----:B------:R-:W2:Y:S01]  /*94b60*/  LDL.LU R185, [R1+0x1024] ;  /* 0x0010240001b97983 */ /* 0x000ea20000300800 */
[----:B------:R-:W2:Y:S02]  /*94b70*/  LDL R186, [R1+0x1028] ;  /* 0x0010280001ba7983 */ /* 0x000ea40000100800 */
[----:B------:R-:W2:Y:S02]  /*94b80*/  LDL R187, [R1+0x102c] ;  /* 0x00102c0001bb7983 */ /* 0x000ea40000100800 */
        /* <DEDUP_REMOVED lines=10> */
[----:B------:R-:W2:Y:S02]  /*94c30*/  LDL R226, [R1+0x1038] ;  /* 0x0010380001e27983 */ /* 0x000ea40000100800 */
[----:B------:R-:W2:Y:S02]  /*94c40*/  LDL R227, [R1+0x103c] ;  /* 0x00103c0001e37983 */ /* 0x000ea40000100800 */
[----:B------:R-:W2:Y:S01]  /*94c50*/  LDL.LU R156, [R1+0x1040] ;  /* 0x00104000019c7983 */ /* 0x000ea20000300800 */
[----:B------:R-:W2:Y:S01]  /*94c60*/  LDL.LU R157, [R1+0x1044] ;  /* 0x00104400019d7983 */ /* 0x000ea20000300800 */
[----:B------:R-:W2:Y:S02]  /*94c70*/  LDL R158, [R1+0x1048] ;  /* 0x00104800019e7983 */ /* 0x000ea40000100800 */
[----:B------:R-:W2:Y:S02]  /*94c80*/  LDL R159, [R1+0x104c] ;  /* 0x00104c00019f7983 */ /* 0x000ea40000100800 */
        /* <DEDUP_REMOVED lines=40> */
[C---:B--2---:R-:W-:Y:S08]  /*94f10*/  HMMA.1688.F32.TF32 R12, R144.reuse, R164, R216 ;  /* 0x000000a4900c723c */ /* 0x044ff000000810d8 */
[C---:B---3--:R-:W-:Y:S08]  /*94f20*/  HMMA.1688.F32.TF32 R8, R144.reuse, R152, R212 ;  /* 0x000000989008723c */ /* 0x048ff000000810d4 */
[C---:B----4-:R-:W-:Y:S07]  /*94f30*/  HMMA.1688.F32.TF32 R16, R144.reuse, R128, R208 ;  /* 0x000000809010723c */ /* 0x050fee00000810d0 */
[----:B------:R-:W-:Y:S01]  /*94f40*/  STL.64 [R1+0x200], R12 ;  /* 0x0002000c01007387 */ /* 0x000fe20000100a00 */
[----:B------:R2:W-:Y:S02]  /*94f50*/  STL.64 [R1+0x208], R14 ;  /* 0x0002080e01007387 */ /* 0x0005e40000100a00 */
[C---:B--2---:R-:W-:Y:S05]  /*94f60*/  HMMA.1688.F32.TF32 R12, R144.reuse, R176, R156 ;  /* 0x000000b0900c723c */ /* 0x044fea000008109c */
[----:B------:R-:W-:Y:S01]  /*94f70*/  STL.64 [R1+0x1f0], R8 ;  /* 0x0001f00801007387 */ /* 0x000fe20000100a00 */
[----:B------:R2:W-:Y:S07]  /*94f80*/  STL.64 [R1+0x1f8], R10 ;  /* 0x0001f80a01007387 */ /* 0x0005ee0000100a00 */
[----:B------:R-:W-:Y:S01]  /*94f90*/  STL.64 [R1+0x1e0], R16 ;  /* 0x0001e01001007387 */ /* 0x000fe20000100a00 */
[----:B------:R3:W-:Y:S03]  /*94fa0*/  STL.64 [R1+0x1e8], R18 ;  /* 0x0001e81201007387 */ /* 0x0007e60000100a00 */
[----:B------:R-:W4:Y:S01]  /*94fb0*/  LDL.LU R156, [R1+0xfd0] ;  /* 0x000fd000019c7983 */ /* 0x000f220000300800 */
[C---:B--2---:R-:W-:Y:S08]  /*94fc0*/  HMMA.1688.F32.TF32 R8, R144.reuse, R172, R224 ;  /* 0x000000ac9008723c */ /* 0x044ff000000810e0 */
[C---:B---3--:R-:W-:Y:S01]  /*94fd0*/  HMMA.1688.F32.TF32 R16, R144.reuse, R48, R196 ;  /* 0x000000309010723c */ /* 0x048fe200000810c4 */
[----:B------:R-:W-:Y:S01]  /*94fe0*/  IMAD.MOV.U32 R5, RZ, RZ, R165 ;  /* 0x000000ffff057224 */ /* 0x000fe200078e00a5 */
        /* <DEDUP_REMOVED lines=9> */
[----:B------:R-:W4:Y:S02]  /*95080*/  LDL.LU R157, [R1+0xfd4] ;  /* 0x000fd400019d7983 */ /* 0x000f240000300800 */
[----:B------:R-:W4:Y:S01]  /*95090*/  LDL.LU R158, [R1+0xfd8] ;  /* 0x000fd800019e7983 */ /* 0x000f220000300800 */
[----:B------:R-:W4:Y:S01]  /*950a0*/  LDL.LU R159, [R1+0xfdc] ;  /* 0x000fdc00019f7983 */ /* 0x000f220000300800 */
[C---:B---3--:R-:W-:Y:S11]  /*950b0*/  HMMA.1688.F32.TF32 R8, R144.reuse, R72, R200 ;  /* 0x000000489008723c */ /* 0x048ff600000810c8 */
[----:B------:R-:W-:Y:S04]  /*950c0*/  @!UPT UIADD3 URZ, URZ, URZ, URZ ;  /* 0x0000003f3f3ff290 */ /* 0x000fe8000fffe03f */
[----:B------:R-:W-:Y:S01]  /*950d0*/  STL.64 [R1+0x5b0], R12 ;  /* 0x0005b00c01007387 */ /* 0x000fe20000100a00 */
[----:B------:R3:W-:Y:S02]  /*950e0*/  STL.64 [R1+0x5b8], R14 ;  /* 0x0005b80e01007387 */ /* 0x0007e40000100a00 */
[C---:B---3--:R-:W-:Y:S05]  /*950f0*/  HMMA.1688.F32.TF32 R12, R144.reuse, R52, R192 ;  /* 0x00000034900c723c */ /* 0x048fea00000810c0 */
[----:B------:R-:W-:Y:S01]  /*95100*/  STL.64 [R1+0x5a0], R8 ;  /* 0x0005a00801007387 */ /* 0x000fe20000100a00 */
[----:B------:R3:W-:Y:S02]  /*95110*/  STL.64 [R1+0x5a8], R10 ;  /* 0x0005a80a01007387 */ /* 0x0007e40000100a00 */
[----:B------:R-:W-:Y:S02]  /*95120*/  STL.64 [R1+0x590], R16 ;  /* 0x0005901001007387 */ /* 0x000fe40000100a00 */
[----:B------:R-:W-:Y:S01]  /*95130*/  STL.64 [R1+0x598], R18 ;  /* 0x0005981201007387 */ /* 0x000fe20000100a00 */
[C---:B---3--:R-:W-:Y:S01]  /*95140*/  HMMA.1688.F32.TF32 R8, R144.reuse, R68, R228 ;  /* 0x000000449008723c */ /* 0x048fe200000810e4 */
[----:B------:R-:W3:Y:S11]  /*95150*/  LDL.LU R228, [R1+0xfc0] ;  /* 0x000fc00001e47983 */ /* 0x000ef60000300800 */
[----:B------:R-:W-:Y:S01]  /*95160*/  STL.64 [R1+0x580], R12 ;  /* 0x0005800c01007387 */ /* 0x000fe20000100a00 */
[----:B------:R1:W-:Y:S02]  /*95170*/  STL.64 [R1+0x588], R14 ;  /* 0x0005880e01007387 */ /* 0x0003e40000100a00 */
[C---:B-1----:R-:W-:Y:S08]  /*95180*/  HMMA.1688.F32.TF32 R12, R144.reuse, R64, R188 ;  /* 0x00000040900c723c */ /* 0x042ff000000810bc */
[----:B------:R-:W-:Y:S01]  /*95190*/  STL.64 [R1+0x570], R8 ;  /* 0x0005700801007387 */ /* 0x000fe20000100a00 */
[----:B------:R1:W-:Y:S02]  /*951a0*/  STL.64 [R1+0x578], R10 ;  /* 0x0005780a01007387 */ /* 0x0003e40000100a00 */
[----:B------:R-:W3:Y:S02]  /*951b0*/  LDL.LU R229, [R1+0xfc4] ;  /* 0x000fc40001e57983 */ /* 0x000ee40000300800 */
[----:B------:R-:W3:Y:S01]  /*951c0*/  LDL.LU R230, [R1+0xfc8] ;  /* 0x000fc80001e67983 */ /* 0x000ee20000300800 */
[----:B------:R-:W3:Y:S01]  /*951d0*/  LDL.LU R231, [R1+0xfcc] ;  /* 0x000fcc0001e77983 */ /* 0x000ee20000300800 */
[C---:B-1----:R-:W-:Y:S08]  /*951e0*/  HMMA.1688.F32.TF32 R8, R144.reuse, R60, R236 ;  /* 0x0000003c9008723c */ /* 0x042ff000000810ec */
[----:B------:R-:W-:Y:S08]  /*951f0*/  HMMA.1688.F32.TF32 R144, R144, R56, R184 ;  /* 0x000000389090723c */ /* 0x000ff000000810b8 */
[C---:B------:R-:W-:Y:S01]  /*95200*/  HMMA.1688.F32.TF32 R16, R160.reuse, R244, R220 ;  /* 0x000000f4a010723c */ /* 0x040fe200000810dc */
[----:B------:R-:W-:Y:S04]  /*95210*/  LDS R236, [R3+0x28380] ;  /* 0x0283800003ec7984 */ /* 0x000fe80000000800 */
[----:B------:R-:W-:Y:S04]  /*95220*/  LDS R238, [R3+0x2a380] ;  /* 0x02a3800003ee7984 */ /* 0x000fe80000000800 */
[----:B------:R-:W-:Y:S01]  /*95230*/  STL.64 [R1+0x560], R12 ;  /* 0x0005600c01007387 */ /* 0x000fe20000100a00 */
[----:B------:R1:W-:Y:S03]  /*95240*/  STL.64 [R1+0x568], R14 ;  /* 0x0005680e01007387 */ /* 0x0003e60000100a00 */
[----:B------:R-:W-:Y:S04]  /*95250*/  LDS R237, [R4+0x28380] ;  /* 0x0283800004ed7984 */ /* 0x000fe80000000800 */
[----:B------:R-:W2:Y:S01]  /*95260*/  LDS R239, [R4+0x2a380] ;  /* 0x02a3800004ef7984 */ /* 0x000ea20000000800 */
[C---:B-1----:R-:W-:Y:S03]  /*95270*/  HMMA.1688.F32.TF32 R12, R160.reuse, R44, R180 ;  /* 0x0000002ca00c723c */ /* 0x042fe600000810b4 */
[----:B------:R-:W-:Y:S01]  /*95280*/  STL.64 [R1+0x5210], R146 ;  /* 0x0052109201007387 */ /* 0x000fe20000100a00 */
[----:B------:R-:W-:Y:S02]  /*95290*/  STL.64 [R1+0x550], R8 ;  /* 0x0005500801007387 */ /* 0x000fe40000100a00 */
[----:B------:R1:W-:Y:S02]  /*952a0*/  STL.64 [R1+0x558], R10 ;  /* 0x0005580a01007387 */ /* 0x0003e40000100a00 */
[----:B------:R-:W-:Y:S01]  /*952b0*/  STL.64 [R1+0x5208], R144 ;  /* 0x0052089001007387 */ /* 0x000fe20000100a00 */
[C---:B-1----:R-:W-:Y:S11]  /*952c0*/  HMMA.1688.F32.TF32 R8, R160.reuse, R40, R168 ;  /* 0x00000028a008723c */ /* 0x042ff600000810a8 */
[----:B------:R-:W-:Y:S03]  /*952d0*/  @!UPT UIADD3 URZ, URZ, URZ, URZ ;  /* 0x0000003f3f3ff290 */ /* 0x000fe6000fffe03f */
[----:B------:R-:W-:Y:S01]  /*952e0*/  STL.64 [R1+0x540], R12 ;  /* 0x0005400c01007387 */ /* 0x000fe20000100a00 */
[----:B------:R1:W-:Y:S02]  /*952f0*/  STL.64 [R1+0x548], R14 ;  /* 0x0005480e01007387 */ /* 0x0003e40000100a00 */
[C---:B-1----:R-:W-:Y:S06]  /*95300*/  HMMA.1688.F32.TF32 R12, R160.reuse, R164, R232 ;  /* 0x000000a4a00c723c */ /* 0x042fec00000810e8 */
[----:B------:R-:W-:Y:S01]  /*95310*/  STL.64 [R1+0x530], R8 ;  /* 0x0005300801007387 */ /* 0x000fe20000100a00 */
[----:B------:R1:W-:Y:S02]  /*95320*/  STL.64 [R1+0x538], R10 ;  /* 0x0005380a01007387 */ /* 0x0003e40000100a00 */
[----:B------:R-:W-:Y:S02]  /*95330*/  STL.64 [R1+0x520], R16 ;  /* 0x0005201001007387 */ /* 0x000fe40000100a00 */
[----:B------:R-:W-:Y:S11]  /*95340*/  STL.64 [R1+0x528], R18 ;  /* 0x0005281201007387 */ /* 0x000ff60000100a00 */
[----:B------:R-:W-:Y:S01]  /*95350*/  @!UPT UIADD3 URZ, URZ, URZ, URZ ;  /* 0x0000003f3f3ff290 */ /* 0x000fe2000fffe03f */
[----:B------:R-:W-:Y:S01]  /*95360*/  STL.64 [R1+0x510], R12 ;  /* 0x0005100c01007387 */ /* 0x000fe20000100a00 */
[----:B------:R4:W-:Y:S02]  /*95370*/  STL.64 [R1+0x518], R14 ;  /* 0x0005180e01007387 */ /* 0x0009e40000100a00 */
[----:B------:R-:W2:Y:S02]  /*95380*/  LDL.LU R220, [R1+0xfb0] ;  /* 0x000fb00001dc7983 */ /* 0x000ea40000300800 */
[----:B------:R-:W2:Y:S01]  /*95390*/  LDL.LU R221, [R1+0xfb4] ;  /* 0x000fb40001dd7983 */ /* 0x000ea20000300800 */
[----:B------:R-:W2:Y:S01]  /*953a0*/  LDL.LU R222, [R1+0xfb8] ;  /* 0x000fb80001de7983 */ /* 0x000ea20000300800 */
[----:B------:R-:W2:Y:S02]  /*953b0*/  LDL.LU R223, [R1+0xfbc] ;  /* 0x000fbc0001df7983 */ /* 0x000ea40000300800 */
[----:B------:R-:W2:Y:S02]  /*953c0*/  LDL.LU R232, [R1+0xfa0] ;  /* 0x000fa00001e87983 */ /* 0x000ea40000300800 */
[----:B------:R-:W2:Y:S01]  /*953d0*/  LDL.LU R233, [R1+0xfa4] ;  /* 0x000fa40001e97983 */ /* 0x000ea20000300800 */
[----:B------:R-:W2:Y:S01]  /*953e0*/  LDL.LU R234, [R1+0xfa8] ;  /* 0x000fa80001ea7983 */ /* 0x000ea20000300800 */
[----:B------:R-:W2:Y:S01]  /*953f0*/  LDL.LU R235, [R1+0xfac] ;  /* 0x000fac0001eb7983 */ /* 0x000ea20000300800 */
[----:B-1----:R-:W-:Y:S01]  /*95400*/  MOV R10, R152 ;  /* 0x00000098000a7202 */ /* 0x002fe20000000f00 */
[----:B------:R-:W-:Y:S01]  /*95410*/  IMAD.MOV.U32 R9, RZ, RZ, R153 ;  /* 0x000000ffff097224 */ /* 0x000fe200078e0099 */
[----:B------:R-:W-:Y:S01]  /*95420*/  MOV R8, R164 ;  /* 0x000000a400087202 */ /* 0x000fe20000000f00 */
[----:B----4-:R-:W-:Y:S11]  /*95430*/  HMMA.1688.F32.TF32 R12, R160, R152, R156 ;  /* 0x00000098a00c723c */ /* 0x010ff6000008109c */
[----:B------:R-:W-:Y:S11]  /*95440*/  @!UPT UIADD3 URZ, URZ, URZ, URZ ;  /* 0x0000003f3f3ff290 */ /* 0x000ff6000fffe03f */
[----:B------:R-:W-:Y:S02]  /*95450*/  @!UPT UIADD3 URZ, URZ, URZ, URZ ;  /* 0x0000003f3f3ff290 */ /* 0x000fe4000fffe03f */
[----:B------:R-:W-:Y:S01]  /*95460*/  MOV R147, R12 ;  /* 0x0000000c00937202 */ /* 0x000fe20000000f00 */
[----:B------:R-:W-:Y:S01]  /*95470*/  IMAD.MOV.U32 R146, RZ, RZ, R13 ;  /* 0x000000ffff927224 */ /* 0x000fe200078e000d */
[----:B------:R-:W-:Y:S01]  /*95480*/  MOV R145, R14 ;  /* 0x0000000e00917202 */ /* 0x000fe20000000f00 */
[----:B------:R-:W-:-:S05]  /*95490*/  IMAD.MOV.U32 R144, RZ, RZ, R15 ;  /* 0x000000ffff907224 */ /* 0x000fca00078e000f */
[----:B------:R-:W-:Y:S01]  /*954a0*/  STL [R1+0x5274], R144 ;  /* 0x0052749001007387 */ /* 0x000fe20000100800 */
[----:B------:R-:W-:Y:S02]  /*954b0*/  STL [R1+0x5270], R146 ;  /* 0x0052709201007387 */ /* 0x000fe40000100800 */
[----:B------:R-:W-:Y:S02]  /*954c0*/  STL [R1+0x526c], R147 ;  /* 0x00526c9301007387 */ /* 0x000fe40000100800 */
[----:B------:R-:W-:Y:S01]  /*954d0*/  STL [R1+0x5268], R145 ;  /* 0x0052689101007387 */ /* 0x000fe20000100800 */
[----:B------:R-:W4:Y:S01]  /*954e0*/  LDL.LU R168, [R1+0x1440] ;  /* 0x0014400001a87983 */ /* 0x000f220000300800 */
[C---:B---3--:R-:W-:Y:S11]  /*954f0*/  HMMA.1688.F32.TF32 R12, R160.reuse, R128, R228 ;  /* 0x00000080a00c723c */ /* 0x048ff600000810e4 */
[----:B------:R-:W-:Y:S11]  /*95500*/  @!UPT UIADD3 URZ, URZ, URZ, URZ ;  /* 0x0000003f3f3ff290 */ /* 0x000ff6000fffe03f */
[----:B------:R-:W-:Y:S01]  /*95510*/  @!UPT UIADD3 URZ, URZ, URZ, URZ ;  /* 0x0000003f3f3ff290 */ /* 0x000fe2000fffe03f */
[----:B------:R-:W-:Y:S01]  /*95520*/  STL.64 [R1+0x4f0], R12 ;  /* 0x0004f00c01007387 */ /* 0x000fe20000100a00 */
[----:B------:R-:W-:Y:S02]  /*95530*/  STL.64 [R1+0x4f8], R14 ;  /* 0x0004f80e01007387 */ /* 0x000fe40000100a00 */
[----:B------:R-:W4:Y:S02]  /*95540*/  LDL.LU R169, [R1+0x1444] ;  /* 0x0014440001a97983 */ /* 0x000f240000300800 */
[----:B------:R-:W4:Y:S01]  /*95550*/  LDL.LU R170, [R1+0x1448] ;  /* 0x0014480001aa7983 */ /* 0x000f220000300800 */
[----:B------:R-:W4:Y:S01]  /*95560*/  LDL.LU R171, [R1+0x144c] ;  /* 0x00144c0001ab7983 */ /* 0x000f220000300800 */
        /* <DEDUP_REMOVED lines=12> */
[C---:B--2---:R-:W-:Y:S11]  /*95630*/  HMMA.1688.F32.TF32 R16, R160.reuse, R176, R220 ;  /* 0x000000b0a010723c */ /* 0x044ff600000810dc */
[----:B------:R-:W-:Y:S11]  /*95640*/  @!UPT UIADD3 URZ, URZ, URZ, URZ ;  /* 0x0000003f3f3ff290 */ /* 0x000ff6000fffe03f */
[----:B------:R-:W-:Y:S01]  /*95650*/  @!UPT UIADD3 URZ, URZ, URZ, URZ ;  /* 0x0000003f3f3ff290 */ /* 0x000fe2000fffe03f */
[----:B------:R-:W-:Y:S01]  /*95660*/  STL.64 [R1+0x4e0], R16 ;  /* 0x0004e01001007387 */ /* 0x000fe20000100a00 */
[----:B------:R1:W-:Y:S02]  /*95670*/  STL.64 [R1+0x4e8], R18 ;  /* 0x0004e81201007387 */ /* 0x0003e40000100a00 */
[----:B------:R-:W2:Y:S01]  /*95680*/  LDL.LU R228, [R1+0x1400] ;  /* 0x0014000001e47983 */ /* 0x000ea20000300800 */
[C---:B-1----:R-:W-:Y:S11]  /*95690*/  HMMA.1688.F32.TF32 R16, R160.reuse, R172, R232 ;  /* 0x000000aca010723c */ /* 0x042ff600000810e8 */
[----:B------:R-:W-:Y:S11]  /*956a0*/  @!UPT UIADD3 URZ, URZ, URZ, URZ ;  /* 0x0000003f3f3ff290 */ /* 0x000ff6000fffe03f */
        /* <DEDUP_REMOVED lines=14> */
[----:B------:R-:W-:Y:S01]  /*95790*/  MOV R12, R176 ;  /* 0x000000b0000c7202 */ /* 0x000fe20000000f00 */
[----:B------:R-:W-:Y:S01]  /*957a0*/  IMAD.MOV.U32 R11, RZ, RZ, R177 ;  /* 0x000000ffff0b7224 */ /* 0x000fe200078e00b1 */
[C---:B----4-:R-:W-:Y:S08]  /*957b0*/  HMMA.1688.F32.TF32 R16, R160.reuse, R248, R168 ;  /* 0x000000f8a010723c */ /* 0x050ff000000810a8 */
[C---:B---3--:R-:W-:Y:S08]  /*957c0*/  HMMA.1688.F32.TF32 R24, R160.reuse, R72, R164 ;  /* 0x00000048a018723c */ /* 0x048ff000000810a4 */
[----:B------:R-:W-:Y:S08]  /*957d0*/  HMMA.1688.F32.TF32 R20, R160, R48, R156 ;  /* 0x00000030a014723c */ /* 0x000ff0000008109c */
[----:B------:R-:W-:Y:S01]  /*957e0*/  MOV R144, R16 ;  /* 0x0000001000907202 */ /* 0x000fe20000000f00 */
[----:B------:R-:W-:Y:S01]  /*957f0*/  IMAD.MOV.U32 R146, RZ, RZ, R17 ;  /* 0x000000ffff927224 */ /* 0x000fe200078e0011 */
[----:B------:R-:W-:Y:S01]  /*95800*/  MOV R147, R18 ;  /* 0x0000001200937202 */ /* 0x000fe20000000f00 */
[----:B------:R-:W-:-:S02]  /*95810*/  IMAD.MOV.U32 R145, RZ, RZ, R19 ;  /* 0x000000ffff917224 */ /* 0x000fc400078e0013 */
[----:B------:R-:W-:Y:S03]  /*95820*/  HMMA.1688.F32.TF32 R16, R160, R52, R152 ;  /* 0x00000034a010723c */ /* 0x000fe60000081098 */
[----:B------:R-:W-:Y:S01]  /*95830*/  STL [R1+0x5284], R145 ;  /* 0x0052849101007387 */ /* 0x000fe20000100800 */
[----:B------:R1:W-:Y:S02]  /*95840*/  STL [R1+0x5280], R147 ;  /* 0x0052809301007387 */ /* 0x0003e40000100800 */
[----:B------:R3:W-:Y:S02]  /*95850*/  STL [R1+0x527c], R146 ;  /* 0x00527c9201007387 */ /* 0x0007e40000100800 */
[----:B------:R4:W-:Y:S01]  /*95860*/  STL [R1+0x5278], R144 ;  /* 0x0052789001007387 */ /* 0x0009e20000100800 */
[----:B------:R-:W-:Y:S01]  /*95870*/  STL.64 [R1+0x4b0], R24 ;  /* 0x0004b01801007387 */ /* 0x000fe20000100a00 */
[----:B------:R-:W-:Y:S02]  /*95880*/  STL.64 [R1+0x4b8], R26 ;  /* 0x0004b81a01007387 */ /* 0x000fe40000100a00 */
[----:B------:R-:W-:Y:S02]  /*95890*/  STL.64 [R1+0x4a0], R20 ;  /* 0x0004a01401007387 */ /* 0x000fe40000100a00 */
[----:B------:R-:W-:Y:S10]  /*958a0*/  STL.64 [R1+0x4a8], R22 ;  /* 0x0004a81601007387 */ /* 0x000ff40000100a00 */
[----:B-1----:R-:W-:Y:S01]  /*958b0*/  IMAD.MOV.U32 R147, RZ, RZ, R17 ;  /* 0x000000ffff937224 */ /* 0x002fe200078e0011 */
[----:B---3--:R-:W-:-:S02]  /*958c0*/  MOV R146, R18 ;  /* 0x0000001200927202 */ /* 0x008fc40000000f00 */
[----:B------:R-:W-:Y:S01]  /*958d0*/  MOV R145, R16 ;  /* 0x0000001000917202 */ /* 0x000fe20000000f00 */
[----:B----4-:R-:W-:Y:S02]  /*958e0*/  IMAD.MOV.U32 R144, RZ, RZ, R19 ;  /* 0x000000ffff907224 */ /* 0x010fe400078e0013 */
[----:B------:R-:W-:Y:S03]  /*958f0*/  STL.64 [R1+0x5290], R146 ;  /* 0x0052909201007387 */ /* 0x000fe60000100a00 */
[----:B------:R-:W-:Y:S01]  /*95900*/  STL.64 [R1+0x5288], R144 ;  /* 0x0052889001007387 */ /* 0x000fe20000100a00 */
[C---:B--2---:R-:W-:Y:S08]  /*95910*/  HMMA.1688.F32.TF32 R148, R160.reuse, R68, R228 ;  /* 0x00000044a094723c */ /* 0x044ff000000810e4 */
[C---:B------:R-:W-:Y:S08]  /*95920*/  HMMA.1688.F32.TF32 R152, R160.reuse, R64, R220 ;  /* 0x00000040a098723c */ /* 0x040ff000000810dc */
[C---:B------:R-:W-:Y:S07]  /*95930*/  HMMA.1688.F32.TF32 R156, R160.reuse, R60, R232 ;  /* 0x0000003ca09c723c */ /* 0x040fee00000810e8 */
[----:B------:R-:W-:Y:S01]  /*95940*/  STL.64 [R1+0x5170], R150 ;  /* 0x0051709601007387 */ /* 0x000fe20000100a00 */
[----:B------:R-:W-:Y:S07]  /*95950*/  STL.64 [R1+0x5168], R148 ;  /* 0x0051689401007387 */ /* 0x000fee0000100a00 */
[----:B------:R-:W-:Y:S02]  /*95960*/  STL.64 [R1+0x5180], R154 ;  /* 0x0051809a01007387 */ /* 0x000fe40000100a00 */
[----:B------:R1:W-:Y:S01]  /*95970*/  STL.64 [R1+0x5178], R152 ;  /* 0x0051789801007387 */ /* 0x0003e20000100a00 */
        /* <DEDUP_REMOVED lines=20> */
[----:B------:R-:W2:Y:S04]  /*95ac0*/  LDL R172, [R1+0xf60] ;  /* 0x000f600001ac7983 */ /* 0x000ea80000100800 */
[----:B------:R-:W2:Y:S04]  /*95ad0*/  LDL R173, [R1+0xf64] ;  /* 0x000f640001ad7983 */ /* 0x000ea80000100800 */
[----:B------:R-:W2:Y:S04]  /*95ae0*/  LDL R174, [R1+0xf68] ;  /* 0x000f680001ae7983 */ /* 0x000ea80000100800 */
[----:B------:R-:W2:Y:S04]  /*95af0*/  LDL R175, [R1+0xf6c] ;  /* 0x000f6c0001af7983 */ /* 0x000ea80000100800 */
[----:B------:R-:W2:Y:S04]  /*95b00*/  LDL R176, [R1+0xf50] ;  /* 0x000f500001b07983 */ /* 0x000ea80000100800 */
[----:B------:R-:W2:Y:S04]  /*95b10*/  LDL R177, [R1+0xf54] ;  /* 0x000f540001b17983 */ /* 0x000ea80000100800 */
[----:B------:R-:W2:Y:S04]  /*95b20*/  LDL R178, [R1+0xf58] ;  /* 0x000f580001b27983 */ /* 0x000ea80000100800 */
[----:B------:R-:W2:Y:S01]  /*95b30*/  LDL R179, [R1+0xf5c] ;  /* 0x000f5c0001b37983 */ /* 0x000ea20000100800 */
        /* <DEDUP_REMOVED lines=8> */
[----:B------:R-:W-:Y:S02]  /*95bc0*/  STL.64 [R1+0x5190], R158 ;  /* 0x0051909e01007387 */ /* 0x000fe40000100a00 */
[----:B------:R1:W-:Y:S02]  /*95bd0*/  STL.64 [R1+0x5188], R156 ;  /* 0x0051889c01007387 */ /* 0x0003e40000100a00 */
[----:B-1----:R-:W-:Y:S01]  /*95be0*/  MOV R152, R10 ;  /* 0x0000000a00987202 */ /* 0x002fe20000000f00 */
[----:B------:R-:W-:Y:S01]  /*95bf0*/  IMAD.MOV.U32 R153, RZ, RZ, R9 ;  /* 0x000000ffff997224 */ /* 0x000fe200078e0009 */
[----:B------:R-:W2:Y:S01]  /*95c00*/  LDL.LU.64 R156, [R1+0x140] ;  /* 0x00014000019c7983 */ /* 0x000ea20000300a00 */
[----:B------:R-:W2:Y:S01]  /*95c10*/  LDL.64 R158, [R1+0x148] ;  /* 0x00014800019e7983 */ /* 0x000ea20000100a00 */
[----:B------:R-:W-:Y:S01]  /*95c20*/  MOV R148, R12 ;  /* 0x0000000c00947202 */ /* 0x000fe20000000f00 */
[----:B------:R-:W-:Y:S01]  /*95c30*/  IMAD.MOV.U32 R149, RZ, RZ, R11 ;  /* 0x000000ffff957224 */ /* 0x000fe200078e000b */
[----:B---3--:R-:W-:Y:S08]  /*95c40*/  HMMA.1688.F32.TF32 R160, R160, R56, R184 ;  /* 0x00000038a0a0723c */ /* 0x008ff000000810b8 */
[C---:B----4-:R-:W-:Y:S08]  /*95c50*/  HMMA.1688.F32.TF32 R164, R224.reuse, R44, R164 ;  /* 0x0000002ce0a4723c */ /* 0x050ff000000810a4 */
[C---:B------:R-:W-:Y:S08]  /*95c60*/  HMMA.1688.F32.TF32 R180, R224.reuse, R152, R180 ;  /* 0x00000098e0b4723c */ /* 0x040ff000000810b4 */
[C---:B--2---:R-:W-:Y:S08]  /*95c70*/  HMMA.1688.F32.TF32 R168, R224.reuse, R40, R168 ;  /* 0x00000028e0a8723c */ /* 0x044ff000000810a8 */
[C---:B------:R-:W-:Y:S01]  /*95c80*/  HMMA.1688.F32.TF32 R172, R224.reuse, R244, R172 ;  /* 0x000000f4e0ac723c */ /* 0x040fe200000810ac */
[----:B------:R-:W-:Y:S01]  /*95c90*/  STL.64 [R1+0x51a0], R162 ;  /* 0x0051a0a201007387 */ /* 0x000fe20000100a00 */
[----:B------:R1:W-:Y:S06]  /*95ca0*/  STL.64 [R1+0x5198], R160 ;  /* 0x005198a001007387 */ /* 0x0003ec0000100a00 */
[----:B------:R-:W-:Y:S01]  /*95cb0*/  HMMA.1688.F32.TF32 R184, R224, R128, R228 ;  /* 0x00000080e0b8723c */ /* 0x000fe200000810e4 */
[----:B-1----:R-:W-:Y:S01]  /*95cc0*/  MOV R160, R8 ;  /* 0x0000000800a07202 */ /* 0x002fe20000000f00 */
[----:B------:R-:W-:-:S06]  /*95cd0*/  IMAD.MOV.U32 R161, RZ, RZ, R5 ;  /* 0x000000ffffa17224 */ /* 0x000fcc00078e0005 */
[C---:B------:R-:W-:Y:S08]  /*95ce0*/  HMMA.1688.F32.TF32 R188, R224.reuse, R148, R220 ;  /* 0x00000094e0bc723c */ /* 0x040ff000000810dc */
[C---:B------:R-:W-:Y:S01]  /*95cf0*/  HMMA.1688.F32.TF32 R176, R224.reuse, R160, R176 ;  /* 0x000000a0e0b0723c */ /* 0x040fe200000810b0 */
[----:B------:R-:W-:Y:S01]  /*95d00*/  STL.64 [R1+0x51b0], R166 ;  /* 0x0051b0a601007387 */ /* 0x000fe20000100a00 */
[----:B------:R-:W-:Y:S03]  /*95d10*/  STL.64 [R1+0x51a8], R164 ;  /* 0x0051a8a401007387 */ /* 0x000fe60000100a00 */
[----:B------:R-:W-:Y:S01]  /*95d20*/  STL.64 [R1+0x51c0], R170 ;  /* 0x0051c0aa01007387 */ /* 0x000fe20000100a00 */
[----:B------:R1:W-:Y:S03]  /*95d30*/  STL.64 [R1+0x51b8], R168 ;  /* 0x0051b8a801007387 */ /* 0x0003e60000100a00 */
[----:B------:R-:W-:Y:S01]  /*95d40*/  STL.64 [R1+0x51d0], R174 ;  /* 0x0051d0ae01007387 */ /* 0x000fe20000100a00 */
[----:B------:R-:W-:Y:S11]  /*95d50*/  STL.64 [R1+0x51c8], R172 ;  /* 0x0051c8ac01007387 */ /* 0x000ff60000100a00 */
[----:B------:R-:W-:Y:S02]  /*95d60*/  @!UPT UIADD3 URZ, URZ, URZ, URZ ;  /* 0x0000003f3f3ff290 */ /* 0x000fe4000fffe03f */
[----:B------:R-:W-:Y:S01]  /*95d70*/  STL.64 [R1+0x51e0], R178 ;  /* 0x0051e0b201007387 */ /* 0x000fe20000100a00 */
[----:B------:R2:W-:Y:S02]  /*95d80*/  STL.64 [R1+0x51d8], R176 ;  /* 0x0051d8b001007387 */ /* 0x0005e40000100a00 */
[----:B------:R-:W-:Y:S02]  /*95d90*/  STL.64 [R1+0x51f0], R182 ;  /* 0x0051f0b601007387 */ /* 0x000fe40000100a00 */
[----:B------:R-:W-:Y:S01]  /*95da0*/  STL.64 [R1+0x51e8], R180 ;  /* 0x0051e8b401007387 */ /* 0x000fe20000100a00 */
        /* <DEDUP_REMOVED lines=36> */
[C---:B------:R-:W-:Y:S01]  /*95ff0*/  HMMA.1688.F32.TF32 R192, R224.reuse, R156, R232 ;  /* 0x0000009ce0c0723c */ /* 0x040fe200000810e8 */
        /* <DEDUP_REMOVED lines=9> */
[----:B------:R-:W3:Y:S04]  /*96090*/  LDS R235, [R4+0x2a400] ;  /* 0x02a4000004eb7984 */ /* 0x000ee80000000800 */
[----:B------:R-:W-:Y:S01]  /*960a0*/  STL.64 [R1+0x5230], R194 ;  /* 0x005230c201007387 */ /* 0x000fe20000100a00 */
[----:B------:R-:W-:Y:S01]  /*960b0*/  STL.64 [R1+0x5228], R192 ;  /* 0x005228c001007387 */ /* 0x000fe20000100a00 */
[----:B-1----:R-:W-:Y:S01]  /*960c0*/  MOV R168, R8 ;  /* 0x0000000800a87202 */ /* 0x002fe20000000f00 */
[----:B--2---:R-:W-:Y:S01]  /*960d0*/  IMAD.MOV.U32 R177, RZ, RZ, R9 ;  /* 0x000000ffffb17224 */ /* 0x004fe200078e0009 */
[----:B------:R-:W-:Y:S01]  /*960e0*/  MOV R176, R10 ;  /* 0x0000000a00b07202 */ /* 0x000fe20000000f00 */
[C---:B----4-:R-:W-:Y:S08]  /*960f0*/  HMMA.1688.F32.TF32 R196, R224.reuse, R248, R196 ;  /* 0x000000f8e0c4723c */ /* 0x050ff000000810c4 */
[C---:B---3--:R-:W-:Y:S08]  /*96100*/  HMMA.1688.F32.TF32 R200, R224.reuse, R72, R200 ;  /* 0x00000048e0c8723c */ /* 0x048ff000000810c8 */
[C---:B------:R-:W-:Y:S08]  /*96110*/  HMMA.1688.F32.TF32 R204, R224.reuse, R48, R204 ;  /* 0x00000030e0cc723c */ /* 0x040ff000000810cc */
[C---:B------:R-:W-:Y:S08]  /*96120*/  HMMA.1688.F32.TF32 R216, R224.reuse, R64, R216 ;  /* 0x00000040e0d8723c */ /* 0x040ff000000810d8 */
[C---:B------:R-:W-:Y:S08]  /*96130*/  HMMA.1688.F32.TF32 R208, R224.reuse, R52, R208 ;  /* 0x00000034e0d0723c */ /* 0x040ff000000810d0 */
[C---:B------:R-:W-:Y:S08]  /*96140*/  HMMA.1688.F32.TF32 R212, R224.reuse, R68, R212 ;  /* 0x00000044e0d4723c */ /* 0x040ff000000810d4 */
[C---:B------:R-:W-:Y:S01]  /*96150*/  HMMA.1688.F32.TF32 R220, R224.reuse, R60, R220 ;  /* 0x0000003ce0dc723c */ /* 0x040fe200000810dc */
[----:B------:R-:W-:Y:S01]  /*96160*/  STL.64 [R1+0x5240], R198 ;  /* 0x005240c601007387 */ /* 0x000fe20000100a00 */
[----:B------:R-:W-:Y:S03]  /*96170*/  STL.64 [R1+0x5238], R196 ;  /* 0x005238c401007387 */ /* 0x000fe60000100a00 */
[----:B------:R-:W-:Y:S01]  /*96180*/  STL.64 [R1+0x5250], R202 ;  /* 0x005250ca01007387 */ /* 0x000fe20000100a00 */
[----:B------:R-:W-:Y:S03]  /*96190*/  STL.64 [R1+0x5248], R200 ;  /* 0x005248c801007387 */ /* 0x000fe60000100a00 */
        /* <DEDUP_REMOVED lines=8> */
[----:B------:R-:W-:Y:S02]  /*96220*/  STL.64 [R1+0x52d0], R222 ;  /* 0x0052d0de01007387 */ /* 0x000fe40000100a00 */
[----:B------:R-:W-:Y:S01]  /*96230*/  STL.64 [R1+0x52c8], R220 ;  /* 0x0052c8dc01007387 */ /* 0x000fe20000100a00 */
[----:B------:R-:W2:Y:S01]  /*96240*/  LDL.LU R36, [R1+0xb50] ;  /* 0x000b500001247983 */ /* 0x000ea20000300800 */
[----:B------:R-:W2:Y:S02]  /*96250*/  LDL.LU R37, [R1+0xb54] ;  /* 0x000b540001257983 */ /* 0x000ea40000300800 */
[----:B------:R-:W2:Y:S01]  /*96260*/  LDL.LU R38, [R1+0xb58] ;  /* 0x000b580001267983 */ /* 0x000ea20000300800 */
[----:B------:R-:W-:Y:S01]  /*96270*/  HMMA.1688.F32.TF32 R224, R224, R56, R228 ;  /* 0x00000038e0e0723c */ /* 0x000fe200000810e4 */
        /* <DEDUP_REMOVED lines=33> */
[----:B------:R-:W-:-:S02]  /*96490*/  IMAD.MOV.U32 R169, RZ, RZ, R5 ;  /* 0x000000ffffa97224 */ /* 0x000fc400078e0005 */
[----:B------:R1:W-:Y:S01]  /*964a0*/  STL [R1+0x5160], R227 ;  /* 0x005160e301007387 */ /* 0x0003e20000100800 */
[----:B------:R-:W-:Y:S01]  /*964b0*/  MOV R44, R252 ;  /* 0x000000fc002c7202 */ /* 0x000fe20000000f00 */
[----:B------:R-:W-:Y:S01]  /*964c0*/  IMAD.MOV.U32 R45, RZ, RZ, R6 ;  /* 0x000000ffff2d7224 */ /* 0x000fe200078e0006 */
[C---:B---3--:R-:W-:Y:S08]  /*964d0*/  HMMA.1688.F32.TF32 R228, R236.reuse, R176, R228 ;  /* 0x000000b0ece4723c */ /* 0x048ff000000810e4 */
[C---:B--2---:R-:W-:Y:S08]  /*964e0*/  HMMA.1688.F32.TF32 R12, R236.reuse, R244, R32 ;  /* 0x000000f4ec0c723c */ /* 0x044ff00000081020 */
[C---:B----4-:R-:W-:Y:S08]  /*964f0*/  HMMA.1688.F32.TF32 R16, R236.reuse, R168, R20 ;  /* 0x000000a8ec10723c */ /* 0x050ff00000081014 */
[----:B------:R-:W-:Y:S01]  /*96500*/  HMMA.1688.F32.TF32 R8, R236, R152, R8 ;  /* 0x00000098ec08723c */ /* 0x000fe20000081008 */
[----:B------:R2:W-:Y:S01]  /*96510*/  STL [R1+0x515c], R229 ;  /* 0x00515ce501007387 */ /* 0x0005e20000100800 */
[----:B------:R3:W-:Y:S02]  /*96520*/  STL [R1+0x5158], R230 ;  /* 0x005158e601007387 */ /* 0x0007e40000100800 */
[----:B------:R4:W-:Y:S04]  /*96530*/  STL [R1+0x5154], R231 ;  /* 0x005154e701007387 */ /* 0x0009e80000100800 */
[----:B-1----:R-:W-:Y:S01]  /*96540*/  MOV R227, R12 ;  /* 0x0000000c00e37202 */ /* 0x002fe20000000f00 */
[----:B--2---:R-:W-:Y:S01]  /*96550*/  IMAD.MOV.U32 R229, RZ, RZ, R13 ;  /* 0x000000ffffe57224 */ /* 0x004fe200078e000d */
[----:B---3--:R-:W-:Y:S01]  /*96560*/  MOV R230, R14 ;  /* 0x0000000e00e67202 */ /* 0x008fe20000000f00 */
[----:B----4-:R-:W-:-:S02]  /*96570*/  IMAD.MOV.U32 R231, RZ, RZ, R15 ;  /* 0x000000ffffe77224 */ /* 0x010fc400078e000f */
[C---:B------:R-:W-:Y:S02]  /*96580*/  HMMA.1688.F32.TF32 R12, R236.reuse, R160, R24 ;  /* 0x000000a0ec0c723c */ /* 0x040fe40000081018 */
[----:B------:R-:W-:Y:S01]  /*96590*/  STL.64 [R1+0x820], R16 ;  /* 0x0008201001007387 */ /* 0x000fe20000100a00 */
[----:B------:R1:W-:Y:S02]  /*965a0*/  STL.64 [R1+0x828], R18 ;  /* 0x0008281201007387 */ /* 0x0003e40000100a00 */
[----:B------:R-:W-:Y:S02]  /*965b0*/  STL.64 [R1+0x52f0], R230 ;  /* 0x0052f0e601007387 */ /* 0x000fe40000100a00 */
[----:B------:R-:W-:Y:S01]  /*965c0*/  STL.64 [R1+0x52e8], R228 ;  /* 0x0052e8e401007387 */ /* 0x000fe20000100a00 */
[----:B------:R-:W-:Y:S01]  /*965d0*/  STL.64 [R1+0x52e0], R226 ;  /* 0x0052e0e201007387 */ /* 0x000fe20000100a00 */
[----:B------:R-:W-:Y:S02]  /*965e0*/  STL.64 [R1+0x52d8], R224 ;  /* 0x0052d8e001007387 */ /* 0x000fe40000100a00 */
[----:B------:R-:W-:Y:S01]  /*965f0*/  IMAD.MOV.U32 R6, RZ, RZ, R8 ;  /* 0x000000ffff067224 */ /* 0x000fe200078e0008 */
[----:B------:R-:W-:Y:S01]  /*96600*/  MOV R2, R9 ;  /* 0x0000000900027202 */ /* 0x000fe20000000f00 */
[----:B------:R-:W-:Y:S01]  /*96610*/  IMAD.MOV.U32 R0, RZ, RZ, R10 ;  /* 0x000000ffff007224 */ /* 0x000fe200078e000a */
[----:B------:R-:W-:Y:S01]  /*96620*/  MOV R252, R11 ;  /* 0x0000000b00fc7202 */ /* 0x000fe20000000f00 */
[C---:B-1----:R-:W-:Y:S08]  /*96630*/  HMMA.1688.F32.TF32 R16, R236.reuse, R128, R28 ;  /* 0x00000080ec10723c */ /* 0x042ff0000008101c */
[----:B------:R-:W-:Y:S01]  /*96640*/  HMMA.1688.F32.TF32 R8, R236, R156, R36 ;  /* 0x0000009cec08723c */ /* 0x000fe20000081024 */
[----:B------:R-:W-:Y:S01]  /*96650*/  STL.64 [R1+0xa20], R12 ;  /* 0x000a200c01007387 */ /* 0x000fe20000100a00 */
[----:B------:R1:W-:Y:S01]  /*96660*/  STL [R1+0xa28], R14 ;  /* 0x000a280e01007387 */ /* 0x0003e20000100800 */
[----:B------:R-:W-:-:S05]  /*96670*/  MOV R5, R15 ;  /* 0x0000000f00057202 */ /* 0x000fca0000000f00 */
[C---:B-1----:R-:W-:Y:S07]  /*96680*/  HMMA.1688.F32.TF32 R12, R236.reuse, R148, R240 ;  /* 0x00000094ec0c723c */ /* 0x042fee00000810f0 */
[----:B------:R-:W-:Y:S01]  /*96690*/  STL.64 [R1+0xb70], R16 ;  /* 0x000b701001007387 */ /* 0x000fe20000100a00 */
[----:B------:R-:W-:Y:S02]  /*966a0*/  STL.64 [R1+0xb78], R18 ;  /* 0x000b781201007387 */ /* 0x000fe40000100a00 */
[----:B------:R-:W-:Y:S04]  /*966b0*/  LDS R16, [R3+0x28480] ;  /* 0x0284800003107984 */ /* 0x000fe80000000800 */
[----:B------:R-:W-:Y:S01]  /*966c0*/  LDS R18, [R3+0x2a480] ;  /* 0x02a4800003127984 */ /* 0x000fe20000000800 */
[----:B------:R-:W-:Y:S04]  /*966d0*/  LDS R17, [R4+0x28480] ;  /* 0x0284800004117984 */ /* 0x000fe80000000800 */
[----:B------:R-:W1:Y:S04]  /*966e0*/  LDS R19, [R4+0x2a480] ;  /* 0x02a4800004137984 */ /* 0x000e680000000800 */
[----:B------:R-:W-:Y:S01]  /*966f0*/  STL.64 [R1+0xb60], R12 ;  /* 0x000b600c01007387 */ /* 0x000fe20000100a00 */
[----:B------:R2:W-:Y:S02]  /*96700*/  STL.64 [R1+0xb68], R14 ;  /* 0x000b680e01007387 */ /* 0x0005e40000100a00 */
[----:B------:R-:W-:Y:S02]  /*96710*/  STL.64 [R1+0xb50], R8 ;  /* 0x000b500801007387 */ /* 0x000fe40000100a00 */
[----:B------:R3:W-:Y:S01]  /*96720*/  STL.64 [R1+0xb58], R10 ;  /* 0x000b580a01007387 */ /* 0x0007e20000100a00 */
[C---:B--2---:R-:W-:Y:S08]  /*96730*/  HMMA.1688.F32.TF32 R12, R236.reuse, R248, R40 ;  /* 0x000000f8ec0c723c */ /* 0x044ff00000081028 */
[C---:B---3--:R-:W-:Y:S11]  /*96740*/  HMMA.1688.F32.TF32 R8, R236.reuse, R72, R44 ;  /* 0x00000048ec08723c */ /* 0x048ff6000008102c */
[----:B------:R-:W-:Y:S04]  /*96750*/  @!UPT UIADD3 URZ, URZ, URZ, URZ ;  /* 0x0000003f3f3ff290 */ /* 0x000fe8000fffe03f */
[----:B------:R-:W-:Y:S01]  /*96760*/  STL.64 [R1+0xbe0], R12 ;  /* 0x000be00c01007387 */ /* 0x000fe20000100a00 */
[----:B------:R-:W-:Y:S02]  /*96770*/  STL.64 [R1+0xbe8], R14 ;  /* 0x000be80e01007387 */ /* 0x000fe40000100a00 */
[----:B------:R-:W2:Y:S05]  /*96780*/  LDL.LU R40, [R1+0xd20] ;  /* 0x000d200001287983 */ /* 0x000eaa0000300800 */
[----:B------:R3:W-:Y:S01]  /*96790*/  STL.64 [R1+0xbd0], R8 ;  /* 0x000bd00801007387 */ /* 0x0007e20000100a00 */
[----:B------:R4:W-:Y:S01]  /*967a0*/  STL.64 [R1+0xbd8], R10 ;  /* 0x000bd80a01007387 */ /* 0x0009e20000100a00 */
        /* <DEDUP_REMOVED lines=99> */
[----:B------:R-:W1:Y:S01]  /*96de0*/  LDL.LU R28, [R1+0xdb0] ;  /* 0x000db000011c7983 */ /* 0x000e620000300800 */
[----:B------:R-:W1:Y:S02]  /*96df0*/  LDL.LU R29, [R1+0xdb4] ;  /* 0x000db400011d7983 */ /* 0x000e640000300800 */
[----:B------:R-:W1:Y:S02]  /*96e00*/  LDL.LU R30, [R1+0xdb8] ;  /* 0x000db800011e7983 */ /* 0x000e640000300800 */
[----:B------:R-:W1:Y:S01]  /*96e10*/  LDL.LU R31, [R1+0xdbc] ;  /* 0x000dbc00011f7983 */ /* 0x000e620000300800 */
[----:B------:R-:W4:Y:S01]  /*96e20*/  LDL.LU R44, [R1+0xc20] ;  /* 0x000c2000012c7983 */ /* 0x000f220000300800 */
[----:B------:R-:W4:Y:S02]  /*96e30*/  LDL.LU R45, [R1+0xc24] ;  /* 0x000c2400012d7983 */ /* 0x000f240000300800 */
[----:B------:R-:W4:Y:S02]  /*96e40*/  LDL.LU R46, [R1+0xc28] ;  /* 0x000c2800012e7983 */ /* 0x000f240000300800 */
[----:B------:R-:W4:Y:S01]  /*96e50*/  LDL.LU R47, [R1+0xc2c] ;  /* 0x000c2c00012f7983 */ /* 0x000f220000300800 */
[C---:B--2---:R-:W-:Y:S08]  /*96e60*/  HMMA.1688.F32.TF32 R224, R236.reuse, R52, R224 ;  /* 0x00000034ece0723c */ /* 0x044ff000000810e0 */
[C---:B---3--:R-:W-:Y:S08]  /*96e70*/  HMMA.1688.F32.TF32 R76, R236.reuse, R48, R76 ;  /* 0x00000030ec4c723c */ /* 0x048ff0000008104c */
[C---:B------:R-:W-:Y:S08]  /*96e80*/  HMMA.1688.F32.TF32 R220, R236.reuse, R64, R220 ;  /* 0x00000040ecdc723c */ /* 0x040ff000000810dc */
[C---:B------:R-:W-:Y:S08]  /*96e90*/  HMMA.1688.F32.TF32 R216, R236.reuse, R60, R216 ;  /* 0x0000003cecd8723c */ /* 0x040ff000000810d8 */
[----:B------:R-:W-:Y:S08]  /*96ea0*/  HMMA.1688.F32.TF32 R212, R236, R56, R212 ;  /* 0x00000038ecd4723c */ /* 0x000ff000000810d4 */
[C---:B------:R-:W-:Y:S08]  /*96eb0*/  HMMA.1688.F32.TF32 R204, R232.reuse, R168, R204 ;  /* 0x000000a8e8cc723c */ /* 0x040ff000000810cc */
[----:B----4-:R-:W-:Y:S01]  /*96ec0*/  HMMA.1688.F32.TF32 R208, R232, R176, R208 ;  /* 0x000000b0e8d0723c */ /* 0x010fe200000810d0 */
[----:B------:R-:W-:Y:S01]  /*96ed0*/  STL.64 [R1+0xbc0], R76 ;  /* 0x000bc04c01007387 */ /* 0x000fe20000100a00 */
[----:B------:R2:W-:Y:S03]  /*96ee0*/  STL.64 [R1+0xbc8], R78 ;  /* 0x000bc84e01007387 */ /* 0x0005e60000100a00 */
[----:B--2---:R-:W2:Y:S01]  /*96ef0*/  LDL.LU.64 R78, [R1+0x5448] ;  /* 0x00544800014e7983 */ /* 0x004ea20000300a00 */
[----:B------:R-:W2:Y:S02]  /*96f00*/  LDL.LU.64 R76, [R1+0x5440] ;  /* 0x00544000014c7983 */ /* 0x000ea40000300a00 */
[----:B------:R-:W-:Y:S02]  /*96f10*/  STL.64 [R1+0xbb0], R224 ;  /* 0x000bb0e001007387 */ /* 0x000fe40000100a00 */
        /* <DEDUP_REMOVED lines=10> */
[----:B------:R-:W-:Y:S04]  /*96fc0*/  LDS R236, [R3+0x28500] ;  /* 0x0285000003ec7984 */ /* 0x000fe80000000800 */
[----:B------:R-:W-:Y:S04]  /*96fd0*/  LDS R238, [R3+0x2a500] ;  /* 0x02a5000003ee7984 */ /* 0x000fe80000000800 */
[----:B------:R-:W-:Y:S04]  /*96fe0*/  LDS R237, [R4+0x28500] ;  /* 0x0285000004ed7984 */ /* 0x000fe80000000800 */
[----:B------:R-:W3:Y:S04]  /*96ff0*/  LDS R239, [R4+0x2a500] ;  /* 0x02a5000004ef7984 */ /* 0x000ee80000000800 */
        /* <DEDUP_REMOVED lines=23> */
[----:B------:R4:W-:Y:S02]  /*97170*/  STL.64 [R1+0xc38], R182 ;  /* 0x000c38b601007387 */ /* 0x0009e40000100a00 */
        /* <DEDUP_REMOVED lines=10> */
[----:B------:R-:W-:Y:S07]  /*97220*/  STL.64 [R1+0xcf8], R166 ;  /* 0x000cf8a601007387 */ /* 0x000fee0000100a00 */
[----:B------:R-:W-:Y:S02]  /*97230*/  STL.64 [R1+0xce0], R144 ;  /* 0x000ce09001007387 */ /* 0x000fe40000100a00 */
[----:B------:R-:W-:Y:S01]  /*97240*/  STL.64 [R1+0xce8], R146 ;  /* 0x000ce89201007387 */ /* 0x000fe20000100a00 */
[----:B------:R-:W-:Y:S01]  /*97250*/  STL.64 [R1+0xcd0], R20 ;  /* 0x000cd01401007387 */ /* 0x000fe20000100a00 */
[----:B------:R4:W-:Y:S04]  /*97260*/  STL.64 [R1+0xcd8], R22 ;  /* 0x000cd81601007387 */ /* 0x0009e80000100a00 */
[----:B------:R-:W-:Y:S02]  /*97270*/  STL.64 [R1+0xcc0], R12 ;  /* 0x000cc00c01007387 */ /* 0x000fe40000100a00 */
[----:B------:R1:W-:Y:S01]  /*97280*/  STL.64 [R1+0xcc8], R14 ;  /* 0x000cc80e01007387 */ /* 0x0003e20000100a00 */
[----:B----4-:R-:W-:Y:S08]  /*97290*/  HMMA.1688.F32.TF32 R20, R232, R56, R8 ;  /* 0x00000038e814723c */ /* 0x010ff00000081008 */
[C---:B-1----:R-:W-:Y:S08]  /*972a0*/  HMMA.1688.F32.TF32 R12, R16.reuse, R176, R28 ;  /* 0x000000b0100c723c */ /* 0x042ff0000008101c */
[C---:B------:R-:W-:Y:S01]  /*972b0*/  HMMA.1688.F32.TF32 R8, R16.reuse, R168, R240 ;  /* 0x000000a81008723c */ /* 0x040fe200000810f0 */
        /* <DEDUP_REMOVED lines=10> */
[----:B------:R-:W-:Y:S01]  /*97360*/  STL.64 [R1+0xd50], R8 ;  /* 0x000d500801007387 */ /* 0x000fe20000100a00 */
[----:B------:R3:W-:Y:S01]  /*97370*/  STL.64 [R1+0xd58], R10 ;  /* 0x000d580a01007387 */ /* 0x0007e20000100a00 */
[C---:B----4-:R-:W-:Y:S08]  /*97380*/  HMMA.1688.F32.TF32 R20, R16.reuse, R244, R36 ;  /* 0x000000f41014723c */ /* 0x050ff00000081024 */
[C---:B---3--:R-:W-:Y:S08]  /*97390*/  HMMA.1688.F32.TF32 R12, R16.reuse, R160, R40 ;  /* 0x000000a0100c723c */ /* 0x048ff00000081028 */
[C---:B------:R-:W-:Y:S07]  /*973a0*/  HMMA.1688.F32.TF32 R8, R16.reuse, R152, R44 ;  /* 0x000000981008723c */ /* 0x040fee000008102c */
[----:B------:R-:W-:Y:S01]  /*973b0*/  STL.64 [R1+0xd30], R20 ;  /* 0x000d301401007387 */ /* 0x000fe20000100a00 */
[----:B------:R-:W-:Y:S02]  /*973c0*/  STL.64 [R1+0xd38], R22 ;  /* 0x000d381601007387 */ /* 0x000fe40000100a00 */
[----:B------:R-:W3:Y:S05]  /*973d0*/  LDL.LU R40, [R1+0x9e0] ;  /* 0x0009e00001287983 */ /* 0x000eea0000300800 */
[----:B------:R-:W-:Y:S01]  /*973e0*/  STL.64 [R1+0xd20], R12 ;  /* 0x000d200c01007387 */ /* 0x000fe20000100a00 */
[----:B------:R-:W-:Y:S07]  /*973f0*/  STL.64 [R1+0xd28], R14 ;  /* 0x000d280e01007387 */ /* 0x000fee0000100a00 */
[----:B------:R4:W-:Y:S02]  /*97400*/  STL.64 [R1+0xc20], R8 ;  /* 0x000c200801007387 */ /* 0x0009e40000100a00 */
[----:B------:R1:W-:Y:S02]  /*97410*/  STL.64 [R1+0xc28], R10 ;  /* 0x000c280a01007387 */ /* 0x0003e40000100a00 */
[----:B------:R-:W3:Y:S01]  /*97420*/  LDL.LU R41, [R1+0x9e4] ;  /* 0x0009e40001297983 */ /* 0x000ee20000300800 */
[----:B------:R-:W3:Y:S01]  /*97430*/  LDL.LU R42, [R1+0x9e8] ;  /* 0x0009e800012a7983 */ /* 0x000ee20000300800 */
[----:B------:R-:W3:Y:S02]  /*97440*/  LDL.LU R43, [R1+0x9ec] ;  /* 0x0009ec00012b7983 */ /* 0x000ee40000300800 */
[----:B------:R-:W2:Y:S02]  /*97450*/  LDL.LU R36, [R1+0x9f0] ;  /* 0x0009f00001247983 */ /* 0x000ea40000300800 */
[----:B------:R-:W2:Y:S01]  /*97460*/  LDL.LU R37, [R1+0x9f4] ;  /* 0x0009f40001257983 */ /* 0x000ea20000300800 */
[----:B------:R-:W2:Y:S01]  /*97470*/  LDL.LU R38, [R1+0x9f8] ;  /* 0x0009f80001267983 */ /* 0x000ea20000300800 */
[----:B------:R-:W2:Y:S03]  /*97480*/  LDL.LU R39, [R1+0x9fc] ;  /* 0x0009fc0001277983 */ /* 0x000ea60000300800 */
[----:B----4-:R-:W4:Y:S01]  /*97490*/  LDL.LU R8, [R1+0xa30] ;  /* 0x000a300001087983 */ /* 0x010f220000300800 */
[----:B------:R-:W4:Y:S02]  /*974a0*/  LDL.LU R9, [R1+0xa34] ;  /* 0x000a340001097983 */ /* 0x000f240000300800 */
[----:B-1----:R-:W4:Y:S02]  /*974b0*/  LDL.LU R10, [R1+0xa38] ;  /* 0x000a3800010a7983 */ /* 0x002f240000300800 */
        /* <DEDUP_REMOVED lines=82> */
[C---:B---3--:R-:W-:Y:S08]  /*979e0*/  HMMA.1688.F32.TF32 R184, R16.reuse, R64, R184 ;  /* 0x0000004010b8723c */ /* 0x048ff000000810b8 */
        /* <DEDUP_REMOVED lines=8> */
[----:B------:R-:W-:Y:S01]  /*97a70*/  HMMA.1688.F32.TF32 R16, R16, R56, R172 ;  /* 0x000000381010723c */ /* 0x000fe200000810ac */
        /* <DEDUP_REMOVED lines=17> */
[----:B------:R-:W-:Y:S01]  /*97b90*/  STL.64 [R1+0xac8], R186 ;  /* 0x000ac8ba01007387 */ /* 0x000fe20000100a00 */
[C---:B------:R-:W-:Y:S01]  /*97ba0*/  HMMA.1688.F32.TF32 R164, R236.reuse, R176, R164 ;  /* 0x000000b0eca4723c */ /* 0x040fe200000810a4 */
[----:B------:R-:W-:Y:S01]  /*97bb0*/  STL.64 [R1+0xab0], R180 ;  /* 0x000ab0b401007387 */ /* 0x000fe20000100a00 */
[----:B------:R-:W-:Y:S06]  /*97bc0*/  STL.64 [R1+0xab8], R182 ;  /* 0x000ab8b601007387 */ /* 0x000fec0000100a00 */
[C---:B------:R-:W-:Y:S01]  /*97bd0*/  HMMA.1688.F32.TF32 R144, R236.reuse, R168, R144 ;  /* 0x000000a8ec90723c */ /* 0x040fe20000081090 */
[----:B------:R-:W-:Y:S02]  /*97be0*/  STL.64 [R1+0xaa0], R16 ;  /* 0x000aa01001007387 */ /* 0x000fe40000100a00 */
[----:B------:R1:W-:Y:S05]  /*97bf0*/  STL.64 [R1+0xaa8], R18 ;  /* 0x000aa81201007387 */ /* 0x0003ea0000100a00 */
[C---:B-1----:R-:W-:Y:S08]  /*97c00*/  HMMA.1688.F32.TF32 R16, R236.reuse, R244, R12 ;  /* 0x000000f4ec10723c */ /* 0x042ff0000008100c */
[C---:B------:R-:W-:Y:S08]  /*97c10*/  HMMA.1688.F32.TF32 R12, R236.reuse, R160, R20 ;  /* 0x000000a0ec0c723c */ /* 0x040ff00000081014 */
[C---:B------:R-:W-:Y:S01]  /*97c20*/  HMMA.1688.F32.TF32 R20, R236.reuse, R152, R32 ;  /* 0x00000098ec14723c */ /* 0x040fe20000081020 */
[----:B------:R-:W-:Y:S01]  /*97c30*/  STL.64 [R1+0xa90], R164 ;  /* 0x000a90a401007387 */ /* 0x000fe20000100a00 */
[----:B------:R-:W-:Y:S02]  /*97c40*/  STL.64 [R1+0xa98], R166 ;  /* 0x000a98a601007387 */ /* 0x000fe40000100a00 */
[----:B------:R-:W-:Y:S02]  /*97c50*/  STL.64 [R1+0xa80], R144 ;  /* 0x000a809001007387 */ /* 0x000fe40000100a00 */
[----:B------:R-:W-:Y:S01]  /*97c60*/  STL.64 [R1+0xa88], R146 ;  /* 0x000a889201007387 */ /* 0x000fe20000100a00 */
[----:B------:R-:W-:Y:S01]  /*97c70*/  STL.64 [R1+0xa70], R16 ;  /* 0x000a701001007387 */ /* 0x000fe20000100a00 */
[----:B------:R1:W-:Y:S07]  /*97c80*/  STL.64 [R1+0xa78], R18 ;  /* 0x000a781201007387 */ /* 0x0003ee0000100a00 */
[----:B------:R-:W-:Y:S02]  /*97c90*/  STL.64 [R1+0xa60], R12 ;  /* 0x000a600c01007387 */ /* 0x000fe40000100a00 */
[----:B------:R2:W-:Y:S01]  /*97ca0*/  STL.64 [R1+0xa68], R14 ;  /* 0x000a680e01007387 */ /* 0x0005e20000100a00 */
[C---:B-1----:R-:W-:Y:S08]  /*97cb0*/  HMMA.1688.F32.TF32 R16, R236.reuse, R128, R24 ;  /* 0x00000080ec10723c */ /* 0x042ff00000081018 */
[C---:B--2---:R-:W-:Y:S08]  /*97cc0*/  HMMA.1688.F32.TF32 R12, R236.reuse, R148, R8 ;  /* 0x00000094ec0c723c */ /* 0x044ff00000081008 */
[C---:B------:R-:W-:Y:S01]  /*97cd0*/  HMMA.1688.F32.TF32 R8, R236.reuse, R156, R28 ;  /* 0x0000009cec08723c */ /* 0x040fe2000008101c */
[----:B------:R-:W-:Y:S01]  /*97ce0*/  STL.64 [R1+0xa50], R20 ;  /* 0x000a501401007387 */ /* 0x000fe20000100a00 */
[----:B------:R1:W-:Y:S05]  /*97cf0*/  STL.64 [R1+0xa58], R22 ;  /* 0x000a581601007387 */ /* 0x0003ea0000100a00 */
[----:B------:R-:W-:Y:S01]  /*97d00*/  STL.64 [R1+0xa40], R16 ;  /* 0x000a401001007387 */ /* 0x000fe20000100a00 */
[----:B------:R-:W-:Y:S07]  /*97d10*/  STL.64 [R1+0xa48], R18 ;  /* 0x000a481201007387 */ /* 0x000fee0000100a00 */
[----:B------:R-:W-:Y:S02]  /*97d20*/  STL.64 [R1+0xa30], R12 ;  /* 0x000a300c01007387 */ /* 0x000fe40000100a00 */
[----:B------:R-:W-:Y:S06]  /*97d30*/  STL.64 [R1+0xa38], R14 ;  /* 0x000a380e01007387 */ /* 0x000fec0000100a00 */
[----:B------:R-:W-:Y:S01]  /*97d40*/  STL.64 [R1+0xa10], R8 ;  /* 0x000a100801007387 */ /* 0x000fe20000100a00 */
[----:B------:R2:W-:Y:S01]  /*97d50*/  STL.64 [R1+0xa18], R10 ;  /* 0x000a180a01007387 */ /* 0x0005e20000100a00 */
[C---:B-1----:R-:W-:Y:S02]  /*97d60*/  HMMA.1688.F32.TF32 R20, R236.reuse, R72, R36 ;  /* 0x00000048ec14723c */ /* 0x042fe40000081024 */
[----:B------:R-:W-:Y:S04]  /*97d70*/  LDS R16, [R3+0x28600] ;  /* 0x0286000003107984 */ /* 0x000fe80000000800 */
[----:B------:R-:W-:Y:S04]  /*97d80*/  LDS R18, [R3+0x2a600] ;  /* 0x02a6000003127984 */ /* 0x000fe80000000800 */
[----:B------:R-:W-:Y:S04]  /*97d90*/  LDS R17, [R4+0x28600] ;  /* 0x0286000004117984 */ /* 0x000fe80000000800 */
[----:B------:R-:W1:Y:S01]  /*97da0*/  LDS R19, [R4+0x2a600] ;  /* 0x02a6000004137984 */ /* 0x000e620000000800 */
[C---:B--2---:R-:W-:Y:S08]  /*97db0*/  HMMA.1688.F32.TF32 R8, R236.reuse, R248, R240 ;  /* 0x000000f8ec08723c */ /* 0x044ff000000810f0 */
[C---:B------:R-:W-:Y:S11]  /*97dc0*/  HMMA.1688.F32.TF32 R12, R236.reuse, R48, R40 ;  /* 0x00000030ec0c723c */ /* 0x040ff60000081028 */
[----:B------:R-:W-:Y:S04]  /*97dd0*/  @!UPT UIADD3 URZ, URZ, URZ, URZ ;  /* 0x0000003f3f3ff290 */ /* 0x000fe8000fffe03f */
[----:B------:R-:W-:Y:S01]  /*97de0*/  STL.64 [R1+0xa00], R8 ;  /* 0x000a000801007387 */ /* 0x000fe20000100a00 */
[----:B------:R2:W-:Y:S02]  /*97df0*/  STL.64 [R1+0xa08], R10 ;  /* 0x000a080a01007387 */ /* 0x0005e40000100a00 */
[C---:B--2---:R-:W-:Y:S01]  /*97e00*/  HMMA.1688.F32.TF32 R8, R236.reuse, R52, R44 ;  /* 0x00000034ec08723c */ /* 0x044fe2000008102c */
[----:B------:R-:W-:Y:S01]  /*97e10*/  STL.64 [R1+0x9f0], R20 ;  /* 0x0009f01401007387 */ /* 0x000fe20000100a00 */
[----:B------:R-:W-:Y:S02]  /*97e20*/  STL.64 [R1+0x9f8], R22 ;  /* 0x0009f81601007387 */ /* 0x000fe40000100a00 */
[----:B------:R-:W2:Y:S02]  /*97e30*/  LDL.LU R40, [R1+0x810] ;  /* 0x0008100001287983 */ /* 0x000ea40000300800 */
[----:B------:R-:W-:Y:S01]  /*97e40*/  STL.64 [R1+0x9e0], R12 ;  /* 0x0009e00c01007387 */ /* 0x000fe20000100a00 */
[----:B------:R-:W-:Y:S11]  /*97e50*/  STL.64 [R1+0x9e8], R14 ;  /* 0x0009e80e01007387 */ /* 0x000ff60000100a00 */
[----:B------:R-:W-:Y:S05]  /*97e60*/  @!UPT UIADD3 URZ, URZ, URZ, URZ ;  /* 0x0000003f3f3ff290 */ /* 0x000fea000fffe03f */
[----:B------:R3:W-:Y:S01]  /*97e70*/  STL.64 [R1+0x9d0], R8 ;  /* 0x0009d00801007387 */ /* 0x0007e20000100a00 */
        /* <DEDUP_REMOVED lines=12> */
[----:B---3--:R-:W3:Y:S02]  /*97f40*/  LDL.LU R8, [R1+0x860] ;  /* 0x0008600001087983 */ /* 0x008ee40000300800 */
[----:B------:R-:W3:Y:S02]  /*97f50*/  LDL.LU R9, [R1+0x864] ;  /* 0x0008640001097983 */ /* 0x000ee40000300800 */
[----:B----4-:R-:W3:Y:S01]  /*97f60*/  LDL.LU R10, [R1+0x868] ;  /* 0x00086800010a7983 */ /* 0x010ee20000300800 */
        /* <DEDUP_REMOVED lines=89> */
[C---:B--2---:R-:W-:Y:S08]  /*98500*/  HMMA.1688.F32.TF32 R20, R236.reuse, R64, R20 ;  /* 0x00000040ec14723c */ /* 0x044ff00000081014 */
[C---:B---3--:R-:W-:Y:S08]  /*98510*/  HMMA.1688.F32.TF32 R12, R236.reuse, R68, R12 ;  /* 0x00000044ec0c723c */ /* 0x048ff0000008100c */
[C---:B------:R-:W-:Y:S08]  /*98520*/  HMMA.1688.F32.TF32 R32, R236.reuse, R60, R32 ;  /* 0x0000003cec20723c */ /* 0x040ff00000081020 */
[----:B------:R-:W-:Y:S07]  /*98530*/  HMMA.1688.F32.TF32 R236, R236, R56, R24 ;  /* 0x00000038ecec723c */ /* 0x000fee0000081018 */
[----:B------:R-:W-:Y:S01]  /*98540*/  STL.64 [R1+0x9c0], R12 ;  /* 0x0009c00c01007387 */ /* 0x000fe20000100a00 */
[----:B------:R2:W-:Y:S03]  /*98550*/  STL.64 [R1+0x9c8], R14 ;  /* 0x0009c80e01007387 */ /* 0x0005e60000100a00 */
[----:B--2---:R-:W2:Y:S01]  /*98560*/  LDL.LU.64 R14, [R1+0x5438] ;  /* 0x00543800010e7983 */ /* 0x004ea20000300a00 */
[----:B------:R-:W2:Y:S02]  /*98570*/  LDL.LU.64 R12, [R1+0x5430] ;  /* 0x00543000010c7983 */ /* 0x000ea40000300a00 */
[----:B------:R-:W-:Y:S02]  /*98580*/  STL.64 [R1+0x9b0], R20 ;  /* 0x0009b01401007387 */ /* 0x000fe40000100a00 */
[----:B------:R3:W-:Y:S02]  /*98590*/  STL.64 [R1+0x9b8], R22 ;  /* 0x0009b81601007387 */ /* 0x0007e40000100a00 */
[----:B---3--:R-:W3:Y:S01]  /*985a0*/  LDL.LU.64 R22, [R1+0x5428] ;  /* 0x0054280001167983 */ /* 0x008ee20000300a00 */
[----:B------:R-:W3:Y:S02]  /*985b0*/  LDL.LU.64 R20, [R1+0x5420] ;  /* 0x0054200001147983 */ /* 0x000ee40000300a00 */
[----:B------:R-:W-:Y:S02]  /*985c0*/  STL.64 [R1+0x9a0], R32 ;  /* 0x0009a02001007387 */ /* 0x000fe40000100a00 */
[----:B------:R1:W-:Y:S02]  /*985d0*/  STL.64 [R1+0x9a8], R34 ;  /* 0x0009a82201007387 */ /* 0x0003e40000100a00 */
[----:B-1----:R-:W2:Y:S01]  /*985e0*/  LDL.LU.64 R34, [R1+0x5418] ;  /* 0x0054180001227983 */ /* 0x002ea20000300a00 */
[----:B------:R-:W2:Y:S02]  /*985f0*/  LDL.LU.64 R32, [R1+0x5410] ;  /* 0x0054100001207983 */ /* 0x000ea40000300a00 */
[----:B------:R-:W2:Y:S02]  /*98600*/  LDL.LU.64 R26, [R1+0x5408] ;  /* 0x00540800011a7983 */ /* 0x000ea40000300a00 */
[----:B------:R-:W2:Y:S01]  /*98610*/  LDL.LU.64 R24, [R1+0x5400] ;  /* 0x0054000001187983 */ /* 0x000ea20000300a00 */
[----:B------:R1:W-:Y:S01]  /*98620*/  STL.64 [R1+0x990], R236 ;  /* 0x000990ec01007387 */ /* 0x0003e20000100a00 */
[----:B------:R4:W-:Y:S03]  /*98630*/  STL.64 [R1+0x998], R238 ;  /* 0x000998ee01007387 */ /* 0x0009e60000100a00 */
[----:B-1----:R-:W2:Y:S01]  /*98640*/  LDL.LU R236, [R1+0x980] ;  /* 0x0009800001ec7983 */ /* 0x002ea20000300800 */
[----:B------:R-:W2:Y:S02]  /*98650*/  LDL.LU R237, [R1+0x984] ;  /* 0x0009840001ed7983 */ /* 0x000ea40000300800 */
[----:B----4-:R-:W2:Y:S02]  /*98660*/  LDL.LU R238, [R1+0x988] ;  /* 0x0009880001ee7983 */ /* 0x010ea40000300800 */
[----:B------:R-:W2:Y:S01]  /*98670*/  LDL.LU R239, [R1+0x98c] ;  /* 0x00098c0001ef7983 */ /* 0x000ea20000300800 */
[C---:B------:R-:W-:Y:S08]  /*98680*/  HMMA.1688.F32.TF32 R220, R232.reuse, R160, R220 ;  /* 0x000000a0e8dc723c */ /* 0x040ff000000810dc */
[C---:B------:R-:W-:Y:S08]  /*98690*/  HMMA.1688.F32.TF32 R216, R232.reuse, R152, R216 ;  /* 0x00000098e8d8723c */ /* 0x040ff000000810d8 */
[C---:B------:R-:W-:Y:S08]  /*986a0*/  HMMA.1688.F32.TF32 R212, R232.reuse, R128, R212 ;  /* 0x00000080e8d4723c */ /* 0x040ff000000810d4 */
[C---:B------:R-:W-:Y:S08]  /*986b0*/  HMMA.1688.F32.TF32 R208, R232.reuse, R148, R208 ;  /* 0x00000094e8d0723c */ /* 0x040ff000000810d0 */
[----:B------:R-:W-:Y:S08]  /*986c0*/  HMMA.1688.F32.TF32 R204, R232, R156, R204 ;  /* 0x0000009ce8cc723c */ /* 0x000ff000000810cc */
[C---:B------:R-:W-:Y:S08]  /*986d0*/  HMMA.1688.F32.TF32 R28, R16.reuse, R244, R28 ;  /* 0x000000f4101c723c */ /* 0x040ff0000008101c */
[----:B------:R-:W-:Y:S08]  /*986e0*/  HMMA.1688.F32.TF32 R36, R16, R152, R36 ;  /* 0x000000981024723c */ /* 0x000ff00000081024 */
[C---:B--2---:R-:W-:Y:S11]  /*986f0*/  HMMA.1688.F32.TF32 R236, R232.reuse, R176, R236 ;  /* 0x000000b0e8ec723c */ /* 0x044ff600000810ec */
[----:B------:R-:W-:Y:S11]  /*98700*/  @!UPT UIADD3 URZ, URZ, URZ, URZ ;  /* 0x0000003f3f3ff290 */ /* 0x000ff6000fffe03f */
[----:B------:R-:W-:Y:S01]  /*98710*/  @!UPT UIADD3 URZ, URZ, URZ, URZ ;  /* 0x0000003f3f3ff290 */ /* 0x000fe2000fffe03f */
[----:B------:R-:W-:Y:S01]  /*98720*/  STL.64 [R1+0x980], R236 ;  /* 0x000980ec01007387 */ /* 0x000fe20000100a00 */
[----:B------:R1:W-:Y:S02]  /*98730*/  STL.64 [R1+0x988], R238 ;  /* 0x000988ee01007387 */ /* 0x0003e40000100a00 */
[C---:B-1----:R-:W-:Y:S08]  /*98740*/  HMMA.1688.F32.TF32 R236, R232.reuse, R168, R224 ;  /* 0x000000a8e8ec723c */ /* 0x042ff000000810e0 */
[C---:B------:R-:W-:Y:S11]  /*98750*/  HMMA.1688.F32.TF32 R224, R232.reuse, R244, R228 ;  /* 0x000000f4e8e0723c */ /* 0x040ff600000810e4 */
[----:B------:R-:W-:Y:S04]  /*98760*/  @!UPT UIADD3 URZ, URZ, URZ, URZ ;  /* 0x0000003f3f3ff290 */ /* 0x000fe8000fffe03f */
[----:B------:R-:W-:Y:S01]  /*98770*/  STL.64 [R1+0x970], R236 ;  /* 0x000970ec01007387 */ /* 0x000fe20000100a00 */
[----:B------:R-:W-:Y:S07]  /*98780*/  STL.64 [R1+0x978], R238 ;  /* 0x000978ee01007387 */ /* 0x000fee0000100a00 */
        /* <DEDUP_REMOVED lines=18> */
[C---:B------:R-:W-:Y:S08]  /*988b0*/  HMMA.1688.F32.TF32 R196, R232.reuse, R48, R192 ;  /* 0x00000030e8c4723c */ /* 0x040ff000000810c0 */
[C---:B------:R-:W-:Y:S08]  /*988c0*/  HMMA.1688.F32.TF32 R192, R232.reuse, R52, R188 ;  /* 0x00000034e8c0723c */ /* 0x040ff000000810bc */
[C---:B------:R-:W-:Y:S08]  /*988d0*/  HMMA.1688.F32.TF32 R188, R232.reuse, R68, R184 ;  /* 0x00000044e8bc723c */ /* 0x040ff000000810b8 */
[C---:B------:R-:W-:Y:S08]  /*988e0*/  HMMA.1688.F32.TF32 R184, R232.reuse, R64, R180 ;  /* 0x00000040e8b8723c */ /* 0x040ff000000810b4 */
[C---:B------:R-:W-:Y:S08]  /*988f0*/  HMMA.1688.F32.TF32 R180, R232.reuse, R60, R172 ;  /* 0x0000003ce8b4723c */ /* 0x040ff000000810ac */
[----:B------:R-:W-:Y:S08]  /*98900*/  HMMA.1688.F32.TF32 R172, R232, R56, R164 ;  /* 0x00000038e8ac723c */ /* 0x000ff000000810a4 */
        /* <DEDUP_REMOVED lines=25> */
[----:B------:R-:W-:Y:S02]  /*98aa0*/  STL.64 [R1+0x840], R8 ;  /* 0x0008400801007387 */ /* 0x000fe40000100a00 */
[----:B------:R4:W-:Y:S01]  /*98ab0*/  STL.64 [R1+0x848], R10 ;  /* 0x0008480a01007387 */ /* 0x0009e20000100a00 */
[C---:B-1----:R-:W-:Y:S08]  /*98ac0*/  HMMA.1688.F32.TF32 R28, R16.reuse, R128, R40 ;  /* 0x00000080101c723c */ /* 0x042ff00000081028 */
[C---:B----4-:R-:W-:Y:S01]  /*98ad0*/  HMMA.1688.F32.TF32 R8, R16.reuse, R148, R44 ;  /* 0x000000941008723c */ /* 0x050fe2000008102c */
[----:B------:R1:W-:Y:S01]  /*98ae0*/  STL.64 [R1+0x830], R36 ;  /* 0x0008302401007387 */ /* 0x0003e20000100a00 */
[----:B------:R4:W-:Y:S02]  /*98af0*/  STL.64 [R1+0x838], R38 ;  /* 0x0008382601007387 */ /* 0x0009e40000100a00 */
[----:B------:R-:W2:Y:S11]  /*98b00*/  LDL.LU R40, [R1+0xf0] ;  /* 0x0000f00001287983 */ /* 0x000eb60000300800 */
[----:B------:R-:W-:Y:S01]  /*98b10*/  STL.64 [R1+0x810], R28 ;  /* 0x0008101c01007387 */ /* 0x000fe20000100a00 */
[----:B------:R-:W-:Y:S07]  /*98b20*/  STL.64 [R1+0x818], R30 ;  /* 0x0008181e01007387 */ /* 0x000fee0000100a00 */
[----:B------:R3:W-:Y:S02]  /*98b30*/  STL.64 [R1+0x800], R8 ;  /* 0x0008000801007387 */ /* 0x0007e40000100a00 */
[----:B------:R3:W-:Y:S01]  /*98b40*/  STL.64 [R1+0x808], R10 ;  /* 0x0008080a01007387 */ /* 0x0007e20000100a00 */
[----:B------:R-:W2:Y:S01]  /*98b50*/  LDL.LU R41, [R1+0xf4] ;  /* 0x0000f40001297983 */ /* 0x000ea20000300800 */
[----:B------:R-:W2:Y:S02]  /*98b60*/  LDL.LU R42, [R1+0xf8] ;  /* 0x0000f800012a7983 */ /* 0x000ea40000300800 */
[----:B------:R-:W2:Y:S02]  /*98b70*/  LDL.LU R43, [R1+0xfc] ;  /* 0x0000fc00012b7983 */ /* 0x000ea40000300800 */
[----:B-1----:R-:W2:Y:S01]  /*98b80*/  LDL.LU R36, [R1+0x100] ;  /* 0x0001000001247983 */ /* 0x002ea20000300800 */
[----:B------:R-:W2:Y:S01]  /*98b90*/  LDL.LU R37, [R1+0x104] ;  /* 0x0001040001257983 */ /* 0x000ea20000300800 */
[----:B----4-:R-:W4:Y:S02]  /*98ba0*/  LDL.LU R38, [R1+0x108] ;  /* 0x0001080001267983 */ /* 0x010f240000300800 */
        /* <DEDUP_REMOVED lines=53> */
[----:B---3--:R-:W3:Y:S01]  /*98f00*/  LDL.LU R8, [R1+0x7e0] ;  /* 0x0007e00001087983 */ /* 0x008ee20000300800 */
        /* <DEDUP_REMOVED lines=35> */
[C---:B------:R-:W-:Y:S08]  /*99140*/  HMMA.1688.F32.TF32 R220, R16.reuse, R68, R220 ;  /* 0x0000004410dc723c */ /* 0x040ff000000810dc */
[C---:B------:R-:W-:Y:S08]  /*99150*/  HMMA.1688.F32.TF32 R212, R16.reuse, R60, R212 ;  /* 0x0000003c10d4723c */ /* 0x040ff000000810d4 */
[----:B------:R-:W-:Y:S01]  /*99160*/  HMMA.1688.F32.TF32 R216, R16, R64, R216 ;  /* 0x0000004010d8723c */ /* 0x000fe200000810d8 */
[----:B------:R-:W-:Y:S01]  /*99170*/  STL.64 [R1+0x7f0], R232 ;  /* 0x0007f0e801007387 */ /* 0x000fe20000100a00 */
[----:B------:R-:W-:Y:S03]  /*99180*/  STL.64 [R1+0x7f8], R234 ;  /* 0x0007f8ea01007387 */ /* 0x000fe60000100a00 */
[----:B------:R-:W-:Y:S01]  /*99190*/  STL.64 [R1+0x7e0], R8 ;  /* 0x0007e00801007387 */ /* 0x000fe20000100a00 */
[----:B------:R1:W-:Y:S02]  /*991a0*/  STL.64 [R1+0x7e8], R10 ;  /* 0x0007e80a01007387 */ /* 0x0003e40000100a00 */
[C---:B------:R-:W-:Y:S08]  /*991b0*/  HMMA.1688.F32.TF32 R204, R236.reuse, R176, R204 ;  /* 0x000000b0eccc723c */ /* 0x040ff000000810cc */
[C---:B----4-:R-:W-:Y:S08]  /*991c0*/  HMMA.1688.F32.TF32 R200, R236.reuse, R168, R200 ;  /* 0x000000a8ecc8723c */ /* 0x050ff000000810c8 */
[C---:B------:R-:W-:Y:S08]  /*991d0*/  HMMA.1688.F32.TF32 R192, R236.reuse, R160, R192 ;  /* 0x000000a0ecc0723c */ /* 0x040ff000000810c0 */
[C---:B------:R-:W-:Y:S08]  /*991e0*/  HMMA.1688.F32.TF32 R188, R236.reuse, R152, R188 ;  /* 0x00000098ecbc723c */ /* 0x040ff000000810bc */
[C---:B------:R-:W-:Y:S08]  /*991f0*/  HMMA.1688.F32.TF32 R180, R236.reuse, R148, R180 ;  /* 0x00000094ecb4723c */ /* 0x040ff000000810b4 */
[C---:B------:R-:W-:Y:S08]  /*99200*/  HMMA.1688.F32.TF32 R172, R236.reuse, R156, R172 ;  /* 0x0000009cecac723c */ /* 0x040ff000000810ac */
[C---:B------:R-:W-:Y:S08]  /*99210*/  HMMA.1688.F32.TF32 R164, R236.reuse, R248, R164 ;  /* 0x000000f8eca4723c */ /* 0x040ff000000810a4 */
        /* <DEDUP_REMOVED lines=8> */
[----:B------:R-:W3:Y:S04]  /*992a0*/  LDS R235, [R4+0x2a700] ;  /* 0x02a7000004eb7984 */ /* 0x000ee80000000800 */
[----:B-1----:R-:W4:Y:S01]  /*992b0*/  LDL.LU.64 R30, [R1+0x53e8] ;  /* 0x0053e800011e7983 */ /* 0x002f220000300a00 */
[----:B------:R-:W4:Y:S02]  /*992c0*/  LDL.LU.64 R28, [R1+0x53e0] ;  /* 0x0053e000011c7983 */ /* 0x000f240000300a00 */
[----:B------:R-:W-:Y:S02]  /*992d0*/  STL.64 [R1+0x7c0], R224 ;  /* 0x0007c0e001007387 */ /* 0x000fe40000100a00 */
[----:B------:R1:W-:Y:S02]  /*992e0*/  STL.64 [R1+0x7c8], R226 ;  /* 0x0007c8e201007387 */ /* 0x0003e40000100a00 */
[C---:B-1----:R-:W-:Y:S08]  /*992f0*/  HMMA.1688.F32.TF32 R224, R16.reuse, R52, R228 ;  /* 0x0000003410e0723c */ /* 0x042ff000000810e4 */
[----:B------:R-:W-:Y:S11]  /*99300*/  HMMA.1688.F32.TF32 R16, R16, R56, R208 ;  /* 0x000000381010723c */ /* 0x000ff600000810d0 */
        /* <DEDUP_REMOVED lines=11> */
[C---:B-1----:R-:W-:Y:S01]  /*993c0*/  HMMA.1688.F32.TF32 R16, R236.reuse, R244, R196 ;  /* 0x000000f4ec10723c */ /* 0x042fe200000810c4 */
[----:B------:R-:W-:Y:S01]  /*993d0*/  STL.64 [R1+0xdd0], R204 ;  /* 0x000dd0cc01007387 */ /* 0x000fe20000100a00 */
[----:B------:R-:W-:Y:S02]  /*993e0*/  STL.64 [R1+0xdd8], R206 ;  /* 0x000dd8ce01007387 */ /* 0x000fe40000100a00 */
[----:B------:R-:W-:Y:S02]  /*993f0*/  STL.64 [R1+0xdc0], R200 ;  /* 0x000dc0c801007387 */ /* 0x000fe40000100a00 */
[----:B------:R-:W-:Y:S11]  /*99400*/  STL.64 [R1+0xdc8], R202 ;  /* 0x000dc8ca01007387 */ /* 0x000ff60000100a00 */
[----:B------:R-:W-:Y:S06]  /*99410*/  @!UPT UIADD3 URZ, URZ, URZ, URZ ;  /* 0x0000003f3f3ff290 */ /* 0x000fec000fffe03f */
        /* <DEDUP_REMOVED lines=9> */
[----:B------:R-:W-:Y:S02]  /*994b0*/  STL.64 [R1+0xd88], R18 ;  /* 0x000d881201007387 */ /* 0x000fe40000100a00 */
[----:B------:R-:W-:Y:S02]  /*994c0*/  STL.64 [R1+0xd60], R180 ;  /* 0x000d60b401007387 */ /* 0x000fe40000100a00 */
[----:B------:R-:W-:Y:S01]  /*994d0*/  STL.64 [R1+0xd68], R182 ;  /* 0x000d68b601007387 */ /* 0x000fe20000100a00 */
[----:B------:R-:W-:Y:S01]  /*994e0*/  STL.64 [R1+0xd40], R172 ;  /* 0x000d40ac01007387 */ /* 0x000fe20000100a00 */
[----:B------:R1:W-:Y:S02]  /*994f0*/  STL.64 [R1+0xd48], R174 ;  /* 0x000d48ae01007387 */ /* 0x0003e40000100a00 */
[----:B------:R-:W-:Y:S02]  /*99500*/  STL.64 [R1+0xe40], R164 ;  /* 0x000e40a401007387 */ /* 0x000fe40000100a00 */
[----:B------:R3:W-:Y:S02]  /*99510*/  STL.64 [R1+0xe48], R166 ;  /* 0x000e48a601007387 */ /* 0x0007e40000100a00 */
[----:B------:R-:W-:Y:S01]  /*99520*/  IMAD.MOV.U32 R7, RZ, RZ, R247 ;  /* 0x000000ffff077224 */ /* 0x000fe200078e00f7 */
[----:B------:R-:W-:Y:S04]  /*99530*/  LDS R16, [R3+0x28780] ;  /* 0x0287800003107984 */ /* 0x000fe80000000800 */
[----:B------:R-:W-:Y:S04]  /*99540*/  LDS R18, [R3+0x2a780] ;  /* 0x02a7800003127984 */ /* 0x000fe80000000800 */
[----:B------:R-:W-:Y:S04]  /*99550*/  LDS R17, [R4+0x28780] ;  /* 0x0287800004117984 */ /* 0x000fe80000000800 */
[----:B------:R-:W2:Y:S01]  /*99560*/  LDS R19, [R4+0x2a780] ;  /* 0x02a7800004137984 */ /* 0x000ea20000000800 */
[C---:B-1----:R-:W-:Y:S08]  /*99570*/  HMMA.1688.F32.TF32 R172, R236.reuse, R72, R144 ;  /* 0x00000048ecac723c */ /* 0x042ff00000081090 */
[C---:B---3--:R-:W-:Y:S08]  /*99580*/  HMMA.1688.F32.TF32 R164, R236.reuse, R48, R240 ;  /* 0x00000030eca4723c */ /* 0x048ff000000810f0 */
[C---:B------:R-:W-:Y:S08]  /*99590*/  HMMA.1688.F32.TF32 R144, R236.reuse, R52, R36 ;  /* 0x00000034ec90723c */ /* 0x040ff00000081024 */
[C---:B------:R-:W-:Y:S01]  /*995a0*/  HMMA.1688.F32.TF32 R36, R236.reuse, R64, R44 ;  /* 0x00000040ec24723c */ /* 0x040fe2000008102c */
[----:B------:R1:W-:Y:S01]  /*995b0*/  STL.64 [R1+0xe30], R172 ;  /* 0x000e30ac01007387 */ /* 0x0003e20000100a00 */
[----:B------:R3:W-:Y:S05]  /*995c0*/  STL.64 [R1+0xe38], R174 ;  /* 0x000e38ae01007387 */ /* 0x0007ea0000100a00 */
[----:B------:R-:W-:Y:S02]  /*995d0*/  STL.64 [R1+0xe20], R164 ;  /* 0x000e20a401007387 */ /* 0x000fe40000100a00 */
[----:B------:R-:W-:Y:S06]  /*995e0*/  STL.64 [R1+0xe28], R166 ;  /* 0x000e28a601007387 */ /* 0x000fec0000100a00 */
[----:B------:R3:W-:Y:S01]  /*995f0*/  STL.64 [R1+0xe10], R144 ;  /* 0x000e109001007387 */ /* 0x0007e20000100a00 */
[----:B------:R3:W-:Y:S03]  /*99600*/  STL.64 [R1+0xe18], R146 ;  /* 0x000e189201007387 */ /* 0x0007e60000100a00 */
[----:B-1----:R-:W2:Y:S01]  /*99610*/  LDL.LU R172, [R1+0x10] ;  /* 0x0000100001ac7983 */ /* 0x002ea20000300800 */
[----:B------:R-:W-:Y:S02]  /*99620*/  STL.64 [R1+0xe00], R40 ;  /* 0x000e002801007387 */ /* 0x000fe40000100a00 */
[----:B------:R-:W-:Y:S02]  /*99630*/  STL.64 [R1+0xe08], R42 ;  /* 0x000e082a01007387 */ /* 0x000fe40000100a00 */
[----:B------:R1:W-:Y:S01]  /*99640*/  STL.64 [R1+0xdf0], R36 ;  /* 0x000df02401007387 */ /* 0x0003e20000100a00 */
[----:B------:R1:W-:Y:S01]  /*99650*/  STL.64 [R1+0xdf8], R38 ;  /* 0x000df82601007387 */ /* 0x0003e20000100a00 */
[----:B------:R-:W2:Y:S02]  /*99660*/  LDL.LU R173, [R1+0x14] ;  /* 0x0000140001ad7983 */ /* 0x000ea40000300800 */
[----:B---3--:R-:W3:Y:S02]  /*99670*/  LDL.LU R174, [R1+0x18] ;  /* 0x0000180001ae7983 */ /* 0x008ee40000300800 */
        /* <DEDUP_REMOVED lines=73> */
[----:B------:R-:W3:Y:S01]  /*99b10*/  LDL.LU R164, [R1] ;  /* 0x0000000001a47983 */ /* 0x000ee20000300800 */
[----:B------:R-:W3:Y:S02]  /*99b20*/  LDL.LU R165, [R1+0x4] ;  /* 0x0000040001a57983 */ /* 0x000ee40000300800 */
[----:B------:R-:W3:Y:S02]  /*99b30*/  LDL.LU R166, [R1+0x8] ;  /* 0x0000080001a67983 */ /* 0x000ee40000300800 */
[----:B------:R-:W3:Y:S01]  /*99b40*/  LDL.LU R167, [R1+0xc] ;  /* 0x00000c0001a77983 */ /* 0x000ee20000300800 */
[C---:B--2---:R-:W-:Y:S08]  /*99b50*/  HMMA.1688.F32.TF32 R240, R236.reuse, R60, R240 ;  /* 0x0000003cecf0723c */ /* 0x044ff000000810f0 */
[----:B------:R-:W-:Y:S11]  /*99b60*/  HMMA.1688.F32.TF32 R236, R236, R56, R36 ;  /* 0x00000038ecec723c */ /* 0x000ff60000081024 */
[----:B------:R-:W-:Y:S04]  /*99b70*/  @!UPT UIADD3 URZ, URZ, URZ, URZ ;  /* 0x0000003f3f3ff290 */ /* 0x000fe8000fffe03f */
[----:B------:R-:W-:Y:S01]  /*99b80*/  STL.64 [R1+0xde0], R240 ;  /* 0x000de0f001007387 */ /* 0x000fe20000100a00 */
[----:B------:R1:W-:Y:S03]  /*99b90*/  STL.64 [R1+0xde8], R242 ;  /* 0x000de8f201007387 */ /* 0x0003e60000100a00 */
        /* <DEDUP_REMOVED lines=8> */
[----:B---3--:R-:W2:Y:S02]  /*99c20*/  LDL.LU R238, [R1+0x88] ;  /* 0x0000880001ee7983 */ /* 0x008ea40000300800 */
[----:B------:R-:W2:Y:S01]  /*99c30*/  LDL.LU R239, [R1+0x8c] ;  /* 0x00008c0001ef7983 */ /* 0x000ea20000300800 */
[C---:B------:R-:W-:Y:S08]  /*99c40*/  HMMA.1688.F32.TF32 R40, R232.reuse, R176, R40 ;  /* 0x000000b0e828723c */ /* 0x040ff00000081028 */
[C---:B------:R-:W-:Y:S08]  /*99c50*/  HMMA.1688.F32.TF32 R44, R232.reuse, R168, R44 ;  /* 0x000000a8e82c723c */ /* 0x040ff0000008102c */
[C---:B------:R-:W-:Y:S08]  /*99c60*/  HMMA.1688.F32.TF32 R144, R232.reuse, R244, R144 ;  /* 0x000000f4e890723c */ /* 0x040ff00000081090 */
[C---:B------:R-:W-:Y:S01]  /*99c70*/  HMMA.1688.F32.TF32 R220, R232.reuse, R148, R220 ;  /* 0x00000094e8dc723c */ /* 0x040fe200000810dc */
[----:B------:R-:W-:Y:S01]  /*99c80*/  STL.64 [R1+0xed0], R40 ;  /* 0x000ed02801007387 */ /* 0x000fe20000100a00 */
[----:B------:R1:W-:Y:S03]  /*99c90*/  STL.64 [R1+0xed8], R42 ;  /* 0x000ed82a01007387 */ /* 0x0003e60000100a00 */
[----:B-1----:R-:W3:Y:S01]  /*99ca0*/  LDL.LU.64 R42, [R1+0x53b8] ;  /* 0x0053b800012a7983 */ /* 0x002ee20000300a00 */
[----:B------:R-:W3:Y:S02]  /*99cb0*/  LDL.LU.64 R40, [R1+0x53b0] ;  /* 0x0053b00001287983 */ /* 0x000ee40000300a00 */
[----:B------:R-:W-:Y:S02]  /*99cc0*/  STL.64 [R1+0xec0], R44 ;  /* 0x000ec02c01007387 */ /* 0x000fe40000100a00 */
[----:B------:R1:W-:Y:S02]  /*99cd0*/  STL.64 [R1+0xec8], R46 ;  /* 0x000ec82e01007387 */ /* 0x0003e40000100a00 */
[----:B-1----:R-:W3:Y:S01]  /*99ce0*/  LDL.LU.64 R46, [R1+0x53a8] ;  /* 0x0053a800012e7983 */ /* 0x002ee20000300a00 */
[----:B------:R-:W3:Y:S02]  /*99cf0*/  LDL.LU.64 R44, [R1+0x53a0] ;  /* 0x0053a000012c7983 */ /* 0x000ee40000300a00 */
[----:B------:R-:W-:Y:S02]  /*99d00*/  STL.64 [R1+0xeb0], R144 ;  /* 0x000eb09001007387 */ /* 0x000fe40000100a00 */
[----:B------:R1:W-:Y:S01]  /*99d10*/  STL.64 [R1+0xeb8], R146 ;  /* 0x000eb89201007387 */ /* 0x0003e20000100a00 */
[----:B------:R-:W3:Y:S01]  /*99d20*/  LDL.LU.64 R246, [R1+0x5398] ;  /* 0x0053980001f67983 */ /* 0x000ee20000300a00 */
[----:B------:R-:W-:Y:S01]  /*99d30*/  HMMA.1688.F32.TF32 R216, R232, R156, R216 ;  /* 0x0000009ce8d8723c */ /* 0x000fe200000810d8 */
[----:B-1----:R-:W-:Y:S01]  /*99d40*/  IMAD.MOV.U32 R147, RZ, RZ, R244 ;  /* 0x000000ffff937224 */ /* 0x002fe200078e00f4 */
[----:B------:R-:W-:-:S02]  /*99d50*/  MOV R146, R245 ;  /* 0x000000f500927202 */ /* 0x000fc40000000f00 */
[----:B------:R-:W3:Y:S04]  /*99d60*/  LDL.LU.64 R244, [R1+0x5390] ;  /* 0x0053900001f47983 */ /* 0x000ee80000300a00 */
[C---:B------:R-:W-:Y:S08]  /*99d70*/  HMMA.1688.F32.TF32 R212, R232.reuse, R248, R212 ;  /* 0x000000f8e8d4723c */ /* 0x040ff000000810d4 */
[C---:B------:R-:W-:Y:S08]  /*99d80*/  HMMA.1688.F32.TF32 R208, R232.reuse, R72, R208 ;  /* 0x00000048e8d0723c */ /* 0x040ff000000810d0 */
[C---:B------:R-:W-:Y:S08]  /*99d90*/  HMMA.1688.F32.TF32 R204, R232.reuse, R48, R204 ;  /* 0x00000030e8cc723c */ /* 0x040ff000000810cc */
[C---:B------:R-:W-:Y:S08]  /*99da0*/  HMMA.1688.F32.TF32 R200, R232.reuse, R52, R200 ;  /* 0x00000034e8c8723c */ /* 0x040ff000000810c8 */
[C---:B------:R-:W-:Y:S08]  /*99db0*/  HMMA.1688.F32.TF32 R196, R232.reuse, R68, R196 ;  /* 0x00000044e8c4723c */ /* 0x040ff000000810c4 */
[C---:B------:R-:W-:Y:S08]  /*99dc0*/  HMMA.1688.F32.TF32 R192, R232.reuse, R64, R192 ;  /* 0x00000040e8c0723c */ /* 0x040ff000000810c0 */
[C---:B------:R-:W-:Y:S08]  /*99dd0*/  HMMA.1688.F32.TF32 R188, R232.reuse, R60, R188 ;  /* 0x0000003ce8bc723c */ /* 0x040ff000000810bc */
[----:B------:R-:W-:Y:S01]  /*99de0*/  HMMA.1688.F32.TF32 R184, R232, R56, R184 ;  /* 0x00000038e8b8723c */ /* 0x000fe200000810b8 */
[----:B------:R-:W-:Y:S01]  /*99df0*/  IMAD.MOV.U32 R145, RZ, RZ, R248 ;  /* 0x000000ffff917224 */ /* 0x000fe200078e00f8 */
[----:B------:R-:W-:-:S06]  /*99e00*/  MOV R144, R249 ;  /* 0x000000f900907202 */ /* 0x000fcc0000000f00 */
[C---:B--2---:R-:W-:Y:S11]  /*99e10*/  HMMA.1688.F32.TF32 R236, R232.reuse, R160, R236 ;  /* 0x000000a0e8ec723c */ /* 0x044ff600000810ec */
[----:B------:R-:W-:Y:S11]  /*99e20*/  @!UPT UIADD3 URZ, URZ, URZ, URZ ;  /* 0x0000003f3f3ff290 */ /* 0x000ff6000fffe03f */
[----:B------:R-:W-:Y:S01]  /*99e30*/  @!UPT UIADD3 URZ, URZ, URZ, URZ ;  /* 0x0000003f3f3ff290 */ /* 0x000fe2000fffe03f */
[----:B------:R-:W-:Y:S01]  /*99e40*/  STL.64 [R1+0xea0], R236 ;  /* 0x000ea0ec01007387 */ /* 0x000fe20000100a00 */
[----:B------:R1:W-:Y:S02]  /*99e50*/  STL.64 [R1+0xea8], R238 ;  /* 0x000ea8ee01007387 */ /* 0x0003e40000100a00 */
[C---:B-1----:R-:W-:Y:S08]  /*99e60*/  HMMA.1688.F32.TF32 R236, R232.reuse, R152, R224 ;  /* 0x00000098e8ec723c */ /* 0x042ff000000810e0 */
[----:B------:R-:W-:Y:S11]  /*99e70*/  HMMA.1688.F32.TF32 R224, R232, R128, R228 ;  /* 0x00000080e8e0723c */ /* 0x000ff600000810e4 */
        /* <DEDUP_REMOVED lines=11> */
[----:B------:R-:W2:Y:S02]  /*99f30*/  LDL.LU.64 R250, [R1+0x5388] ;  /* 0x0053880001fa7983 */ /* 0x000ea40000300a00 */
[----:B------:R-:W2:Y:S01]  /*99f40*/  LDL.LU.64 R248, [R1+0x5380] ;  /* 0x0053800001f87983 */ /* 0x000ea20000300a00 */
        /* <DEDUP_REMOVED lines=14> */
[----:B------:R-:W-:-:S02]  /*9a030*/  IMAD.MOV.U32 R234, RZ, RZ, R243 ;  /* 0x000000ffffea7224 */ /* 0x000fc400078e00f3 */
[----:B------:R-:W-:Y:S01]  /*9a040*/  IMAD.MOV.U32 R232, RZ, RZ, R147 ;  /* 0x000000ffffe87224 */ /* 0x000fe200078e0093 */
[----:B------:R-:W4:Y:S01]  /*9a050*/  LDL.LU R243, [R1+0x5378] ;  /* 0x0053780001f37983 */ /* 0x000f220000300800 */
[----:B------:R-:W-:Y:S01]  /*9a060*/  MOV R233, R146 ;  /* 0x0000009200e97202 */ /* 0x000fe20000000f00 */
[C---:B------:R-:W-:Y:S08]  /*9a070*/  HMMA.1688.F32.TF32 R176, R16.reuse, R176, R180 ;  /* 0x000000b010b0723c */ /* 0x040ff000000810b4 */
[C---:B------:R-:W-:Y:S08]  /*9a080*/  HMMA.1688.F32.TF32 R172, R16.reuse, R168, R172 ;  /* 0x000000a810ac723c */ /* 0x040ff000000810ac */
[C---:B------:R-:W-:Y:S08]  /*9a090*/  HMMA.1688.F32.TF32 R168, R16.reuse, R232, R164 ;  /* 0x000000e810a8723c */ /* 0x040ff000000810a4 */
[C---:B---3--:R-:W-:Y:S08]  /*9a0a0*/  HMMA.1688.F32.TF32 R40, R16.reuse, R156, R40 ;  /* 0x0000009c1028723c */ /* 0x048ff00000081028 */
[----:B------:R-:W-:Y:S01]  /*9a0b0*/  HMMA.1688.F32.TF32 R44, R16, R148, R44 ;  /* 0x00000094102c723c */ /* 0x000fe2000008102c */
[----:B------:R-:W-:-:S07]  /*9a0c0*/  MOV R235, R7 ;  /* 0x0000000700eb7202 */ /* 0x000fce0000000f00 */
[----:B------:R-:W-:Y:S01]  /*9a0d0*/  HMMA.1688.F32.TF32 R8, R16, R48, R8 ;  /* 0x000000301008723c */ /* 0x000fe20000081008 */
[----:B------:R-:W-:Y:S04]  /*9a0e0*/  LDS R236, [R3+0x2c000] ;  /* 0x02c0000003ec7984 */ /* 0x000fe80000000800 */
[----:B------:R-:W-:Y:S04]  /*9a0f0*/  LDS R238, [R3+0x2e000] ;  /* 0x02e0000003ee7984 */ /* 0x000fe80000000800 */
[----:B------:R-:W-:Y:S04]  /*9a100*/  LDS R237, [R4+0x2c000] ;  /* 0x02c0000004ed7984 */ /* 0x000fe80000000800 */
[----:B------:R-:W1:Y:S04]  /*9a110*/  LDS R239, [R4+0x2e000] ;  /* 0x02e0000004ef7984 */ /* 0x000e680000000800 */
[----:B------:R-:W-:Y:S01]  /*9a120*/  STL.64 [R1+0x1010], R176 ;  /* 0x001010b001007387 */ /* 0x000fe20000100a00 */
[----:B------:R-:W-:Y:S02]  /*9a130*/  STL.64 [R1+0x1018], R178 ;  /* 0x001018b201007387 */ /* 0x000fe40000100a00 */
[----:B------:R3:W-:Y:S02]  /*9a140*/  STL.64 [R1+0x1000], R172 ;  /* 0x001000ac01007387 */ /* 0x0007e40000100a00 */
[----:B------:R3:W-:Y:S01]  /*9a150*/  STL.64 [R1+0x1008], R174 ;  /* 0x001008ae01007387 */ /* 0x0007e20000100a00 */
[----:B------:R3:W-:Y:S01]  /*9a160*/  STL.64 [R1+0xff0], R168 ;  /* 0x000ff0a801007387 */ /* 0x0007e20000100a00 */
[----:B------:R3:W-:Y:S02]  /*9a170*/  STL.64 [R1+0xff8], R170 ;  /* 0x000ff8aa01007387 */ /* 0x0007e40000100a00 */
[----:B------:R-:W-:Y:S01]  /*9a180*/  IMAD.MOV.U32 R7, RZ, RZ, R43 ;  /* 0x000000ffff077224 */ /* 0x000fe200078e002b */
[----:B------:R-:W-:Y:S01]  /*9a190*/  MOV R146, R88 ;  /* 0x0000005800927202 */ /* 0x000fe20000000f00 */
[----:B------:R-:W-:Y:S01]  /*9a1a0*/  IMAD.MOV.U32 R147, RZ, RZ, R89 ;  /* 0x000000ffff937224 */ /* 0x000fe200078e0059 */
[----:B---3--:R-:W-:Y:S01]  /*9a1b0*/  MOV R172, R62 ;  /* 0x0000003e00ac7202 */ /* 0x008fe20000000f00 */
        /* <DEDUP_REMOVED lines=11> */
[----:B-1----:R-:W-:Y:S08]  /*9a270*/  HMMA.1688.F32.TF32 R100, R236, R130, R100 ;  /* 0x00000082ec64723c */ /* 0x002ff00000081064 */
[C---:B--2---:R-:W-:Y:S08]  /*9a280*/  HMMA.1688.F32.TF32 R164, R16.reuse, R160, R248 ;  /* 0x000000a010a4723c */ /* 0x044ff000000810f8 */
[C---:B------:R-:W-:Y:S08]  /*9a290*/  HMMA.1688.F32.TF32 R160, R16.reuse, R152, R244 ;  /* 0x0000009810a0723c */ /* 0x040ff000000810f4 */
[----:B----4-:R-:W-:Y:S07]  /*9a2a0*/  HMMA.1688.F32.TF32 R152, R16, R128, R240 ;  /* 0x000000801098723c */ /* 0x010fee00000810f0 */
[----:B------:R-:W-:Y:S01]  /*9a2b0*/  STL.64 [R1+0xfe0], R164 ;  /* 0x000fe0a401007387 */ /* 0x000fe20000100a00 */
[----:B------:R-:W-:Y:S07]  /*9a2c0*/  STL.64 [R1+0xfe8], R166 ;  /* 0x000fe8a601007387 */ /* 0x000fee0000100a00 */
[----:B------:R-:W-:Y:S02]  /*9a2d0*/  STL.64 [R1+0xfd0], R160 ;  /* 0x000fd0a001007387 */ /* 0x000fe40000100a00 */
[----:B------:R-:W-:Y:S06]  /*9a2e0*/  STL.64 [R1+0xfd8], R162 ;  /* 0x000fd8a201007387 */ /* 0x000fec0000100a00 */
[----:B------:R-:W-:Y:S01]  /*9a2f0*/  STL.64 [R1+0xfc0], R152 ;  /* 0x000fc09801007387 */ /* 0x000fe20000100a00 */
[----:B------:R-:W-:Y:S02]  /*9a300*/  STL.64 [R1+0xfc8], R154 ;  /* 0x000fc89a01007387 */ /* 0x000fe40000100a00 */
[----:B------:R1:W-:Y:S02]  /*9a310*/  STL.64 [R1+0xfa0], R40 ;  /* 0x000fa02801007387 */ /* 0x0003e40000100a00 */
[----:B-1----:R-:W-:Y:S01]  /*9a320*/  MOV R40, R145 ;  /* 0x0000009100287202 */ /* 0x002fe20000000f00 */
[----:B------:R-:W-:-:S07]  /*9a330*/  IMAD.MOV.U32 R41, RZ, RZ, R144 ;  /* 0x000000ffff297224 */ /* 0x000fce00078e0090 */
[C---:B------:R-:W-:Y:S01]  /*9a340*/  HMMA.1688.F32.TF32 R36, R16.reuse, R40, R36 ;  /* 0x000000281024723c */ /* 0x040fe20000081024 */
[----:B------:R-:W-:Y:S01]  /*9a350*/  STL.64 [R1+0xfb0], R44 ;  /* 0x000fb02c01007387 */ /* 0x000fe20000100a00 */
[----:B------:R1:W-:Y:S02]  /*9a360*/  STL.64 [R1+0xfb8], R46 ;  /* 0x000fb82e01007387 */ /* 0x0003e40000100a00 */
[----:B------:R2:W-:Y:S01]  /*9a370*/  STL.64 [R1+0xfa8], R42 ;  /* 0x000fa82a01007387 */ /* 0x0005e20000100a00 */
[----:B-1----:R-:W3:Y:S04]  /*9a380*/  LDL R46, [R1+0x188] ;  /* 0x00018800012e7983 */ /* 0x002ee80000100800 */
[----:B--2---:R-:W2:Y:S04]  /*9a390*/  LDL R42, [R1+0x138] ;  /* 0x00013800012a7983 */ /* 0x004ea80000100800 */
[----:B------:R-:W2:Y:S10]  /*9a3a0*/  LDL R43, [R1+0x13c] ;  /* 0x00013c00012b7983 */ /* 0x000eb40000100800 */
[----:B------:R-:W-:Y:S01]  /*9a3b0*/  STL.64 [R1+0xf90], R36 ;  /* 0x000f902401007387 */ /* 0x000fe20000100a00 */
[----:B------:R1:W-:Y:S02]  /*9a3c0*/  STL.64 [R1+0xf98], R38 ;  /* 0x000f982601007387 */ /* 0x0003e40000100a00 */
[----:B------:R-:W3:Y:S01]  /*9a3d0*/  LDL R47, [R1+0x18c] ;  /* 0x00018c00012f7983 */ /* 0x000ee20000100800 */
[C---:B-1----:R-:W-:Y:S01]  /*9a3e0*/  HMMA.1688.F32.TF32 R36, R16.reuse, R72, R28 ;  /* 0x000000481024723c */ /* 0x042fe2000008101c */
        /* <DEDUP_REMOVED lines=18> */
[----:B------:R-:W-:Y:S01]  /*9a510*/  STL.64 [R1+0xf80], R36 ;  /* 0x000f802401007387 */ /* 0x000fe20000100a00 */
[----:B------:R4:W-:Y:S03]  /*9a520*/  STL.64 [R1+0xf88], R38 ;  /* 0x000f882601007387 */ /* 0x0009e60000100a00 */
[----:B----4-:R-:W4:Y:S01]  /*9a530*/  LDL R38, [R1+0x158] ;  /* 0x0001580001267983 */ /* 0x010f220000100800 */
[----:B------:R-:W-:Y:S02]  /*9a540*/  STL.64 [R1+0xf70], R8 ;  /* 0x000f700801007387 */ /* 0x000fe40000100a00 */
[----:B------:R1:W-:Y:S02]  /*9a550*/  STL.64 [R1+0xf78], R10 ;  /* 0x000f780a01007387 */ /* 0x0003e40000100a00 */
[----:B------:R-:W4:Y:S01]  /*9a560*/  LDL R39, [R1+0x15c] ;  /* 0x00015c0001277983 */ /* 0x000f220000100800 */
[C---:B-1----:R-:W-:Y:S01]  /*9a570*/  HMMA.1688.F32.TF32 R8, R16.reuse, R52, R24 ;  /* 0x000000341008723c */ /* 0x042fe20000081018 */
[----:B------:R-:W3:Y:S04]  /*9a580*/  LDL R26, [R1+0x178] ;  /* 0x00017800011a7983 */ /* 0x000ee80000100800 */
[----:B------:R-:W3:Y:S11]  /*9a590*/  LDL R27, [R1+0x17c] ;  /* 0x00017c00011b7983 */ /* 0x000ef60000100800 */
[----:B------:R-:W-:Y:S08]  /*9a5a0*/  @!UPT UIADD3 URZ, URZ, URZ, URZ ;  /* 0x0000003f3f3ff290 */ /* 0x000ff0000fffe03f */
[----:B------:R-:W-:Y:S01]  /*9a5b0*/  MOV R73, R8 ;  /* 0x0000000800497202 */ /* 0x000fe20000000f00 */
[----:B------:R-:W-:Y:S01]  /*9a5c0*/  IMAD.MOV.U32 R72, RZ, RZ, R9 ;  /* 0x000000ffff487224 */ /* 0x000fe200078e0009 */
[----:B------:R-:W-:Y:S01]  /*9a5d0*/  MOV R49, R10 ;  /* 0x0000000a00317202 */ /* 0x000fe20000000f00 */
[----:B------:R-:W-:Y:S02]  /*9a5e0*/  IMAD.MOV.U32 R48, RZ, RZ, R11 ;  /* 0x000000ffff307224 */ /* 0x000fe400078e000b */
[C---:B------:R-:W-:Y:S11]  /*9a5f0*/  HMMA.1688.F32.TF32 R8, R16.reuse, R68, R32 ;  /* 0x000000441008723c */ /* 0x040ff60000081020 */
[----:B------:R-:W-:Y:S11]  /*9a600*/  @!UPT UIADD3 URZ, URZ, URZ, URZ ;  /* 0x0000003f3f3ff290 */ /* 0x000ff6000fffe03f */
[----:B------:R-:W-:Y:S01]  /*9a610*/  @!UPT UIADD3 URZ, URZ, URZ, URZ ;  /* 0x0000003f3f3ff290 */ /* 0x000fe2000fffe03f */
[----:B------:R1:W-:Y:S01]  /*9a620*/  STL.64 [R1+0x1040], R8 ;  /* 0x0010400801007387 */ /* 0x0003e20000100a00 */
[----:B------:R-:W-:Y:S01]  /*9a630*/  MOV R53, R10 ;  /* 0x0000000a00357202 */ /* 0x000fe20000000f00 */
[----:B------:R-:W-:Y:S02]  /*9a640*/  IMAD.MOV.U32 R52, RZ, RZ, R11 ;  /* 0x000000ffff347224 */ /* 0x000fe400078e000b */
[----:B------:R-:W3:Y:S01]  /*9a650*/  LDL R34, [R1+0x1b8] ;  /* 0x0001b80001227983 */ /* 0x000ee20000100800 */
[----:B------:R-:W3:Y:S01]  /*9a660*/  LDL R35, [R1+0x1bc] ;  /* 0x0001bc0001237983 */ /* 0x000ee20000100800 */
[C---:B-1----:R-:W-:Y:S11]  /*9a670*/  HMMA.1688.F32.TF32 R8, R16.reuse, R64, R20 ;  /* 0x000000401008723c */ /* 0x042ff60000081014 */
[----:B------:R-:W-:Y:S11]  /*9a680*/  @!UPT UIADD3 URZ, URZ, URZ, URZ ;  /* 0x0000003f3f3ff290 */ /* 0x000ff6000fffe03f */
[----:B------:R-:W-:Y:S01]  /*9a690*/  @!UPT UIADD3 URZ, URZ, URZ, URZ ;  /* 0x0000003f3f3ff290 */ /* 0x000fe2000fffe03f */
[----:B------:R1:W-:Y:S01]  /*9a6a0*/  STL.64 [R1+0x1030], R8 ;  /* 0x0010300801007387 */ /* 0x0003e20000100a00 */
[----:B------:R-:W-:Y:S01]  /*9a6b0*/  MOV R69, R10 ;  /* 0x0000000a00457202 */ /* 0x000fe20000000f00 */
[----:B------:R-:W-:Y:S02]  /*9a6c0*/  IMAD.MOV.U32 R68, RZ, RZ, R11 ;  /* 0x000000ffff447224 */ /* 0x000fe400078e000b */
[C---:B-1----:R-:W-:Y:S11]  /*9a6d0*/  HMMA.1688.F32.TF32 R8, R16.reuse, R60, R12 ;  /* 0x0000003c1008723c */ /* 0x042ff6000008100c */
[----:B------:R-:W-:Y:S11]  /*9a6e0*/  @!UPT UIADD3 URZ, URZ, URZ, URZ ;  /* 0x0000003f3f3ff290 */ /* 0x000ff6000fffe03f */
[----:B------:R-:W-:Y:S01]  /*9a6f0*/  @!UPT UIADD3 URZ, URZ, URZ, URZ ;  /* 0x0000003f3f3ff290 */ /* 0x000fe2000fffe03f */
[----:B------:R1:W-:Y:S01]  /*9a700*/  STL.64 [R1+0x1020], R8 ;  /* 0x0010200801007387 */ /* 0x0003e20000100a00 */
        /* <DEDUP_REMOVED lines=29> */
[----:B------:R-:W3:Y:S01]  /*9a8e0*/  LDL.LU R51, [R1+0x5310] ;  /* 0x0053100001337983 */ /* 0x000ee20000300800 */
[----:B------:R-:W-:Y:S01]  /*9a8f0*/  MOV R65, R10 ;  /* 0x0000000a00417202 */ /* 0x000fe20000000f00 */
[----:B------:R-:W-:Y:S01]  /*9a900*/  IMAD.MOV.U32 R64, RZ, RZ, R11 ;  /* 0x000000ffff407224 */ /* 0x000fe200078e000b */
[----:B------:R-:W3:Y:S01]  /*9a910*/  LDL.LU R74, [R1+0x530c] ;  /* 0x00530c00014a7983 */ /* 0x000ee20000300800 */
[----:B-1----:R-:W-:Y:S01]  /*9a920*/  HMMA.1688.F32.TF32 R8, R16, R56, R76 ;  /* 0x000000381008723c */ /* 0x002fe2000008104c */
[----:B------:R-:W3:Y:S02]  /*9a930*/  LDL.LU R75, [R1+0x5308] ;  /* 0x00530800014b7983 */ /* 0x000ee40000300800 */
[----:B------:R-:W3:Y:S01]  /*9a940*/  LDL R78, [R1+0x1a8] ;  /* 0x0001a800014e7983 */ /* 0x000ee20000100800 */
[----:B------:R-:W3:Y:S01]  /*9a950*/  LDL R79, [R1+0x1ac] ;  /* 0x0001ac00014f7983 */ /* 0x000ee20000100800 */
[----:B------:R-:W-:Y:S01]  /*9a960*/  MOV R13, R130 ;  /* 0x00000082000d7202 */ /* 0x000fe20000000f00 */
[----:B------:R-:W-:-:S02]  /*9a970*/  IMAD.MOV.U32 R12, RZ, RZ, R131 ;  /* 0x000000ffff0c7224 */ /* 0x000fc400078e0083 */
[----:B------:R-:W3:Y:S01]  /*9a980*/  LDL.LU.64 R130, [R1+0x5300] ;  /* 0x0053000001827983 */ /* 0x000ee20000300a00 */
[----:B------:R-:W3:Y:S01]  /*9a990*/  LDL.LU.64 R128, [R1+0x52f8] ;  /* 0x0052f80001807983 */ /* 0x000ee20000300a00 */
[-C--:B------:R-:W-:Y:S08]  /*9a9a0*/  HMMA.1688.F32.TF32 R108, R236, R158.reuse, R108 ;  /* 0x0000009eec6c723c */ /* 0x080ff0000008106c */
[----:B------:R-:W-:Y:S08]  /*9a9b0*/  HMMA.1688.F32.TF32 R244, R28, R158, R144 ;  /* 0x0000009e1cf4723c */ /* 0x000ff00000081090 */
        /* <DEDUP_REMOVED lines=8> */
[----:B------:R-:W-:Y:S08]  /*9aa40*/  HMMA.1688.F32.TF32 R140, R236, R58, R140 ;  /* 0x0000003aec8c723c */ /* 0x000ff0000008108c */
[----:B------:R-:W-:Y:S08]  /*9aa50*/  HMMA.1688.F32.TF32 R20, R28, R34, R176 ;  /* 0x000000221c14723c */ /* 0x000ff000000810b0 */
[C---:B------:R-:W-:Y:S08]  /*9aa60*/  HMMA.1688.F32.TF32 R124, R236.reuse, R54, R124 ;  /* 0x00000036ec7c723c */ /* 0x040ff0000008107c */
[C---:B------:R-:W-:Y:S08]  /*9aa70*/  HMMA.1688.F32.TF32 R116, R236.reuse, R74, R116 ;  /* 0x0000004aec74723c */ /* 0x040ff00000081074 */
[C---:B------:R-:W-:Y:S08]  /*9aa80*/  HMMA.1688.F32.TF32 R120, R236.reuse, R50, R120 ;  /* 0x00000032ec78723c */ /* 0x040ff00000081078 */
[-C--:B------:R-:W-:Y:S08]  /*9aa90*/  HMMA.1688.F32.TF32 R84, R236, R78.reuse, R84 ;  /* 0x0000004eec54723c */ /* 0x080ff00000081054 */
[----:B------:R-:W-:Y:S08]  /*9aaa0*/  HMMA.1688.F32.TF32 R16, R28, R78, R172 ;  /* 0x0000004e1c10723c */ /* 0x000ff000000810ac */
[----:B------:R-:W-:Y:S07]  /*9aab0*/  HMMA.1688.F32.TF32 R128, R236, R70, R128 ;  /* 0x00000046ec80723c */ /* 0x000fee0000081080 */
[----:B------:R-:W-:Y:S01]  /*9aac0*/  MOV R238, R13 ;  /* 0x0000000d00ee7202 */ /* 0x000fe20000000f00 */
[----:B------:R-:W-:-:S02]  /*9aad0*/  IMAD.MOV.U32 R239, RZ, RZ, R12 ;  /* 0x000000ffffef7224 */ /* 0x000fc400078e000c */
[C---:B------:R-:W-:Y:S01]  /*9aae0*/  HMMA.1688.F32.TF32 R12, R28.reuse, R234, R168 ;  /* 0x000000ea1c0c723c */ /* 0x040fe200000810a8 */
[----:B------:R-:W-:Y:S01]  /*9aaf0*/  STL.64 [R1+0x50], R20 ;  /* 0x0000501401007387 */ /* 0x000fe20000100a00 */
[----:B------:R1:W-:Y:S03]  /*9ab00*/  STL.64 [R1+0x58], R22 ;  /* 0x0000581601007387 */ /* 0x0003e60000100a00 */
[----:B------:R-:W-:Y:S01]  /*9ab10*/  STL.64 [R1+0x40], R16 ;  /* 0x0000401001007387 */ /* 0x000fe20000100a00 */
[----:B------:R2:W-:Y:S02]  /*9ab20*/  STL.64 [R1+0x48], R18 ;  /* 0x0000481201007387 */ /* 0x0005e40000100a00 */
[C---:B-1----:R-:W-:Y:S08]  /*9ab30*/  HMMA.1688.F32.TF32 R20, R28.reuse, R46, R164 ;  /* 0x0000002e1c14723c */ /* 0x042ff000000810a4 */
[C---:B--2---:R-:W-:Y:S07]  /*9ab40*/  HMMA.1688.F32.TF32 R16, R28.reuse, R26, R160 ;  /* 0x0000001a1c10723c */ /* 0x044fee00000810a0 */
[----:B------:R-:W-:Y:S01]  /*9ab50*/  STL.64 [R1+0x30], R12 ;  /* 0x0000300c01007387 */ /* 0x000fe20000100a00 */
[----:B------:R1:W-:Y:S02]  /*9ab60*/  STL.64 [R1+0x38], R14 ;  /* 0x0000380e01007387 */ /* 0x0003e40000100a00 */
[C---:B-1----:R-:W-:Y:S05]  /*9ab70*/  HMMA.1688.F32.TF32 R12, R28.reuse, R238, R152 ;  /* 0x000000ee1c0c723c */ /* 0x042fea0000081098 */
[----:B------:R-:W-:Y:S01]  /*9ab80*/  STL.64 [R1+0x20], R20 ;  /* 0x0000201401007387 */ /* 0x000fe20000100a00 */
[----:B------:R-:W-:Y:S07]  /*9ab90*/  STL.64 [R1+0x28], R22 ;  /* 0x0000281601007387 */ /* 0x000fee0000100a00 */
[----:B------:R1:W-:Y:S02]  /*9aba0*/  STL.64 [R1+0x10], R16 ;  /* 0x0000101001007387 */ /* 0x0003e40000100a00 */
[----:B------:R2:W-:Y:S08]  /*9abb0*/  STL.64 [R1+0x18], R18 ;  /* 0x0000181201007387 */ /* 0x0005f00000100a00 */
[----:B------:R-:W-:Y:S01]  /*9abc0*/  STL.64 [R1], R12 ;  /* 0x0000000c01007387 */ /* 0x000fe20000100a00 */
[----:B------:R-:W-:Y:S02]  /*9abd0*/  STL.64 [R1+0x8], R14 ;  /* 0x0000080e01007387 */ /* 0x000fe40000100a00 */
        /* <DEDUP_REMOVED lines=60> */
[----:B-1----:R-:W3:Y:S02]  /*9afa0*/  LDL.LU R16, [R1+0x6c0] ;  /* 0x0006c00001107983 */ /* 0x002ee40000300800 */
[----:B------:R-:W3:Y:S01]  /*9afb0*/  LDL.LU R17, [R1+0x6c4] ;  /* 0x0006c40001117983 */ /* 0x000ee20000300800 */
[----:B--2---:R-:W3:Y:S01]  /*9afc0*/  LDL.LU R18, [R1+0x6c8] ;  /* 0x0006c80001127983 */ /* 0x004ee20000300800 */
[----:B------:R-:W3:Y:S02]  /*9afd0*/  LDL.LU R19, [R1+0x6cc] ;  /* 0x0006cc0001137983 */ /* 0x000ee40000300800 */
        /* <DEDUP_REMOVED lines=28> */
[C---:B------:R-:W-:Y:S01]  /*9b1a0*/  HMMA.1688.F32.TF32 R248, R28.reuse, R38, R148 ;  /* 0x000000261cf8723c */ /* 0x040fe20000081094 */
        /* <DEDUP_REMOVED lines=16> */
[C---:B---3--:R-:W-:Y:S08]  /*9b2b0*/  HMMA.1688.F32.TF32 R16, R28.reuse, R74, R16 ;  /* 0x0000004a1c10723c */ /* 0x048ff00000081010 */
[C---:B--2---:R-:W-:Y:S08]  /*9b2c0*/  HMMA.1688.F32.TF32 R228, R28.reuse, R42, R228 ;  /* 0x0000002a1ce4723c */ /* 0x044ff000000810e4 */
[C---:B------:R-:W-:Y:S08]  /*9b2d0*/  HMMA.1688.F32.TF32 R20, R28.reuse, R50, R20 ;  /* 0x000000321c14723c */ /* 0x040ff00000081014 */
[C---:B------:R-:W-:Y:S07]  /*9b2e0*/  HMMA.1688.F32.TF32 R224, R28.reuse, R70, R224 ;  /* 0x000000461ce0723c */ /* 0x040fee00000810e0 */
[----:B------:R-:W-:Y:S01]  /*9b2f0*/  STL.64 [R1+0xc0], R228 ;  /* 0x0000c0e401007387 */ /* 0x000fe20000100a00 */
[----:B------:R2:W-:Y:S03]  /*9b300*/  STL.64 [R1+0xc8], R230 ;  /* 0x0000c8e601007387 */ /* 0x0005e60000100a00 */
[----:B--2---:R-:W2:Y:S01]  /*9b310*/  LDL.LU.64 R230, [R1+0x52f0] ;  /* 0x0052f00001e67983 */ /* 0x004ea20000300a00 */
[----:B------:R-:W3:Y:S02]  /*9b320*/  LDL.LU.64 R228, [R1+0x52e8] ;  /* 0x0052e80001e47983 */ /* 0x000ee40000300a00 */
[----:B------:R-:W-:Y:S02]  /*9b330*/  STL.64 [R1+0xb0], R16 ;  /* 0x0000b01001007387 */ /* 0x000fe40000100a00 */
[----:B------:R1:W-:Y:S01]  /*9b340*/  STL.64 [R1+0xb8], R18 ;  /* 0x0000b81201007387 */ /* 0x0003e20000100a00 */
[----:B------:R-:W-:Y:S01]  /*9b350*/  STL.64 [R1+0xa0], R20 ;  /* 0x0000a01401007387 */ /* 0x000fe20000100a00 */
[----:B------:R4:W-:Y:S01]  /*9b360*/  STL.64 [R1+0xa8], R22 ;  /* 0x0000a81601007387 */ /* 0x0009e20000100a00 */
[C---:B-1----:R-:W-:Y:S08]  /*9b370*/  HMMA.1688.F32.TF32 R16, R28.reuse, R54, R240 ;  /* 0x000000361c10723c */ /* 0x042ff000000810f0 */
[C---:B----4-:R-:W-:Y:S08]  /*9b380*/  HMMA.1688.F32.TF32 R20, R28.reuse, R66, R220 ;  /* 0x000000421c14723c */ /* 0x050ff000000810dc */
[C---:B------:R-:W-:Y:S07]  /*9b390*/  HMMA.1688.F32.TF32 R240, R28.reuse, R58, R212 ;  /* 0x0000003a1cf0723c */ /* 0x040fee00000810d4 */
[----:B------:R-:W-:Y:S01]  /*9b3a0*/  STL.64 [R1+0x90], R16 ;  /* 0x0000901001007387 */ /* 0x000fe20000100a00 */
[----:B------:R1:W-:Y:S02]  /*9b3b0*/  STL.64 [R1+0x98], R18 ;  /* 0x0000981201007387 */ /* 0x0003e40000100a00 */
[----:B------:R-:W-:Y:S02]  /*9b3c0*/  STL.64 [R1+0x80], R224 ;  /* 0x000080e001007387 */ /* 0x000fe40000100a00 */
[----:B------:R-:W-:Y:S03]  /*9b3d0*/  STL.64 [R1+0x88], R226 ;  /* 0x000088e201007387 */ /* 0x000fe60000100a00 */
[----:B------:R-:W-:Y:S01]  /*9b3e0*/  STL.64 [R1+0x70], R20 ;  /* 0x0000701401007387 */ /* 0x000fe20000100a00 */
[----:B------:R4:W-:Y:S01]  /*9b3f0*/  STL.64 [R1+0x78], R22 ;  /* 0x0000781601007387 */ /* 0x0009e20000100a00 */
[----:B-1----:R-:W-:Y:S08]  /*9b400*/  HMMA.1688.F32.TF32 R16, R28, R62, R216 ;  /* 0x0000003e1c10723c */ /* 0x002ff000000810d8 */
[C---:B------:R-:W-:Y:S08]  /*9b410*/  HMMA.1688.F32.TF32 R28, R8.reuse, R34, R208 ;  /* 0x00000022081c723c */ /* 0x040ff000000810d0 */
[C---:B----4-:R-:W-:Y:S07]  /*9b420*/  HMMA.1688.F32.TF32 R20, R8.reuse, R78, R204 ;  /* 0x0000004e0814723c */ /* 0x050fee00000810cc */
[----:B------:R-:W-:Y:S01]  /*9b430*/  STL.64 [R1+0x60], R16 ;  /* 0x0000601001007387 */ /* 0x000fe20000100a00 */
[----:B------:R1:W-:Y:S07]  /*9b440*/  STL.64 [R1+0x68], R18 ;  /* 0x0000681201007387 */ /* 0x0003ee0000100a00 */
[----:B------:R-:W-:Y:S02]  /*9b450*/  STL.64 [R1+0x380], R28 ;  /* 0x0003801c01007387 */ /* 0x000fe40000100a00 */
[----:B------:R4:W-:Y:S06]  /*9b460*/  STL.64 [R1+0x388], R30 ;  /* 0x0003881e01007387 */ /* 0x0009ec0000100a00 */
[----:B------:R-:W-:Y:S01]  /*9b470*/  STL.64 [R1+0x370], R20 ;  /* 0x0003701401007387 */ /* 0x000fe20000100a00 */
[----:B------:R4:W-:Y:S01]  /*9b480*/  STL.64 [R1+0x378], R22 ;  /* 0x0003781601007387 */ /* 0x0009e20000100a00 */
[C---:B-1----:R-:W-:Y:S08]  /*9b490*/  HMMA.1688.F32.TF32 R16, R8.reuse, R234, R200 ;  /* 0x000000ea0810723c */ /* 0x042ff000000810c8 */
[C---:B----4-:R-:W-:Y:S08]  /*9b4a0*/  HMMA.1688.F32.TF32 R28, R8.reuse, R46, R196 ;  /* 0x0000002e081c723c */ /* 0x050ff000000810c4 */
[C---:B------:R-:W-:Y:S07]  /*9b4b0*/  HMMA.1688.F32.TF32 R20, R8.reuse, R26, R192 ;  /* 0x0000001a0814723c */ /* 0x040fee00000810c0 */
        /* <DEDUP_REMOVED lines=10> */
[----:B------:R-:W-:Y:S07]  /*9b560*/  STL.64 [R1+0x108], R18 ;  /* 0x0001081201007387 */ /* 0x000fee0000100a00 */
[----:B------:R-:W-:Y:S02]  /*9b570*/  STL.64 [R1+0xf0], R28 ;  /* 0x0000f01c01007387 */ /* 0x000fe40000100a00 */
[----:B------:R-:W-:Y:S06]  /*9b580*/  STL.64 [R1+0xf8], R30 ;  /* 0x0000f81e01007387 */ /* 0x000fec0000100a00 */
[----:B------:R-:W-:Y:S01]  /*9b590*/  STL.64 [R1+0xe0], R20 ;  /* 0x0000e01401007387 */ /* 0x000fe20000100a00 */
[----:B------:R1:W-:Y:S01]  /*9b5a0*/  STL.64 [R1+0xe8], R22 ;  /* 0x0000e81601007387 */ /* 0x0003e20000100a00 */
[C---:B------:R-:W-:Y:S08]  /*9b5b0*/  HMMA.1688.F32.TF32 R172, R8.reuse, R74, R172 ;  /* 0x0000004a08ac723c */ /* 0x040ff000000810ac */
[C---:B------:R-:W-:Y:S01]  /*9b5c0*/  HMMA.1688.F32.TF32 R160, R8.reuse, R70, R160 ;  /* 0x0000004608a0723c */ /* 0x040fe200000810a0 */
[----:B------:R-:W-:Y:S04]  /*9b5d0*/  LDS R16, [R3+0x2c200] ;  /* 0x02c2000003107984 */ /* 0x000fe80000000800 */
[----:B------:R-:W-:Y:S04]  /*9b5e0*/  LDS R18, [R3+0x2e200] ;  /* 0x02e2000003127984 */ /* 0x000fe80000000800 */
[----:B------:R-:W-:Y:S04]  /*9b5f0*/  LDS R17, [R4+0x2c200] ;  /* 0x02c2000004117984 */ /* 0x000fe80000000800 */
[----:B------:R-:W4:Y:S01]  /*9b600*/  LDS R19, [R4+0x2e200] ;  /* 0x02e2000004137984 */ /* 0x000f220000000800 */
[C---:B-1----:R-:W-:Y:S08]  /*9b610*/  HMMA.1688.F32.TF32 R20, R8.reuse, R42, R176 ;  /* 0x0000002a0814723c */ /* 0x042ff000000810b0 */
[C---:B------:R-:W-:Y:S11]  /*9b620*/  HMMA.1688.F32.TF32 R28, R8.reuse, R50, R168 ;  /* 0x00000032081c723c */ /* 0x040ff600000810a8 */
[----:B------:R-:W-:Y:S04]  /*9b630*/  @!UPT UIADD3 URZ, URZ, URZ, URZ ;  /* 0x0000003f3f3ff290 */ /* 0x000fe8000fffe03f */
[----:B------:R-:W-:Y:S01]  /*9b640*/  STL.64 [R1+0x3a0], R20 ;  /* 0x0003a01401007387 */ /* 0x000fe20000100a00 */
[----:B------:R1:W-:Y:S02]  /*9b650*/  STL.64 [R1+0x3a8], R22 ;  /* 0x0003a81601007387 */ /* 0x0003e40000100a00 */
[C---:B-1----:R-:W-:Y:S01]  /*9b660*/  HMMA.1688.F32.TF32 R20, R8.reuse, R54, R164 ;  /* 0x000000360814723c */ /* 0x042fe200000810a4 */
[----:B------:R-:W-:Y:S01]  /*9b670*/  STL.64 [R1+0x390], R172 ;  /* 0x000390ac01007387 */ /* 0x000fe20000100a00 */
[----:B------:R-:W-:Y:S03]  /*9b680*/  STL.64 [R1+0x398], R174 ;  /* 0x000398ae01007387 */ /* 0x000fe60000100a00 */
[----:B------:R-:W-:Y:S02]  /*9b690*/  STL.64 [R1+0x350], R28 ;  /* 0x0003501c01007387 */ /* 0x000fe40000100a00 */
[----:B------:R1:W-:Y:S02]  /*9b6a0*/  STL.64 [R1+0x358], R30 ;  /* 0x0003581e01007387 */ /* 0x0003e40000100a00 */
[C---:B-1----:R-:W-:Y:S11]  /*9b6b0*/  HMMA.1688.F32.TF32 R28, R8.reuse, R66, R152 ;  /* 0x00000042081c723c */ /* 0x042ff60000081098 */
[----:B------:R-:W-:Y:S03]  /*9b6c0*/  @!UPT UIADD3 URZ, URZ, URZ, URZ ;  /* 0x0000003f3f3ff290 */ /* 0x000fe6000fffe03f */
[----:B------:R-:W-:Y:S01]  /*9b6d0*/  STL.64 [R1+0x340], R20 ;  /* 0x0003401401007387 */ /* 0x000fe20000100a00 */
[----:B------:R1:W-:Y:S02]  /*9b6e0*/  STL.64 [R1+0x348], R22 ;  /* 0x0003481601007387 */ /* 0x0003e40000100a00 */
[C---:B-1----:R-:W-:Y:S08]  /*9b6f0*/  HMMA.1688.F32.TF32 R20, R8.reuse, R62, R148 ;  /* 0x0000003e0814723c */ /* 0x042ff00000081094 */
[----:B------:R-:W-:Y:S01]  /*9b700*/  HMMA.1688.F32.TF32 R8, R8, R58, R144 ;  /* 0x0000003a0808723c */ /* 0x000fe20000081090 */
[----:B------:R1:W-:Y:S01]  /*9b710*/  STL.64 [R1+0x330], R160 ;  /* 0x000330a001007387 */ /* 0x0003e20000100a00 */
[----:B------:R4:W-:Y:S02]  /*9b720*/  STL.64 [R1+0x338], R162 ;  /* 0x000338a201007387 */ /* 0x0009e40000100a00 */
[----:B------:R-:W-:Y:S02]  /*9b730*/  STL.64 [R1+0x320], R28 ;  /* 0x0003201c01007387 */ /* 0x000fe40000100a00 */
[----:B------:R-:W-:Y:S01]  /*9b740*/  STL.64 [R1+0x328], R30 ;  /* 0x0003281e01007387 */ /* 0x000fe20000100a00 */
[----:B-1----:R-:W2:Y:S08]  /*9b750*/  LDL.LU R160, [R1+0x1e0] ;  /* 0x0001e00001a07983 */ /* 0x002eb00000300800 */
[----:B------:R1:W-:Y:S01]  /*9b760*/  STL.64 [R1+0x310], R20 ;  /* 0x0003101401007387 */ /* 0x0003e20000100a00 */
[----:B------:R1:W-:Y:S07]  /*9b770*/  STL.64 [R1+0x318], R22 ;  /* 0x0003181601007387 */ /* 0x0003ee0000100a00 */
[----:B------:R1:W-:Y:S02]  /*9b780*/  STL.64 [R1+0xd0], R8 ;  /* 0x0000d00801007387 */ /* 0x0003e40000100a00 */
[----:B------:R1:W-:Y:S01]  /*9b790*/  STL.64 [R1+0xd8], R10 ;  /* 0x0000d80a01007387 */ /* 0x0003e20000100a00 */
[----:B------:R-:W2:Y:S01]  /*9b7a0*/  LDL.LU R161, [R1+0x1e4] ;  /* 0x0001e40001a17983 */ /* 0x000ea20000300800 */
[----:B----4-:R-:W2:Y:S02]  /*9b7b0*/  LDL.LU R162, [R1+0x1e8] ;  /* 0x0001e80001a27983 */ /* 0x010ea40000300800 */
[----:B------:R-:W2:Y:S02]  /*9b7c0*/  LDL.LU R163, [R1+0x1ec] ;  /* 0x0001ec0001a37983 */ /* 0x000ea40000300800 */
        /* <DEDUP_REMOVED lines=28> */
[----:B-1----:R-:W2:Y:S01]  /*9b990*/  LDL.LU R20, [R1+0x260] ;  /* 0x0002600001147983 */ /* 0x002ea20000300800 */
        /* <DEDUP_REMOVED lines=65> */
[C---:B------:R-:W-:Y:S01]  /*9bdb0*/  HMMA.1688.F32.TF32 R144, R12.reuse, R38, R144 ;  /* 0x000000260c90723c */ /* 0x040fe20000081090 */
[----:B------:R1:W-:Y:S01]  /*9bdc0*/  STL.64 [R1+0x2f0], R148 ;  /* 0x0002f09401007387 */ /* 0x0003e20000100a00 */
[----:B------:R2:W-:Y:S03]  /*9bdd0*/  STL.64 [R1+0x2f8], R150 ;  /* 0x0002f89601007387 */ /* 0x0005e60000100a00 */
[----:B-1----:R-:W3:Y:S01]  /*9bde0*/  LDL.LU R148, [R1+0x1c0] ;  /* 0x0001c00001947983 */ /* 0x002ee20000300800 */
[----:B------:R-:W3:Y:S02]  /*9bdf0*/  LDL.LU R149, [R1+0x1c4] ;  /* 0x0001c40001957983 */ /* 0x000ee40000300800 */
[----:B--2---:R-:W3:Y:S02]  /*9be00*/  LDL.LU R150, [R1+0x1c8] ;  /* 0x0001c80001967983 */ /* 0x004ee40000300800 */
[----:B------:R-:W3:Y:S01]  /*9be10*/  LDL.LU R151, [R1+0x1cc] ;  /* 0x0001cc0001977983 */ /* 0x000ee20000300800 */
[----:B------:R-:W-:Y:S01]  /*9be20*/  STL.64 [R1+0x2e0], R224 ;  /* 0x0002e0e001007387 */ /* 0x000fe20000100a00 */
[----:B------:R1:W-:Y:S03]  /*9be30*/  STL.64 [R1+0x2e8], R226 ;  /* 0x0002e8e201007387 */ /* 0x0003e60000100a00 */
        /* <DEDUP_REMOVED lines=21> */
[----:B------:R-:W2:Y:S01]  /*9bf90*/  LDL.LU.64 R144, [R1+0x5288] ;  /* 0x0052880001907983 */ /* 0x000ea20000300a00 */
[C---:B------:R-:W-:Y:S11]  /*9bfa0*/  HMMA.1688.F32.TF32 R8, R12.reuse, R158, R8 ;  /* 0x0000009e0c08723c */ /* 0x040ff60000081008 */
[----:B------:R-:W-:Y:S11]  /*9bfb0*/  @!UPT UIADD3 URZ, URZ, URZ, URZ ;  /* 0x0000003f3f3ff290 */ /* 0x000ff6000fffe03f */
[----:B------:R-:W-:Y:S01]  /*9bfc0*/  @!UPT UIADD3 URZ, URZ, URZ, URZ ;  /* 0x0000003f3f3ff290 */ /* 0x000fe2000fffe03f */
[----:B------:R-:W-:Y:S01]  /*9bfd0*/  STL.64 [R1+0x280], R8 ;  /* 0x0002800801007387 */ /* 0x000fe20000100a00 */
[----:B------:R1:W-:Y:S02]  /*9bfe0*/  STL.64 [R1+0x288], R10 ;  /* 0x0002880a01007387 */ /* 0x0003e40000100a00 */
[C---:B-1----:R-:W-:Y:S08]  /*9bff0*/  HMMA.1688.F32.TF32 R8, R12.reuse, R42, R28 ;  /* 0x0000002a0c08723c */ /* 0x042ff0000008101c */
        /* <DEDUP_REMOVED lines=8> */
[C---:B----4-:R-:W-:Y:S01]  /*9c080*/  HMMA.1688.F32.TF32 R8, R12.reuse, R50, R204 ;  /* 0x000000320c08723c */ /* 0x050fe200000810cc */
[----:B------:R-:W-:Y:S01]  /*9c090*/  STL.64 [R1+0x3c0], R28 ;  /* 0x0003c01c01007387 */ /* 0x000fe20000100a00 */
[----:B------:R-:W-:Y:S11]  /*9c0a0*/  STL.64 [R1+0x3c8], R30 ;  /* 0x0003c81e01007387 */ /* 0x000ff60000100a00 */
[----:B------:R-:W-:Y:S10]  /*9c0b0*/  @!UPT UIADD3 URZ, URZ, URZ, URZ ;  /* 0x0000003f3f3ff290 */ /* 0x000ff4000fffe03f */
[----:B------:R-:W-:Y:S01]  /*9c0c0*/  STL.64 [R1+0x3b0], R8 ;  /* 0x0003b00801007387 */ /* 0x000fe20000100a00 */
[----:B------:R4:W-:Y:S02]  /*9c0d0*/  STL.64 [R1+0x3b8], R10 ;  /* 0x0003b80a01007387 */ /* 0x0009e40000100a00 */
[C---:B----4-:R-:W-:Y:S08]  /*9c0e0*/  HMMA.1688.F32.TF32 R8, R12.reuse, R54, R200 ;  /* 0x000000360c08723c */ /* 0x050ff000000810c8 */
[C---:B------:R-:W-:Y:S11]  /*9c0f0*/  HMMA.1688.F32.TF32 R28, R12.reuse, R62, R188 ;  /* 0x0000003e0c1c723c */ /* 0x040ff600000810bc */
[----:B------:R-:W-:Y:S04]  /*9c100*/  @!UPT UIADD3 URZ, URZ, URZ, URZ ;  /* 0x0000003f3f3ff290 */ /* 0x000fe8000fffe03f */
[----:B------:R-:W-:Y:S01]  /*9c110*/  STL.64 [R1+0x300], R8 ;  /* 0x0003000801007387 */ /* 0x000fe20000100a00 */
[----:B------:R4:W-:Y:S02]  /*9c120*/  STL.64 [R1+0x308], R10 ;  /* 0x0003080a01007387 */ /* 0x0009e40000100a00 */
[C---:B----4-:R-:W-:Y:S01]  /*9c130*/  HMMA.1688.F32.TF32 R8, R12.reuse, R66, R192 ;  /* 0x000000420c08723c */ /* 0x050fe200000810c0 */
[----:B------:R-:W-:Y:S01]  /*9c140*/  STL.64 [R1+0x270], R196 ;  /* 0x000270c401007387 */ /* 0x000fe20000100a00 */
[----:B------:R-:W-:Y:S06]  /*9c150*/  STL.64 [R1+0x278], R198 ;  /* 0x000278c601007387 */ /* 0x000fec0000100a00 */
[----:B------:R-:W-:Y:S11]  /*9c160*/  HMMA.1688.F32.TF32 R12, R12, R58, R184 ;  /* 0x0000003a0c0c723c */ /* 0x000ff600000810b8 */
[----:B------:R-:W-:Y:S04]  /*9c170*/  @!UPT UIADD3 URZ, URZ, URZ, URZ ;  /* 0x0000003f3f3ff290 */ /* 0x000fe8000fffe03f */
[----:B------:R-:W-:Y:S01]  /*9c180*/  STL.64 [R1+0x260], R8 ;  /* 0x0002600801007387 */ /* 0x000fe20000100a00 */
[----:B------:R4:W-:Y:S02]  /*9c190*/  STL.64 [R1+0x268], R10 ;  /* 0x0002680a01007387 */ /* 0x0009e40000100a00 */
[C---:B----4-:R-:W-:Y:S01]  /*9c1a0*/  HMMA.1688.F32.TF32 R8, R16.reuse, R34, R180 ;  /* 0x000000221008723c */ /* 0x050fe200000810b4 */
[----:B------:R-:W-:Y:S01]  /*9c1b0*/  STL.64 [R1+0x250], R28 ;  /* 0x0002501c01007387 */ /* 0x000fe20000100a00 */
[----:B------:R4:W-:Y:S03]  /*9c1c0*/  STL.64 [R1+0x258], R30 ;  /* 0x0002581e01007387 */ /* 0x0009e60000100a00 */
[----:B------:R-:W-:Y:S02]  /*9c1d0*/  STL.64 [R1+0x240], R12 ;  /* 0x0002400c01007387 */ /* 0x000fe40000100a00 */
[----:B------:R1:W-:Y:S01]  /*9c1e0*/  STL.64 [R1+0x248], R14 ;  /* 0x0002480e01007387 */ /* 0x0003e20000100a00 */
[C---:B----4-:R-:W-:Y:S08]  /*9c1f0*/  HMMA.1688.F32.TF32 R28, R16.reuse, R78, R176 ;  /* 0x0000004e101c723c */ /* 0x050ff000000810b0 */
        /* <DEDUP_REMOVED lines=9> */
[C---:B----4-:R-:W-:Y:S01]  /*9c290*/  HMMA.1688.F32.TF32 R12, R16.reuse, R238, R160 ;  /* 0x000000ee100c723c */ /* 0x050fe200000810a0 */
[----:B------:R-:W-:Y:S01]  /*9c2a0*/  STL.64 [R1+0x210], R8 ;  /* 0x0002100801007387 */ /* 0x000fe20000100a00 */
[----:B------:R1:W-:Y:S06]  /*9c2b0*/  STL.64 [R1+0x218], R10 ;  /* 0x0002180a01007387 */ /* 0x0003ec0000100a00 */
[----:B-1----:R-:W-:Y:S07]  /*9c2c0*/  HMMA.1688.F32.TF32 R8, R16, R38, R152 ;  /* 0x000000261008723c */ /* 0x002fee0000081098 */
[----:B------:R2:W-:Y:S01]  /*9c2d0*/  STL.64 [R1+0x200], R28 ;  /* 0x0002001c01007387 */ /* 0x0005e20000100a00 */
[----:B------:R1:W-:Y:S07]  /*9c2e0*/  STL.64 [R1+0x208], R30 ;  /* 0x0002081e01007387 */ /* 0x0003ee0000100a00 */
[----:B------:R-:W-:Y:S02]  /*9c2f0*/  STL.64 [R1+0x1f0], R12 ;  /* 0x0001f00c01007387 */ /* 0x000fe40000100a00 */
[----:B------:R-:W-:Y:S01]  /*9c300*/  STL.64 [R1+0x1f8], R14 ;  /* 0x0001f80e01007387 */ /* 0x000fe20000100a00 */
[----:B------:R-:W-:Y:S04]  /*9c310*/  LDS R12, [R3+0x2c300] ;  /* 0x02c30000030c7984 */ /* 0x000fe80000000800 */
[----:B------:R-:W-:Y:S04]  /*9c320*/  LDS R14, [R3+0x2e300] ;  /* 0x02e30000030e7984 */ /* 0x000fe80000000800 */
[----:B------:R-:W-:Y:S04]  /*9c330*/  LDS R13, [R4+0x2c300] ;  /* 0x02c30000040d7984 */ /* 0x000fe80000000800 */
[----:B------:R-:W4:Y:S01]  /*9c340*/  LDS R15, [R4+0x2e300] ;  /* 0x02e30000040f7984 */ /* 0x000f220000000800 */
[----:B--2---:R-:W-:-:S03]  /*9c350*/  MOV R28, R145 ;  /* 0x00000091001c7202 */ /* 0x004fc60000000f00 */
[----:B------:R-:W2:Y:S01]  /*9c360*/  LDL.LU R145, [R1+0x5284] ;  /* 0x0052840001917983 */ /* 0x000ea20000300800 */
[----:B------:R-:W-:Y:S02]  /*9c370*/  STL.64 [R1+0x1e0], R8 ;  /* 0x0001e00801007387 */ /* 0x000fe40000100a00 */
[----:B------:R3:W-:Y:S02]  /*9c380*/  STL.64 [R1+0x1e8], R10 ;  /* 0x0001e80a01007387 */ /* 0x0007e40000100a00 */
[----:B------:R-:W-:Y:S01]  /*9c390*/  IMAD.MOV.U32 R29, RZ, RZ, R147 ;  /* 0x000000ffff1d7224 */ /* 0x000fe200078e0093 */
[----:B-1----:R-:W-:Y:S01]  /*9c3a0*/  MOV R30, R146 ;  /* 0x00000092001e7202 */ /* 0x002fe20000000f00 */
[----:B------:R-:W4:Y:S01]  /*9c3b0*/  LDL.LU R147, [R1+0x5280] ;  /* 0x0052800001937983 */ /* 0x000f220000300800 */
[----:B------:R-:W4:Y:S02]  /*9c3c0*/  LDL.LU R146, [R1+0x527c] ;  /* 0x00527c0001927983 */ /* 0x000f240000300800 */
[----:B------:R-:W-:-:S02]  /*9c3d0*/  IMAD.MOV.U32 R31, RZ, RZ, R144 ;  /* 0x000000ffff1f7224 */ /* 0x000fc400078e0090 */
[----:B------:R-:W4:Y:S01]  /*9c3e0*/  LDL.LU R144, [R1+0x5278] ;  /* 0x0052780001907983 */ /* 0x000f220000300800 */
[----:B---3--:R-:W-:Y:S03]  /*9c3f0*/  HMMA.1688.F32.TF32 R8, R16, R158, R148 ;  /* 0x0000009e1008723c */ /* 0x008fe60000081094 */
[----:B------:R-:W3:Y:S11]  /*9c400*/  LDL.LU R148, [R1+0x4b0] ;  /* 0x0004b00001947983 */ /* 0x000ef60000300800 */
[----:B------:R-:W-:Y:S09]  /*9c410*/  @!UPT UIADD3 URZ, URZ, URZ, URZ ;  /* 0x0000003f3f3ff290 */ /* 0x000ff2000fffe03f */
[----:B------:R1:W-:Y:S01]  /*9c420*/  STL.64 [R1+0x1d0], R8 ;  /* 0x0001d00801007387 */ /* 0x0003e20000100a00 */
[----:B------:R1:W-:Y:S02]  /*9c430*/  STL.64 [R1+0x1d8], R10 ;  /* 0x0001d80a01007387 */ /* 0x0003e40000100a00 */
[----:B------:R-:W3:Y:S02]  /*9c440*/  LDL.LU R149, [R1+0x4b4] ;  /* 0x0004b40001957983 */ /* 0x000ee40000300800 */
[----:B------:R-:W3:Y:S01]  /*9c450*/  LDL.LU R150, [R1+0x4b8] ;  /* 0x0004b80001967983 */ /* 0x000ee20000300800 */
[----:B------:R-:W3:Y:S01]  /*9c460*/  LDL.LU R151, [R1+0x4bc] ;  /* 0x0004bc0001977983 */ /* 0x000ee20000300800 */
[----:B--2---:R-:W-:Y:S01]  /*9c470*/  IMAD.MOV.U32 R155, RZ, RZ, R145 ;  /* 0x000000ffff9b7224 */ /* 0x004fe200078e0091 */
[----:B----4-:R-:W-:Y:S01]  /*9c480*/  MOV R154, R147 ;  /* 0x00000093009a7202 */ /* 0x010fe20000000f00 */
[----:B------:R-:W-:Y:S01]  /*9c490*/  IMAD.MOV.U32 R153, RZ, RZ, R146 ;  /* 0x000000ffff997224 */ /* 0x000fe200078e0092 */
[----:B------:R-:W-:-:S02]  /*9c4a0*/  MOV R152, R144 ;  /* 0x0000009000987202 */ /* 0x000fc40000000f00 */
[----:B------:R-:W2:Y:S01]  /*9c4b0*/  LDL.LU R144, [R1+0x5274] ;  /* 0x0052740001907983 */ /* 0x000ea20000300800 */
[----:B------:R-:W4:Y:S02]  /*9c4c0*/  LDL.LU R146, [R1+0x5270] ;  /* 0x0052700001927983 */ /* 0x000f240000300800 */
[----:B------:R-:W3:Y:S02]  /*9c4d0*/  LDL.LU R147, [R1+0x526c] ;  /* 0x00526c0001937983 */ /* 0x000ee40000300800 */
[----:B------:R-:W3:Y:S01]  /*9c4e0*/  LDL.LU R145, [R1+0x5268] ;  /* 0x0052680001917983 */ /* 0x000ee20000300800 */
[----:B------:R-:W3:Y:S01]  /*9c4f0*/  LDL.LU R164, [R1+0x4f0] ;  /* 0x0004f00001a47983 */ /* 0x000ee20000300800 */
[----:B------:R-:W3:Y:S02]  /*9c500*/  LDL.LU R165, [R1+0x4f4] ;  /* 0x0004f40001a57983 */ /* 0x000ee40000300800 */
[----:B------:R-:W3:Y:S02]  /*9c510*/  LDL.LU R166, [R1+0x4f8] ;  /* 0x0004f80001a67983 */ /* 0x000ee40000300800 */
[----:B------:R-:W3:Y:S02]  /*9c520*/  LDL.LU R167, [R1+0x4fc] ;  /* 0x0004fc0001a77983 */ /* 0x000ee40000300800 */
[----:B--2---:R-:W-:-:S02]  /*9c530*/  IMAD.MOV.U32 R171, RZ, RZ, R144 ;  /* 0x000000ffffab7224 */ /* 0x004fc400078e0090 */
[----:B----4-:R-:W-:Y:S01]  /*9c540*/  IMAD.MOV.U32 R169, RZ, RZ, R146 ;  /* 0x000000ffffa97224 */ /* 0x010fe200078e0092 */
[----:B------:R-:W2:Y:S01]  /*9c550*/  LDL.LU R144, [R1+0x560] ;  /* 0x0005600001907983 */ /* 0x000ea20000300800 */
[----:B---3--:R-:W-:-:S03]  /*9c560*/  MOV R170, R145 ;  /* 0x0000009100aa7202 */ /* 0x008fc60000000f00 */
[----:B------:R-:W2:Y:S01]  /*9c570*/  LDL.LU R145, [R1+0x564] ;  /* 0x0005640001917983 */ /* 0x000ea20000300800 */
[----:B------:R-:W-:-:S03]  /*9c580*/  MOV R168, R147 ;  /* 0x0000009300a87202 */ /* 0x000fc60000000f00 */
        /* <DEDUP_REMOVED lines=45> */
[----:B------:R-:W3:Y:S01]  /*9c860*/  LDL.LU R163, [R1+0x4ec] ;  /* 0x0004ec0001a37983 */ /* 0x000ee20000300800 */
[C---:B--2---:R-:W-:Y:S08]  /*9c870*/  HMMA.1688.F32.TF32 R200, R16.reuse, R74, R200 ;  /* 0x0000004a10c8723c */ /* 0x044ff000000810c8 */
[C---:B---3--:R-:W-:Y:S08]  /*9c880*/  HMMA.1688.F32.TF32 R204, R16.reuse, R42, R204 ;  /* 0x0000002a10cc723c */ /* 0x048ff000000810cc */
[C---:B------:R-:W-:Y:S08]  /*9c890*/  HMMA.1688.F32.TF32 R196, R16.reuse, R50, R196 ;  /* 0x0000003210c4723c */ /* 0x040ff000000810c4 */
[C---:B----4-:R-:W-:Y:S08]  /*9c8a0*/  HMMA.1688.F32.TF32 R192, R16.reuse, R54, R192 ;  /* 0x0000003610c0723c */ /* 0x050ff000000810c0 */
[C---:B------:R-:W-:Y:S08]  /*9c8b0*/  HMMA.1688.F32.TF32 R188, R16.reuse, R70, R188 ;  /* 0x0000004610bc723c */ /* 0x040ff000000810bc */
[C---:B------:R-:W-:Y:S01]  /*9c8c0*/  HMMA.1688.F32.TF32 R144, R16.reuse, R66, R144 ;  /* 0x000000421090723c */ /* 0x040fe20000081090 */
[----:B------:R-:W-:Y:S01]  /*9c8d0*/  STL.64 [R1+0x450], R204 ;  /* 0x000450cc01007387 */ /* 0x000fe20000100a00 */
[----:B------:R1:W-:Y:S03]  /*9c8e0*/  STL.64 [R1+0x458], R206 ;  /* 0x000458ce01007387 */ /* 0x0003e60000100a00 */
[----:B-1----:R-:W2:Y:S01]  /*9c8f0*/  LDL.LU.64 R206, [R1+0x5260] ;  /* 0x0052600001ce7983 */ /* 0x002ea20000300a00 */
[----:B------:R-:W2:Y:S02]  /*9c900*/  LDL.LU.64 R204, [R1+0x5258] ;  /* 0x0052580001cc7983 */ /* 0x000ea40000300a00 */
[----:B------:R-:W-:Y:S02]  /*9c910*/  STL.64 [R1+0x440], R200 ;  /* 0x000440c801007387 */ /* 0x000fe40000100a00 */
[----:B------:R1:W-:Y:S02]  /*9c920*/  STL.64 [R1+0x448], R202 ;  /* 0x000448ca01007387 */ /* 0x0003e40000100a00 */
[----:B-1----:R-:W3:Y:S01]  /*9c930*/  LDL.LU.64 R202, [R1+0x5250] ;  /* 0x0052500001ca7983 */ /* 0x002ee20000300a00 */
[----:B------:R-:W3:Y:S02]  /*9c940*/  LDL.LU.64 R200, [R1+0x5248] ;  /* 0x0052480001c87983 */ /* 0x000ee40000300a00 */
[----:B------:R-:W-:Y:S02]  /*9c950*/  STL.64 [R1+0x430], R196 ;  /* 0x000430c401007387 */ /* 0x000fe40000100a00 */
[----:B------:R1:W-:Y:S02]  /*9c960*/  STL.64 [R1+0x438], R198 ;  /* 0x000438c601007387 */ /* 0x0003e40000100a00 */
[----:B-1----:R-:W4:Y:S01]  /*9c970*/  LDL.LU.64 R198, [R1+0x5240] ;  /* 0x0052400001c67983 */ /* 0x002f220000300a00 */
[----:B------:R-:W4:Y:S02]  /*9c980*/  LDL.LU.64 R196, [R1+0x5238] ;  /* 0x0052380001c47983 */ /* 0x000f240000300a00 */
        /* <DEDUP_REMOVED lines=17> */
[----:B--2---:R-:W-:Y:S01]  /*9caa0*/  HMMA.1688.F32.TF32 R8, R16, R58, R144 ;  /* 0x0000003a1008723c */ /* 0x004fe20000081090 */
[----:B------:R-:W2:Y:S11]  /*9cab0*/  LDL.LU R16, [R1+0x4d0] ;  /* 0x0004d00001107983 */ /* 0x000eb60000300800 */
[----:B------:R-:W-:Y:S11]  /*9cac0*/  @!UPT UIADD3 URZ, URZ, URZ, URZ ;  /* 0x0000003f3f3ff290 */ /* 0x000ff6000fffe03f */
[----:B------:R-:W-:Y:S01]  /*9cad0*/  STL.64 [R1+0x1c0], R8 ;  /* 0x0001c00801007387 */ /* 0x000fe20000100a00 */
[----:B------:R-:W-:Y:S02]  /*9cae0*/  STL.64 [R1+0x1c8], R10 ;  /* 0x0001c80a01007387 */ /* 0x000fe40000100a00 */
[----:B------:R-:W2:Y:S02]  /*9caf0*/  LDL.LU R17, [R1+0x4d4] ;  /* 0x0004d40001117983 */ /* 0x000ea40000300800 */
[----:B------:R-:W2:Y:S01]  /*9cb00*/  LDL.LU R18, [R1+0x4d8] ;  /* 0x0004d80001127983 */ /* 0x000ea20000300800 */
[----:B------:R-:W2:Y:S01]  /*9cb10*/  LDL.LU R19, [R1+0x4dc] ;  /* 0x0004dc0001137983 */ /* 0x000ea20000300800 */
[C---:B------:R-:W-:Y:S08]  /*9cb20*/  HMMA.1688.F32.TF32 R184, R20.reuse, R34, R184 ;  /* 0x0000002214b8723c */ /* 0x040ff000000810b8 */
[C---:B------:R-:W-:Y:S08]  /*9cb30*/  HMMA.1688.F32.TF32 R180, R20.reuse, R78, R180 ;  /* 0x0000004e14b4723c */ /* 0x040ff000000810b4 */
[C---:B------:R-:W-:Y:S08]  /*9cb40*/  HMMA.1688.F32.TF32 R176, R20.reuse, R234, R176 ;  /* 0x000000ea14b0723c */ /* 0x040ff000000810b0 */
[C---:B------:R-:W-:Y:S08]  /*9cb50*/  HMMA.1688.F32.TF32 R172, R20.reuse, R46, R172 ;  /* 0x0000002e14ac723c */ /* 0x040ff000000810ac */
[C---:B------:R-:W-:Y:S01]  /*9cb60*/  HMMA.1688.F32.TF32 R168, R20.reuse, R26, R168 ;  /* 0x0000001a14a8723c */ /* 0x040fe200000810a8 */
[----:B------:R-:W3:Y:S01]  /*9cb70*/  LDL.LU R144, [R1+0x4a0] ;  /* 0x0004a00001907983 */ /* 0x000ee20000300800 */
[----:B------:R-:W3:Y:S06]  /*9cb80*/  LDL.LU R145, [R1+0x4a4] ;  /* 0x0004a40001917983 */ /* 0x000eec0000300800 */
[C---:B------:R-:W-:Y:S01]  /*9cb90*/  HMMA.1688.F32.TF32 R164, R20.reuse, R238, R164 ;  /* 0x000000ee14a4723c */ /* 0x040fe200000810a4 */
[----:B------:R-:W3:Y:S01]  /*9cba0*/  LDL.LU R146, [R1+0x4a8] ;  /* 0x0004a80001927983 */ /* 0x000ee20000300800 */
[----:B------:R-:W3:Y:S06]  /*9cbb0*/  LDL.LU R147, [R1+0x4ac] ;  /* 0x0004ac0001937983 */ /* 0x000eec0000300800 */
[C---:B------:R-:W-:Y:S08]  /*9cbc0*/  HMMA.1688.F32.TF32 R160, R20.reuse, R38, R160 ;  /* 0x0000002614a0723c */ /* 0x040ff000000810a0 */
[C---:B------:R-:W-:Y:S08]  /*9cbd0*/  HMMA.1688.F32.TF32 R152, R20.reuse, R42, R152 ;  /* 0x0000002a1498723c */ /* 0x040ff00000081098 */
[C---:B------:R-:W-:Y:S08]  /*9cbe0*/  HMMA.1688.F32.TF32 R148, R20.reuse, R74, R148 ;  /* 0x0000004a1494723c */ /* 0x040ff00000081094 */
[C---:B------:R-:W-:Y:S01]  /*9cbf0*/  HMMA.1688.F32.TF32 R28, R20.reuse, R54, R28 ;  /* 0x00000036141c723c */ /* 0x040fe2000008101c */
        /* <DEDUP_REMOVED lines=8> */
[----:B----4-:R-:W4:Y:S01]  /*9cc80*/  LDL.LU.64 R186, [R1+0x5200] ;  /* 0x0052000001ba7983 */ /* 0x010f220000300a00 */
[----:B------:R-:W4:Y:S02]  /*9cc90*/  LDL.LU.64 R184, [R1+0x51f8] ;  /* 0x0051f80001b87983 */ /* 0x000f240000300a00 */
[----:B------:R-:W-:Y:S02]  /*9cca0*/  STL.64 [R1+0x530], R180 ;  /* 0x000530b401007387 */ /* 0x000fe40000100a00 */
[----:B------:R1:W-:Y:S02]  /*9ccb0*/  STL.64 [R1+0x538], R182 ;  /* 0x000538b601007387 */ /* 0x0003e40000100a00 */
[----:B-1----:R-:W3:Y:S01]  /*9ccc0*/  LDL.LU.64 R182, [R1+0x51f0] ;  /* 0x0051f00001b67983 */ /* 0x002ee20000300a00 */
[----:B------:R-:W3:Y:S02]  /*9ccd0*/  LDL.LU.64 R180, [R1+0x51e8] ;  /* 0x0051e80001b47983 */ /* 0x000ee40000300a00 */
        /* <DEDUP_REMOVED lines=19> */
[----:B------:R-:W4:Y:S01]  /*9ce10*/  LDL.LU.64 R160, [R1+0x5198] ;  /* 0x0051980001a07983 */ /* 0x000f220000300a00 */
[C---:B--2---:R-:W-:Y:S11]  /*9ce20*/  HMMA.1688.F32.TF32 R16, R20.reuse, R158, R16 ;  /* 0x0000009e1410723c */ /* 0x044ff60000081010 */
[----:B------:R-:W-:Y:S11]  /*9ce30*/  @!UPT UIADD3 URZ, URZ, URZ, URZ ;  /* 0x0000003f3f3ff290 */ /* 0x000ff6000fffe03f */
[----:B------:R-:W-:Y:S01]  /*9ce40*/  @!UPT UIADD3 URZ, URZ, URZ, URZ ;  /* 0x0000003f3f3ff290 */ /* 0x000fe2000fffe03f */
[----:B------:R1:W-:Y:S01]  /*9ce50*/  STL.64 [R1+0x470], R16 ;  /* 0x0004701001007387 */ /* 0x0003e20000100a00 */
[----:B------:R-:W-:Y:S01]  /*9ce60*/  STL.64 [R1+0x478], R18 ;  /* 0x0004781201007387 */ /* 0x000fe20000100a00 */
[----:B-1----:R-:W-:Y:S01]  /*9ce70*/  MOV R17, R158 ;  /* 0x0000009e00117202 */ /* 0x002fe20000000f00 */
[----:B------:R-:W-:Y:S02]  /*9ce80*/  IMAD.MOV.U32 R16, RZ, RZ, R159 ;  /* 0x000000ffff107224 */ /* 0x000fe400078e009f */
[----:B------:R-:W2:Y:S01]  /*9ce90*/  LDL.LU.64 R158, [R1+0x5190] ;  /* 0x00519000019e7983 */ /* 0x000ea20000300a00 */
[----:B------:R-:W2:Y:S02]  /*9cea0*/  LDL.LU.64 R156, [R1+0x5188] ;  /* 0x00518800019c7983 */ /* 0x000ea40000300a00 */
        /* <DEDUP_REMOVED lines=8> */
[C---:B---3--:R-:W-:Y:S11]  /*9cf30*/  HMMA.1688.F32.TF32 R144, R20.reuse, R50, R144 ;  /* 0x000000321490723c */ /* 0x048ff60000081090 */
[----:B------:R-:W-:Y:S11]  /*9cf40*/  @!UPT UIADD3 URZ, URZ, URZ, URZ ;  /* 0x0000003f3f3ff290 */ /* 0x000ff6000fffe03f */
[----:B------:R-:W-:Y:S01]  /*9cf50*/  @!UPT UIADD3 URZ, URZ, URZ, URZ ;  /* 0x0000003f3f3ff290 */ /* 0x000fe2000fffe03f */
[----:B------:R-:W-:Y:S01]  /*9cf60*/  STL.64 [R1+0x4d0], R144 ;  /* 0x0004d09001007387 */ /* 0x000fe20000100a00 */
[----:B------:R-:W-:Y:S02]  /*9cf70*/  STL.64 [R1+0x4d8], R146 ;  /* 0x0004d89201007387 */ /* 0x000fe40000100a00 */
[----:B------:R-:W-:Y:S02]  /*9cf80*/  STL.64 [R1+0x4c0], R28 ;  /* 0x0004c01c01007387 */ /* 0x000fe40000100a00 */
[----:B------:R2:W-:Y:S02]  /*9cf90*/  STL.64 [R1+0x4c8], R30 ;  /* 0x0004c81e01007387 */ /* 0x0005e40000100a00 */
[C---:B--2---:R-:W-:Y:S08]  /*9cfa0*/  HMMA.1688.F32.TF32 R28, R20.reuse, R62, R156 ;  /* 0x0000003e141c723c */ /* 0x044ff0000008109c */
[C---:B----4-:R-:W-:Y:S01]  /*9cfb0*/  HMMA.1688.F32.TF32 R144, R20.reuse, R66, R152 ;  /* 0x000000421490723c */ /* 0x050fe20000081098 */
[----:B------:R-:W-:Y:S01]  /*9cfc0*/  IMAD.MOV.U32 R32, RZ, RZ, R6 ;  /* 0x000000ffff207224 */ /* 0x000fe200078e0006 */
[----:B------:R-:W-:Y:S01]  /*9cfd0*/  MOV R33, R2 ;  /* 0x0000000200217202 */ /* 0x000fe20000000f00 */
[----:B------:R-:W-:Y:S04]  /*9cfe0*/  LDS R152, [R3+0x30000] ;  /* 0x0300000003987984 */ /* 0x000fe80000000800 */
[----:B------:R-:W-:Y:S04]  /*9cff0*/  LDS R154, [R3+0x32000] ;  /* 0x03200000039a7984 */ /* 0x000fe80000000800 */
[----:B------:R-:W-:Y:S04]  /*9d000*/  LDS R153, [R4+0x30000] ;  /* 0x0300000004997984 */ /* 0x000fe80000000800 */
[----:B------:R-:W-:Y:S01]  /*9d010*/  LDS R155, [R4+0x32000] ;  /* 0x03200000049b7984 */ /* 0x000fe20000000800 */
[C---:B------:R-:W-:Y:S08]  /*9d020*/  HMMA.1688.F32.TF32 R148, R20.reuse, R70, R148 ;  /* 0x000000461494723c */ /* 0x040ff00000081094 */
[----:B------:R-:W-:Y:S07]  /*9d030*/  HMMA.1688.F32.TF32 R20, R20, R58, R160 ;  /* 0x0000003a1414723c */ /* 0x000fee00000810a0 */
[----:B------:R-:W-:Y:S01]  /*9d040*/  MOV R162, R17 ;  /* 0x0000001100a27202 */ /* 0x000fe20000000f00 */
[----:B------:R-:W-:-:S02]  /*9d050*/  IMAD.MOV.U32 R163, RZ, RZ, R16 ;  /* 0x000000ffffa37224 */ /* 0x000fc400078e0010 */
[C---:B------:R-:W-:Y:S05]  /*9d060*/  HMMA.1688.F32.TF32 R16, R12.reuse, R78, R168 ;  /* 0x0000004e0c10723c */ /* 0x040fea00000810a8 */
        /* <DEDUP_REMOVED lines=8> */
[C---:B-1----:R-:W-:Y:S08]  /*9d0f0*/  HMMA.1688.F32.TF32 R20, R12.reuse, R34, R164 ;  /* 0x000000220c14723c */ /* 0x042ff000000810a4 */
        /* <DEDUP_REMOVED lines=18> */
[----:B------:R1:W-:Y:S02]  /*9d220*/  STL.64 [R1+0x598], R30 ;  /* 0x0005981e01007387 */ /* 0x0003e40000100a00 */
[----:B------:R-:W2:Y:S04]  /*9d230*/  LDL.LU R236, [R1+0x820] ;  /* 0x0008200001ec7983 */ /* 0x000ea80000300800 */
[C---:B-1----:R-:W-:Y:S07]  /*9d240*/  HMMA.1688.F32.TF32 R28, R12.reuse, R74, R200 ;  /* 0x0000004a0c1c723c */ /* 0x042fee00000810c8 */
[----:B------:R-:W-:Y:S01]  /*9d250*/  STL.64 [R1+0x580], R20 ;  /* 0x0005801401007387 */ /* 0x000fe20000100a00 */
[----:B------:R-:W-:Y:S07]  /*9d260*/  STL.64 [R1+0x588], R22 ;  /* 0x0005881601007387 */ /* 0x000fee0000100a00 */
[----:B------:R-:W-:Y:S02]  /*9d270*/  STL.64 [R1+0x570], R16 ;  /* 0x0005701001007387 */ /* 0x000fe40000100a00 */
[----:B------:R1:W-:Y:S01]  /*9d280*/  STL.64 [R1+0x578], R18 ;  /* 0x0005781201007387 */ /* 0x0003e20000100a00 */
[----:B------:R-:W2:Y:S01]  /*9d290*/  LDL.LU R237, [R1+0x824] ;  /* 0x0008240001ed7983 */ /* 0x000ea20000300800 */
[----:B------:R-:W2:Y:S02]  /*9d2a0*/  LDL.LU R238, [R1+0x828] ;  /* 0x0008280001ee7983 */ /* 0x000ea40000300800 */
[----:B------:R-:W2:Y:S01]  /*9d2b0*/  LDL.LU R239, [R1+0x82c] ;  /* 0x00082c0001ef7983 */ /* 0x000ea20000300800 */
        /* <DEDUP_REMOVED lines=8> */
[----:B------:R4:W-:Y:S02]  /*9d340*/  STL.64 [R1+0x638], R22 ;  /* 0x0006381601007387 */ /* 0x0009e40000100a00 */
[----:B------:R-:W2:Y:S01]  /*9d350*/  LDL.LU R227, [R1+0x5160] ;  /* 0x0051600001e37983 */ /* 0x000ea20000300800 */
[C---:B-1----:R-:W-:Y:S01]  /*9d360*/  HMMA.1688.F32.TF32 R16, R12.reuse, R54, R208 ;  /* 0x000000360c10723c */ /* 0x042fe200000810d0 */
[----:B------:R-:W-:Y:S01]  /*9d370*/  MOV R38, R230 ;  /* 0x000000e600267202 */ /* 0x000fe20000000f00 */
[----:B------:R-:W-:Y:S11]  /*9d380*/  IMAD.MOV.U32 R39, RZ, RZ, R231 ;  /* 0x000000ffff277224 */ /* 0x000ff600078e00e7 */
[----:B------:R-:W-:Y:S10]  /*9d390*/  @!UPT UIADD3 URZ, URZ, URZ, URZ ;  /* 0x0000003f3f3ff290 */ /* 0x000ff4000fffe03f */
[----:B------:R-:W-:Y:S01]  /*9d3a0*/  STL.64 [R1+0x620], R16 ;  /* 0x0006201001007387 */ /* 0x000fe20000100a00 */
[----:B------:R1:W-:Y:S02]  /*9d3b0*/  STL.64 [R1+0x628], R18 ;  /* 0x0006281201007387 */ /* 0x0003e40000100a00 */
[----:B------:R-:W2:Y:S02]  /*9d3c0*/  LDL.LU R229, [R1+0x515c] ;  /* 0x00515c0001e57983 */ /* 0x000ea40000300800 */
[----:B------:R-:W2:Y:S01]  /*9d3d0*/  LDL.LU R230, [R1+0x5158] ;  /* 0x0051580001e67983 */ /* 0x000ea20000300800 */
[----:B------:R-:W2:Y:S01]  /*9d3e0*/  LDL.LU R231, [R1+0x5154] ;  /* 0x0051540001e77983 */ /* 0x000ea20000300800 */
[C---:B---3--:R-:W-:Y:S08]  /*9d3f0*/  HMMA.1688.F32.TF32 R28, R12.reuse, R70, R212 ;  /* 0x000000460c1c723c */ /* 0x048ff000000810d4 */
[C---:B----4-:R-:W-:Y:S08]  /*9d400*/  HMMA.1688.F32.TF32 R20, R12.reuse, R66, R216 ;  /* 0x000000420c14723c */ /* 0x050ff000000810d8 */
[C---:B-1----:R-:W-:Y:S07]  /*9d410*/  HMMA.1688.F32.TF32 R16, R12.reuse, R62, R220 ;  /* 0x0000003e0c10723c */ /* 0x042fee00000810dc */
[----:B------:R-:W-:Y:S01]  /*9d420*/  STL.64 [R1+0x610], R28 ;  /* 0x0006101c01007387 */ /* 0x000fe20000100a00 */
[----:B------:R-:W-:Y:S07]  /*9d430*/  STL.64 [R1+0x618], R30 ;  /* 0x0006181e01007387 */ /* 0x000fee0000100a00 */
[----:B------:R-:W-:Y:S02]  /*9d440*/  STL.64 [R1+0x600], R20 ;  /* 0x0006001401007387 */ /* 0x000fe40000100a00 */
[----:B------:R-:W-:Y:S01]  /*9d450*/  STL.64 [R1+0x608], R22 ;  /* 0x0006081601007387 */ /* 0x000fe20000100a00 */
[----:B------:R-:W3:Y:S05]  /*9d460*/  LDL.LU R40, [R1+0xa20] ;  /* 0x000a200001287983 */ /* 0x000eea0000300800 */
[----:B------:R-:W-:Y:S02]  /*9d470*/  STL.64 [R1+0x5f0], R16 ;  /* 0x0005f01001007387 */ /* 0x000fe40000100a00 */
[----:B------:R-:W-:Y:S01]  /*9d480*/  STL.64 [R1+0x5f8], R18 ;  /* 0x0005f81201007387 */ /* 0x000fe20000100a00 */
[----:B------:R-:W-:Y:S01]  /*9d490*/  MOV R43, R5 ;  /* 0x00000005002b7202 */ /* 0x000fe20000000f00 */
[----:B--2---:R-:W-:Y:S11]  /*9d4a0*/  HMMA.1688.F32.TF32 R12, R12, R58, R224 ;  /* 0x0000003a0c0c723c */ /* 0x004ff600000810e0 */
[----:B------:R-:W-:Y:S11]  /*9d4b0*/  @!UPT UIADD3 URZ, URZ, URZ, URZ ;  /* 0x0000003f3f3ff290 */ /* 0x000ff6000fffe03f */
[----:B------:R-:W-:Y:S01]  /*9d4c0*/  @!UPT UIADD3 URZ, URZ, URZ, URZ ;  /* 0x0000003f3f3ff290 */ /* 0x000fe2000fffe03f */
[----:B------:R-:W-:Y:S01]  /*9d4d0*/  STL.64 [R1+0x560], R12 ;  /* 0x0005600c01007387 */ /* 0x000fe20000100a00 */
[----:B------:R1:W-:Y:S02]  /*9d4e0*/  STL.64 [R1+0x568], R14 ;  /* 0x0005680e01007387 */ /* 0x0003e40000100a00 */
[----:B------:R-:W3:Y:S02]  /*9d4f0*/  LDL.LU R41, [R1+0xa24] ;  /* 0x000a240001297983 */ /* 0x000ee40000300800 */
[----:B------:R-:W3:Y:S01]  /*9d500*/  LDL.LU R42, [R1+0xa28] ;  /* 0x000a2800012a7983 */ /* 0x000ee20000300800 */
[----:B------:R-:W2:Y:S01]  /*9d510*/  LDL.LU R5, [R1+0x5150] ;  /* 0x0051500001057983 */ /* 0x000ea20000300800 */
[----:B------:R-:W4:Y:S01]  /*9d520*/  LDL.LU R6, [R1+0x514c] ;  /* 0x00514c0001067983 */ /* 0x000f220000300800 */
[C---:B-1----:R-:W-:Y:S11]  /*9d530*/  HMMA.1688.F32.TF32 R12, R8.reuse, R34, R228 ;  /* 0x00000022080c723c */ /* 0x042ff600000810e4 */
[----:B------:R-:W-:Y:S11]  /*9d540*/  @!UPT UIADD3 URZ, URZ, URZ, URZ ;  /* 0x0000003f3f3ff290 */ /* 0x000ff6000fffe03f */
[----:B------:R-:W-:Y:S01]  /*9d550*/  @!UPT UIADD3 URZ, URZ, URZ, URZ ;  /* 0x0000003f3f3ff290 */ /* 0x000fe2000fffe03f */
[----:B------:R-:W-:Y:S01]  /*9d560*/  STL.64 [R1+0x6d0], R12 ;  /* 0x0006d00c01007387 */ /* 0x000fe20000100a00 */
[----:B------:R1:W-:Y:S02]  /*9d570*/  STL.64 [R1+0x6d8], R14 ;  /* 0x0006d80e01007387 */ /* 0x0003e40000100a00 */
[----:B------:R-:W4:Y:S01]  /*9d580*/  LDL.LU R2, [R1+0x5148] ;  /* 0x0051480001027983 */ /* 0x000f220000300800 */
[C---:B-1----:R-:W-:Y:S01]  /*9d590*/  HMMA.1688.F32.TF32 R12, R8.reuse, R78, R236 ;  /* 0x0000004e080c723c */ /* 0x042fe200000810ec */
[----:B------:R-:W-:Y:S02]  /*9d5a0*/  IMAD.MOV.U32 R34, RZ, RZ, R0 ;  /* 0x000000ffff227224 */ /* 0x000fe400078e0000 */
[----:B------:R-:W4:Y:S11]  /*9d5b0*/  LDL.LU R0, [R1+0x5144] ;  /* 0x0051440001007983 */ /* 0x000f360000300800 */
[----:B------:R-:W-:Y:S09]  /*9d5c0*/  @!UPT UIADD3 URZ, URZ, URZ, URZ ;  /* 0x0000003f3f3ff290 */ /* 0x000ff2000fffe03f */
[----:B------:R-:W-:Y:S01]  /*9d5d0*/  STL.64 [R1+0x6c0], R12 ;  /* 0x0006c00c01007387 */ /* 0x000fe20000100a00 */
[----:B------:R1:W-:Y:S02]  /*9d5e0*/  STL.64 [R1+0x6c8], R14 ;  /* 0x0006c80e01007387 */ /* 0x0003e40000100a00 */
[C---:B-1----:R-:W-:Y:S01]  /*9d5f0*/  HMMA.1688.F32.TF32 R12, R8.reuse, R234, R36 ;  /* 0x000000ea080c723c */ /* 0x042fe20000081024 */
[----:B------:R-:W-:Y:S11]  /*9d600*/  MOV R35, R252 ;  /* 0x000000fc00237202 */ /* 0x000ff60000000f00 */
[----:B------:R-:W-:Y:S11]  /*9d610*/  @!UPT UIADD3 URZ, URZ, URZ, URZ ;  /* 0x0000003f3f3ff290 */ /* 0x000ff6000fffe03f */
[----:B------:R-:W-:Y:S01]  /*9d620*/  STL.64 [R1+0x6b0], R12 ;  /* 0x0006b00c01007387 */ /* 0x000fe20000100a00 */
[----:B------:R3:W-:Y:S02]  /*9d630*/  STL.64 [R1+0x6b8], R14 ;  /* 0x0006b80e01007387 */ /* 0x0007e40000100a00 */
[----:B---3--:R-:W-:Y:S01]  /*9d640*/  HMMA.1688.F32.TF32 R12, R8, R46, R40 ;  /* 0x0000002e080c723c */ /* 0x008fe20000081028 */
[----:B--2---:R-:W-:Y:S04]  /*9d650*/  LDSM.16.M88.4 R20, [R5+0x8d180] ;  /* 0x08d180000514783b */ /* 0x004fe80000000200 */
[----:B------:R-:W-:Y:S01]  /*9d660*/  LDSM.16.M88.4 R16, [R5+0x8e180] ;  /* 0x08e180000510783b */ /* 0x000fe20000000200 */
[----:B------:R-:W-:-:S03]  /*9d670*/  IMAD.MOV.U32 R252, RZ, RZ, c[0x0][0x188] ;  /* 0x00006200fffc7624 */ /* 0x000fc600078e00ff */
[----:B----4-:R-:W-:Y:S04]  /*9d680*/  LDSM.16.M88.4 R184, [R6+0x80180] ;  /* 0x0801800006b8783b */ /* 0x010fe80000000200 */
[----:B------:R-:W-:Y:S04]  /*9d690*/  LDSM.16.M88.4 R188, [R6+0x81180] ;  /* 0x0811800006bc783b */ /* 0x000fe80000000200 */
        /* <DEDUP_REMOVED lines=15> */
[----:B------:R-:W-:Y:S01]  /*9d790*/  STL.64 [R1+0x6a0], R12 ;  /* 0x0006a00c01007387 */ /* 0x000fe20000100a00 */
[----:B------:R1:W-:Y:S03]  /*9d7a0*/  STL.64 [R1+0x6a8], R14 ;  /* 0x0006a80e01007387 */ /* 0x0003e60000100a00 */
        /* <DEDUP_REMOVED lines=9> */
[----:B------:R-:W-:Y:S01]  /*9d840*/  LDSM.16.M88.4 R28, [R5+0x8b180] ;  /* 0x08b18000051c783b */ /* 0x000fe20000000200 */
[C---:B-1----:R-:W-:Y:S01]  /*9d850*/  HMMA.1688.F32.TF32 R12, R8.reuse, R26, R32 ;  /* 0x0000001a080c723c */ /* 0x042fe20000081020 */
[----:B------:R-:W1:Y:S01]  /*9d860*/  LDSM.16.M88.4 R24, [R5+0x8c180] ;  /* 0x08c180000518783b */ /* 0x000e620000000200 */
[----:B------:R-:W-:Y:S01]  /*9d870*/  SHF.L.U32 R252, R252, 0x7, RZ ;  /* 0x00000007fcfc7819 */ /* 0x000fe200000006ff */
[----:B------:R-:W-:Y:S11]  /*9d880*/  LDSM.16.M88.4 R32, [R5+0x8a180] ;  /* 0x08a180000520783b */ /* 0x000ff60000000200 */
[----:B------:R-:W-:Y:S09]  /*9d890*/  @!UPT UIADD3 URZ, URZ, URZ, URZ ;  /* 0x0000003f3f3ff290 */ /* 0x000ff2000fffe03f */
[----:B------:R-:W-:Y:S01]  /*9d8a0*/  STL.64 [R1+0x690], R12 ;  /* 0x0006900c01007387 */ /* 0x000fe20000100a00 */
[----:B------:R-:W-:Y:S02]  /*9d8b0*/  STL.64 [R1+0x698], R14 ;  /* 0x0006980e01007387 */ /* 0x000fe40000100a00 */
[----:B------:R-:W2:Y:S01]  /*9d8c0*/  LDSM.16.M88.4 R12, [R5+0x8f180] ;  /* 0x08f18000050c783b */ /* 0x000ea20000000200 */
[----:B-1----:R-:W-:Y:S03]  /*9d8d0*/  STL.64 [R1+0x54e0], R26 ;  /* 0x0054e01a01007387 */ /* 0x002fe60000100a00 */
[----:B------:R-:W-:Y:S02]  /*9d8e0*/  STL.64 [R1+0x54d8], R24 ;  /* 0x0054d81801007387 */ /* 0x000fe40000100a00 */
[----:B------:R-:W-:Y:S02]  /*9d8f0*/  STL.64 [R1+0x54d0], R22 ;  /* 0x0054d01601007387 */ /* 0x000fe40000100a00 */
[----:B------:R-:W-:Y:S01]  /*9d900*/  STL.64 [R1+0x54c8], R20 ;  /* 0x0054c81401007387 */ /* 0x000fe20000100a00 */
[----:B------:R1:W-:Y:S01]  /*9d910*/  STL.64 [R1+0x54c0], R18 ;  /* 0x0054c01201007387 */ /* 0x0003e20000100a00 */
[----:B------:R-:W-:Y:S03]  /*9d920*/  STL.64 [R1+0x54b8], R16 ;  /* 0x0054b81001007387 */ /* 0x000fe60000100a00 */
[----:B-1----:R-:W3:Y:S04]  /*9d930*/  LDL R18, [R1+0x138] ;  /* 0x0001380001127983 */ /* 0x002ee80000100800 */
[----:B------:R-:W3:Y:S04]  /*9d940*/  LDL R19, [R1+0x13c] ;  /* 0x00013c0001137983 */ /* 0x000ee80000100800 */
[----:B--2---:R-:W-:Y:S01]  /*9d950*/  STL.64 [R1+0x54b0], R14 ;  /* 0x0054b00e01007387 */ /* 0x004fe20000100a00 */
[----:B------:R1:W-:Y:S03]  /*9d960*/  STL.64 [R1+0x54a8], R12 ;  /* 0x0054a80c01007387 */ /* 0x0003e60000100a00 */
[----:B-1----:R-:W3:Y:S01]  /*9d970*/  LDL.LU R12, [R1+0xbe0] ;  /* 0x000be000010c7983 */ /* 0x002ee20000300800 */
[----:B------:R-:W3:Y:S02]  /*9d980*/  LDL.LU R13, [R1+0xbe4] ;  /* 0x000be400010d7983 */ /* 0x000ee40000300800 */
[----:B------:R-:W3:Y:S02]  /*9d990*/  LDL.LU R14, [R1+0xbe8] ;  /* 0x000be800010e7983 */ /* 0x000ee40000300800 */
[----:B------:R-:W3:Y:S01]  /*9d9a0*/  LDL.LU R15, [R1+0xbec] ;  /* 0x000bec00010f7983 */ /* 0x000ee20000300800 */
[----:B------:R-:W2:Y:S04]  /*9d9b0*/  LDL R22, [R1+0x168] ;  /* 0x0001680001167983 */ /* 0x000ea80000100800 */
[----:B------:R-:W2:Y:S01]  /*9d9c0*/  LDL R23, [R1+0x16c] ;  /* 0x00016c0001177983 */ /* 0x000ea20000100800 */
[----:B------:R-:W2:Y:S02]  /*9d9d0*/  LDL.LU R24, [R1+0xb70] ;  /* 0x000b700001187983 */ /* 0x000ea40000300800 */
[----:B------:R-:W2:Y:S02]  /*9d9e0*/  LDL.LU R25, [R1+0xb74] ;  /* 0x000b740001197983 */ /* 0x000ea40000300800 */
[----:B------:R-:W2:Y:S01]  /*9d9f0*/  LDL.LU R26, [R1+0xb78] ;  /* 0x000b7800011a7983 */ /* 0x000ea20000300800 */
[----:B------:R-:W2:Y:S01]  /*9da00*/  LDL.LU R27, [R1+0xb7c] ;  /* 0x000b7c00011b7983 */ /* 0x000ea20000300800 */
[----:B------:R-:W-:Y:S02]  /*9da10*/  STL.64 [R1+0x54a0], R250 ;  /* 0x0054a0fa01007387 */ /* 0x000fe40000100a00 */
[----:B------:R1:W-:Y:S02]  /*9da20*/  STL.64 [R1+0x5498], R248 ;  /* 0x005498f801007387 */ /* 0x0003e40000100a00 */
[----:B-1----:R-:W4:Y:S01]  /*9da30*/  LDL.LU R248, [R1+0xb50] ;  /* 0x000b500001f87983 */ /* 0x002f220000300800 */
[----:B------:R-:W4:Y:S02]  /*9da40*/  LDL.LU R249, [R1+0xb54] ;  /* 0x000b540001f97983 */ /* 0x000f240000300800 */
[----:B------:R-:W4:Y:S02]  /*9da50*/  LDL.LU R250, [R1+0xb58] ;  /* 0x000b580001fa7983 */ /* 0x000f240000300800 */
[----:B------:R-:W4:Y:S01]  /*9da60*/  LDL.LU R251, [R1+0xb5c] ;  /* 0x000b5c0001fb7983 */ /* 0x000f220000300800 */
[----:B------:R1:W-:Y:S01]  /*9da70*/  STL.64 [R1+0x5490], R246 ;  /* 0x005490f601007387 */ /* 0x0003e20000100a00 */
[----:B------:R-:W-:Y:S03]  /*9da80*/  STL.64 [R1+0x5488], R244 ;  /* 0x005488f401007387 */ /* 0x000fe60000100a00 */
[----:B-1----:R-:W3:Y:S04]  /*9da90*/  LDL R246, [R1+0x158] ;  /* 0x0001580001f67983 */ /* 0x002ee80000100800 */
[----:B------:R-:W3:Y:S01]  /*9daa0*/  LDL R247, [R1+0x15c] ;  /* 0x00015c0001f77983 */ /* 0x000ee20000100800 */
[----:B------:R-:W-:Y:S02]  /*9dab0*/  STL.64 [R1+0x5480], R242 ;  /* 0x005480f201007387 */ /* 0x000fe40000100a00 */
[----:B------:R1:W-:Y:S02]  /*9dac0*/  STL.64 [R1+0x5478], R240 ;  /* 0x005478f001007387 */ /* 0x0003e40000100a00 */
[----:B-1----:R-:W3:Y:S01]  /*9dad0*/  LDL.LU R240, [R1+0xb60] ;  /* 0x000b600001f07983 */ /* 0x002ee20000300800 */
[----:B------:R-:W3:Y:S02]  /*9dae0*/  LDL.LU R241, [R1+0xb64] ;  /* 0x000b640001f17983 */ /* 0x000ee40000300800 */
[----:B------:R-:W3:Y:S02]  /*9daf0*/  LDL.LU R242, [R1+0xb68] ;  /* 0x000b680001f27983 */ /* 0x000ee40000300800 */
[----:B------:R-:W3:Y:S01]  /*9db00*/  LDL.LU R243, [R1+0xb6c] ;  /* 0x000b6c0001f37983 */ /* 0x000ee20000300800 */
        /* <DEDUP_REMOVED lines=17> */
[----:B------:R-:W-:Y:S01]  /*9dc20*/  IMAD.SHL.U32 R252, R252, 0x4, RZ ;  /* 0x00000004fcfc7824 */ /* 0x000fe200078e00ff */
[C---:B--2---:R-:W-:Y:S02]  /*9dc30*/  HMMA.1688.F32.TF32 R20, R8.reuse, R22, R24 ;  /* 0x000000160814723c */ /* 0x044fe40000081018 */
[----:B------:R-:W2:Y:S01]  /*9dc40*/  LDL.LU.64 R26, [R1+0x54e0] ;  /* 0x0054e000011a7983 */ /* 0x000ea20000300a00 */
[----:B------:R-:W2:Y:S11]  /*9dc50*/  LDL.LU.64 R24, [R1+0x54d8] ;  /* 0x0054d80001187983 */ /* 0x000eb60000300a00 */
[----:B------:R-:W-:Y:S09]  /*9dc60*/  @!UPT UIADD3 URZ, URZ, URZ, URZ ;  /* 0x0000003f3f3ff290 */ /* 0x000ff2000fffe03f */
[----:B------:R-:W-:Y:S01]  /*9dc70*/  STL.64 [R1+0x750], R20 ;  /* 0x0007501401007387 */ /* 0x000fe20000100a00 */
[----:B------:R1:W-:Y:S03]  /*9dc80*/  STL.64 [R1+0x758], R22 ;  /* 0x0007581601007387 */ /* 0x0003e60000100a00 */
[----:B-1----:R-:W2:Y:S01]  /*9dc90*/  LDL.LU.64 R22, [R1+0x54d0] ;  /* 0x0054d00001167983 */ /* 0x002ea20000300a00 */
[----:B------:R-:W2:Y:S02]  /*9dca0*/  LDL.LU.64 R20, [R1+0x54c8] ;  /* 0x0054c80001147983 */ /* 0x000ea40000300a00 */
[----:B------:R-:W2:Y:S01]  /*9dcb0*/  LDL.LU R244, [R1+0xbd0] ;  /* 0x000bd00001f47983 */ /* 0x000ea20000300800 */
[C---:B---3--:R-:W-:Y:S11]  /*9dcc0*/  HMMA.1688.F32.TF32 R240, R8.reuse, R246, R240 ;  /* 0x000000f608f0723c */ /* 0x048ff600000810f0 */
[----:B------:R-:W-:Y:S11]  /*9dcd0*/  @!UPT UIADD3 URZ, URZ, URZ, URZ ;  /* 0x0000003f3f3ff290 */ /* 0x000ff6000fffe03f */
[----:B------:R-:W-:Y:S01]  /*9dce0*/  @!UPT UIADD3 URZ, URZ, URZ, URZ ;  /* 0x0000003f3f3ff290 */ /* 0x000fe2000fffe03f */
[----:B------:R-:W-:Y:S01]  /*9dcf0*/  STL.64 [R1+0x670], R240 ;  /* 0x000670f001007387 */ /* 0x000fe20000100a00 */
[----:B------:R2:W-:Y:S02]  /*9dd00*/  STL.64 [R1+0x678], R242 ;  /* 0x000678f201007387 */ /* 0x0005e40000100a00 */
[----:B------:R-:W2:Y:S02]  /*9dd10*/  LDL.LU R245, [R1+0xbd4] ;  /* 0x000bd40001f57983 */ /* 0x000ea40000300800 */
[----:B------:R-:W2:Y:S01]  /*9dd20*/  LDL.LU R246, [R1+0xbd8] ;  /* 0x000bd80001f67983 */ /* 0x000ea20000300800 */
[----:B------:R-:W2:Y:S01]  /*9dd30*/  LDL.LU R247, [R1+0xbdc] ;  /* 0x000bdc0001f77983 */ /* 0x000ea20000300800 */
[C---:B----4-:R-:W-:Y:S08]  /*9dd40*/  HMMA.1688.F32.TF32 R160, R8.reuse, R162, R248 ;  /* 0x000000a208a0723c */ /* 0x050ff000000810f8 */
[C---:B------:R-:W-:Y:S11]  /*9dd50*/  HMMA.1688.F32.TF32 R12, R8.reuse, R18, R12 ;  /* 0x00000012080c723c */ /* 0x040ff6000008100c */
[----:B------:R-:W-:Y:S05]  /*9dd60*/  @!UPT UIADD3 URZ, URZ, URZ, URZ ;  /* 0x0000003f3f3ff290 */ /* 0x000fea000fffe03f */
[----:B------:R-:W-:Y:S01]  /*9dd70*/  IMAD.MOV.U32 R69, RZ, RZ, R163 ;  /* 0x000000ffff457224 */ /* 0x000fe200078e00a3 */
[----:B------:R-:W-:Y:S01]  /*9dd80*/  MOV R252, R162 ;  /* 0x000000a200fc7202 */ /* 0x000fe20000000f00 */
[----:B------:R-:W-:Y:S03]  /*9dd90*/  STL.64 [R1+0x660], R160 ;  /* 0x000660a001007387 */ /* 0x000fe60000100a00 */
[----:B------:R-:W-:Y:S03]  /*9dda0*/  STL [R1+0x544c], R69 ;  /* 0x00544c4501007387 */ /* 0x000fe60000100800 */
[----:B------:R-:W-:Y:S01]  /*9ddb0*/  MOV R68, R12 ;  /* 0x0000000c00447202 */ /* 0x000fe20000000f00 */
[----:B------:R-:W-:Y:S01]  /*9ddc0*/  IMAD.MOV.U32 R65, RZ, RZ, R13 ;  /* 0x000000ffff417224 */ /* 0x000fe200078e000d */
[----:B------:R-:W-:Y:S01]  /*9ddd0*/  STL [R1+0x5448], R252 ;  /* 0x005448fc01007387 */ /* 0x000fe20000100800 */
        /* <DEDUP_REMOVED lines=8> */
[----:B------:R-:W3:Y:S01]  /*9de60*/  LDL.LU R12, [R1+0xbb0] ;  /* 0x000bb000010c7983 */ /* 0x000ee20000300800 */
[----:B------:R-:W-:Y:S01]  /*9de70*/  MOV R64, R14 ;  /* 0x0000000e00407202 */ /* 0x000fe20000000f00 */
[----:B------:R-:W3:Y:S02]  /*9de80*/  LDL.LU R13, [R1+0xbb4] ;  /* 0x000bb400010d7983 */ /* 0x000ee40000300800 */
[----:B------:R-:W-:Y:S01]  /*9de90*/  IMAD.MOV.U32 R61, RZ, RZ, R15 ;  /* 0x000000ffff3d7224 */ /* 0x000fe200078e000f */
[----:B------:R-:W3:Y:S01]  /*9dea0*/  LDL.LU R14, [R1+0xbb8] ;  /* 0x000bb800010e7983 */ /* 0x000ee20000300800 */
[----:B------:R-:W3:Y:S03]  /*9deb0*/  LDL.LU R15, [R1+0xbbc] ;  /* 0x000bbc00010f7983 */ /* 0x000ee60000300800 */
[----:B------:R-:W-:Y:S04]  /*9dec0*/  LDS R160, [R3+0x34000] ;  /* 0x0340000003a07984 */ /* 0x000fe80000000800 */
[----:B------:R-:W-:Y:S01]  /*9ded0*/  STL [R1+0x545c], R61 ;  /* 0x00545c3d01007387 */ /* 0x000fe20000100800 */
[----:B------:R-:W-:Y:S02]  /*9dee0*/  STL [R1+0x5458], R64 ;  /* 0x0054584001007387 */ /* 0x000fe40000100800 */
[----:B------:R-:W-:Y:S02]  /*9def0*/  STL [R1+0x5454], R65 ;  /* 0x0054544101007387 */ /* 0x000fe40000100800 */
[----:B------:R-:W-:Y:S01]  /*9df00*/  STL [R1+0x5450], R68 ;  /* 0x0054504401007387 */ /* 0x000fe20000100800 */
[----:B------:R-:W-:Y:S04]  /*9df10*/  LDS R162, [R3+0x36000] ;  /* 0x0360000003a27984 */ /* 0x000fe80000000800 */
[----:B------:R-:W-:Y:S04]  /*9df20*/  LDS R161, [R4+0x34000] ;  /* 0x0340000004a17984 */ /* 0x000fe80000000800 */
[----:B------:R-:W1:Y:S01]  /*9df30*/  LDS R163, [R4+0x36000] ;  /* 0x0360000004a37984 */ /* 0x000e620000000800 */
[C---:B--2---:R-:W-:Y:S03]  /*9df40*/  HMMA.1688.F32.TF32 R240, R8.reuse, R74, R244 ;  /* 0x0000004a08f0723c */ /* 0x044fe600000810f4 */
[----:B------:R-:W2:Y:S01]  /*9df50*/  LDL.LU R244, [R1+0xb90] ;  /* 0x000b900001f47983 */ /* 0x000ea20000300800 */
[----:B------:R-:W2:Y:S02]  /*9df60*/  LDL.LU R245, [R1+0xb94] ;  /* 0x000b940001f57983 */ /* 0x000ea40000300800 */
[----:B------:R-:W2:Y:S02]  /*9df70*/  LDL.LU R246, [R1+0xb98] ;  /* 0x000b980001f67983 */ /* 0x000ea40000300800 */
[----:B------:R-:W2:Y:S11]  /*9df80*/  LDL.LU R247, [R1+0xb9c] ;  /* 0x000b9c0001f77983 */ /* 0x000eb60000300800 */
[----:B------:R-:W-:Y:S05]  /*9df90*/  @!UPT UIADD3 URZ, URZ, URZ, URZ ;  /* 0x0000003f3f3ff290 */ /* 0x000fea000fffe03f */
[----:B------:R-:W-:Y:S01]  /*9dfa0*/  MOV R60, R240 ;  /* 0x000000f0003c7202 */ /* 0x000fe20000000f00 */
[----:B------:R-:W-:Y:S02]  /*9dfb0*/  IMAD.MOV.U32 R53, RZ, RZ, R243 ;  /* 0x000000ffff357224 */ /* 0x000fe400078e00f3 */
[----:B------:R-:W-:Y:S01]  /*9dfc0*/  IMAD.MOV.U32 R57, RZ, RZ, R241 ;  /* 0x000000ffff397224 */ /* 0x000fe200078e00f1 */
[----:B------:R-:W-:Y:S01]  /*9dfd0*/  MOV R56, R242 ;  /* 0x000000f200387202 */ /* 0x000fe20000000f00 */
[----:B------:R-:W2:Y:S01]  /*9dfe0*/  LDL.LU R240, [R1+0xb80] ;  /* 0x000b800001f07983 */ /* 0x000ea20000300800 */
[----:B------:R-:W2:Y:S02]  /*9dff0*/  LDL.LU R241, [R1+0xb84] ;  /* 0x000b840001f17983 */ /* 0x000ea40000300800 */
[----:B------:R-:W2:Y:S02]  /*9e000*/  LDL.LU R242, [R1+0xb88] ;  /* 0x000b880001f27983 */ /* 0x000ea40000300800 */
[----:B------:R-:W2:Y:S01]  /*9e010*/  LDL.LU R243, [R1+0xb8c] ;  /* 0x000b8c0001f37983 */ /* 0x000ea20000300800 */
[----:B------:R-:W-:Y:S01]  /*9e020*/  STL [R1+0x546c], R53 ;  /* 0x00546c3501007387 */ /* 0x000fe20000100800 */
[----:B------:R-:W-:Y:S02]  /*9e030*/  STL [R1+0x5468], R56 ;  /* 0x0054683801007387 */ /* 0x000fe40000100800 */
[----:B------:R-:W-:Y:S02]  /*9e040*/  STL [R1+0x5464], R57 ;  /* 0x0054643901007387 */ /* 0x000fe40000100800 */
[----:B------:R-:W-:Y:S01]  /*9e050*/  STL [R1+0x5460], R60 ;  /* 0x0054603c01007387 */ /* 0x000fe20000100800 */
[----:B------:R1:W-:Y:S01]  /*9e060*/  STL.64 [R1+0x5440], R74 ;  /* 0x0054404a01007387 */ /* 0x0003e20000100a00 */
[----:B------:R-:W2:Y:S02]  /*9e070*/  LDL.LU R72, [R1+0xb40] ;  /* 0x000b400001487983 */ /* 0x000ea40000300800 */
[----:B------:R-:W2:Y:S01]  /*9e080*/  LDL.LU R73, [R1+0xb44] ;  /* 0x000b440001497983 */ /* 0x000ea20000300800 */
[----:B-1----:R-:W2:Y:S01]  /*9e090*/  LDL.LU R74, [R1+0xb48] ;  /* 0x000b4800014a7983 */ /* 0x002ea20000300800 */
[----:B------:R-:W2:Y:S01]  /*9e0a0*/  LDL.LU R75, [R1+0xb4c] ;  /* 0x000b4c00014b7983 */ /* 0x000ea20000300800 */
[C---:B----4-:R-:W-:Y:S08]  /*9e0b0*/  HMMA.1688.F32.TF32 R16, R8.reuse, R50, R16 ;  /* 0x000000320810723c */ /* 0x050ff00000081010 */
[----:B---3--:R-:W-:Y:S11]  /*9e0c0*/  HMMA.1688.F32.TF32 R12, R8, R54, R12 ;  /* 0x00000036080c723c */ /* 0x008ff6000008100c */
[----:B------:R-:W-:Y:S05]  /*9e0d0*/  @!UPT UIADD3 URZ, URZ, URZ, URZ ;  /* 0x0000003f3f3ff290 */ /* 0x000fea000fffe03f */
[----:B------:R-:W-:Y:S01]  /*9e0e0*/  MOV R48, R18 ;  /* 0x0000001200307202 */ /* 0x000fe20000000f00 */
[----:B------:R-:W-:Y:S01]  /*9e0f0*/  IMAD.MOV.U32 R7, RZ, RZ, R19 ;  /* 0x000000ffff077224 */ /* 0x000fe200078e0013 */
[----:B------:R-:W-:Y:S01]  /*9e100*/  MOV R52, R16 ;  /* 0x0000001000347202 */ /* 0x000fe20000000f00 */
[----:B------:R-:W-:Y:S01]  /*9e110*/  IMAD.MOV.U32 R49, RZ, RZ, R17 ;  /* 0x000000ffff317224 */ /* 0x000fe200078e0011 */
[----:B------:R-:W3:Y:S01]  /*9e120*/  LDL.LU.64 R18, [R1+0x54c0] ;  /* 0x0054c00001127983 */ /* 0x000ee20000300a00 */
[----:B------:R-:W4:Y:S02]  /*9e130*/  LDL.LU.64 R16, [R1+0x54b8] ;  /* 0x0054b80001107983 */ /* 0x000f240000300a00 */
[----:B------:R-:W-:Y:S02]  /*9e140*/  STL [R1+0x5474], R50 ;  /* 0x0054743201007387 */ /* 0x000fe40000100800 */
[----:B------:R-:W-:Y:S01]  /*9e150*/  STL [R1+0x5470], R51 ;  /* 0x0054703301007387 */ /* 0x000fe20000100800 */
[----:B------:R-:W-:Y:S01]  /*9e160*/  MOV R2, R14 ;  /* 0x0000000e00027202 */ /* 0x000fe20000000f00 */
[----:B------:R-:W-:Y:S01]  /*9e170*/  IMAD.MOV.U32 R0, RZ, RZ, R15 ;  /* 0x000000ffff007224 */ /* 0x000fe200078e000f */
[----:B------:R-:W-:Y:S01]  /*9e180*/  MOV R6, R12 ;  /* 0x0000000c00067202 */ /* 0x000fe20000000f00 */
[----:B------:R-:W-:Y:S01]  /*9e190*/  IMAD.MOV.U32 R5, RZ, RZ, R13 ;  /* 0x000000ffff057224 */ /* 0x000fe200078e000d */
[----:B------:R-:W3:Y:S01]  /*9e1a0*/  LDL.LU.64 R14, [R1+0x54b0] ;  /* 0x0054b000010e7983 */ /* 0x000ee20000300a00 */
[----:B------:R-:W3:Y:S01]  /*9e1b0*/  LDL.LU.64 R12, [R1+0x54a8] ;  /* 0x0054a800010c7983 */ /* 0x000ee20000300a00 */
[C---:B------:R-:W-:Y:S08]  /*9e1c0*/  HMMA.1688.F32.TF32 R80, R152.reuse, R184, R80 ;  /* 0x000000b89850723c */ /* 0x040ff00000081050 */
[----:B------:R-:W-:Y:S08]  /*9e1d0*/  HMMA.1688.F32.TF32 R84, R152, R188, R84 ;  /* 0x000000bc9854723c */ /* 0x000ff00000081054 */
[----:B------:R-:W-:Y:S08]  /*9e1e0*/  HMMA.1688.F32.TF32 R248, R8, R70, R248 ;  /* 0x0000004608f8723c */ /* 0x000ff000000810f8 */
        /* <DEDUP_REMOVED lines=17> */
[----:B------:R-:W-:Y:S01]  /*9e300*/  LDS R155, [R4+0x3e000] ;  /* 0x03e00000049b7984 */ /* 0x000fe20000000800 */
        /* <DEDUP_REMOVED lines=19> */
[----:B------:R-:W-:Y:S01]  /*9e440*/  IMAD.MOV.U32 R60, RZ, RZ, R249 ;  /* 0x000000ffff3c7224 */ /* 0x000fe200078e00f9 */
[----:B------:R-:W3:Y:S01]  /*9e450*/  LDL.LU.64 R250, [R1+0x54a0] ;  /* 0x0054a00001fa7983 */ /* 0x000ee20000300a00 */
[----:B------:R-:W3:Y:S03]  /*9e460*/  LDL.LU.64 R248, [R1+0x5498] ;  /* 0x0054980001f87983 */ /* 0x000ee60000300a00 */
[----:B------:R-:W-:Y:S04]  /*9e470*/  LDS R160, [R3+0x30080] ;  /* 0x0300800003a07984 */ /* 0x000fe80000000800 */
[----:B------:R-:W-:Y:S04]  /*9e480*/  LDS R162, [R3+0x32080] ;  /* 0x0320800003a27984 */ /* 0x000fe80000000800 */
[----:B------:R-:W-:Y:S04]  /*9e490*/  LDS R161, [R4+0x30080] ;  /* 0x0300800004a17984 */ /* 0x000fe80000000800 */
[----:B------:R-:W-:Y:S01]  /*9e4a0*/  LDS R163, [R4+0x32080] ;  /* 0x0320800004a37984 */ /* 0x000fe20000000800 */
[C---:B--2---:R-:W-:Y:S08]  /*9e4b0*/  HMMA.1688.F32.TF32 R244, R8.reuse, R66, R244 ;  /* 0x0000004208f4723c */ /* 0x044ff000000810f4 */
[C---:B------:R-:W-:Y:S08]  /*9e4c0*/  HMMA.1688.F32.TF32 R240, R8.reuse, R62, R240 ;  /* 0x0000003e08f0723c */ /* 0x040ff000000810f0 */
[----:B------:R-:W-:Y:S01]  /*9e4d0*/  HMMA.1688.F32.TF32 R72, R8, R58, R72 ;  /* 0x0000003a0848723c */ /* 0x000fe20000081048 */
[----:B------:R-:W-:Y:S04]  /*9e4e0*/  LDS R8, [R3+0x38000] ;  /* 0x0380000003087984 */ /* 0x000fe80000000800 */
[----:B------:R-:W-:Y:S04]  /*9e4f0*/  LDS R10, [R3+0x3a000] ;  /* 0x03a00000030a7984 */ /* 0x000fe80000000800 */
[----:B------:R-:W-:Y:S04]  /*9e500*/  LDS R9, [R4+0x38000] ;  /* 0x0380000004097984 */ /* 0x000fe80000000800 */
[----:B------:R-:W1:Y:S02]  /*9e510*/  LDS R11, [R4+0x3a000] ;  /* 0x03a00000040b7984 */ /* 0x000e640000000800 */
[C---:B-1----:R-:W-:Y:S08]  /*9e520*/  HMMA.1688.F32.TF32 R80, R8.reuse, R176, R80 ;  /* 0x000000b00850723c */ /* 0x042ff00000081050 */
        /* <DEDUP_REMOVED lines=13> */
[C---:B----4-:R-:W-:Y:S08]  /*9e600*/  HMMA.1688.F32.TF32 R136, R8.reuse, R16, R136 ;  /* 0x000000100888723c */ /* 0x050ff00000081088 */
[----:B---3--:R-:W-:Y:S08]  /*9e610*/  HMMA.1688.F32.TF32 R140, R8, R12, R140 ;  /* 0x0000000c088c723c */ /* 0x008ff0000008108c */
[C---:B------:R-:W-:Y:S08]  /*9e620*/  HMMA.1688.F32.TF32 R80, R152.reuse, R178, R80 ;  /* 0x000000b29850723c */ /* 0x040ff00000081050 */
[C---:B------:R-:W-:Y:S01]  /*9e630*/  HMMA.1688.F32.TF32 R8, R152.reuse, R166, R84 ;  /* 0x000000a69808723c */ /* 0x040fe20000081054 */
[----:B------:R-:W-:Y:S01]  /*9e640*/  MOV R53, R246 ;  /* 0x000000f600357202 */ /* 0x000fe20000000f00 */
[----:B------:R-:W-:Y:S01]  /*9e650*/  IMAD.MOV.U32 R56, RZ, RZ, R247 ;  /* 0x000000ffff387224 */ /* 0x000fe200078e00f7 */
[----:B------:R-:W-:Y:S01]  /*9e660*/  MOV R50, R244 ;  /* 0x000000f400327202 */ /* 0x000fe20000000f00 */
[----:B------:R-:W-:Y:S01]  /*9e670*/  IMAD.MOV.U32 R51, RZ, RZ, R245 ;  /* 0x000000ffff337224 */ /* 0x000fe200078e00f5 */
[----:B------:R-:W2:Y:S01]  /*9e680*/  LDL.LU.64 R246, [R1+0x5490] ;  /* 0x0054900001f67983 */ /* 0x000ea20000300a00 */
[----:B------:R-:W2:Y:S01]  /*9e690*/  LDL.LU.64 R244, [R1+0x5488] ;  /* 0x0054880001f47983 */ /* 0x000ea20000300a00 */
[----:B------:R-:W-:Y:S01]  /*9e6a0*/  MOV R69, R242 ;  /* 0x000000f200457202 */ /* 0x000fe20000000f00 */
[----:B------:R-:W-:Y:S01]  /*9e6b0*/  IMAD.MOV.U32 R252, RZ, RZ, R243 ;  /* 0x000000fffffc7224 */ /* 0x000fe200078e00f3 */
[----:B------:R-:W-:Y:S01]  /*9e6c0*/  MOV R65, R240 ;  /* 0x000000f000417202 */ /* 0x000fe20000000f00 */
[----:B------:R-:W-:Y:S01]  /*9e6d0*/  IMAD.MOV.U32 R68, RZ, RZ, R241 ;  /* 0x000000ffff447224 */ /* 0x000fe200078e00f1 */
[----:B------:R-:W3:Y:S01]  /*9e6e0*/  LDL.LU.64 R242, [R1+0x5480] ;  /* 0x0054800001f27983 */ /* 0x000ee20000300a00 */
[----:B------:R-:W3:Y:S01]  /*9e6f0*/  LDL.LU.64 R240, [R1+0x5478] ;  /* 0x0054780001f07983 */ /* 0x000ee20000300a00 */
[C---:B------:R-:W-:Y:S02]  /*9e700*/  HMMA.1688.F32.TF32 R84, R152.reuse, R174, R88 ;  /* 0x000000ae9854723c */ /* 0x040fe40000081058 */
[----:B------:R-:W-:Y:S01]  /*9e710*/  STL.64 [R1+0x1650], R80 ;  /* 0x0016505001007387 */ /* 0x000fe20000100a00 */
[----:B------:R1:W-:Y:S07]  /*9e720*/  STL.64 [R1+0x1658], R82 ;  /* 0x0016585201007387 */ /* 0x0003ee0000100a00 */
[----:B------:R-:W-:Y:S02]  /*9e730*/  STL.64 [R1+0x1640], R8 ;  /* 0x0016400801007387 */ /* 0x000fe40000100a00 */
[----:B------:R4:W-:Y:S01]  /*9e740*/  STL.64 [R1+0x1648], R10 ;  /* 0x0016480a01007387 */ /* 0x0009e20000100a00 */
[C---:B-1----:R-:W-:Y:S08]  /*9e750*/  HMMA.1688.F32.TF32 R80, R152.reuse, R158, R92 ;  /* 0x0000009e9850723c */ /* 0x042ff0000008105c */
[C---:B----4-:R-:W-:Y:S02]  /*9e760*/  HMMA.1688.F32.TF32 R8, R152.reuse, R150, R96 ;  /* 0x000000969808723c */ /* 0x050fe40000081060 */
[----:B------:R-:W-:Y:S01]  /*9e770*/  STL.64 [R1+0x1630], R84 ;  /* 0x0016305401007387 */ /* 0x000fe20000100a00 */
[----:B------:R1:W-:Y:S05]  /*9e780*/  STL.64 [R1+0x1638], R86 ;  /* 0x0016385601007387 */ /* 0x0003ea0000100a00 */
[C---:B-1----:R-:W-:Y:S07]  /*9e790*/  HMMA.1688.F32.TF32 R84, R152.reuse, R146, R100 ;  /* 0x000000929854723c */ /* 0x042fee0000081064 */
[----:B------:R-:W-:Y:S01]  /*9e7a0*/  STL.64 [R1+0x1620], R80 ;  /* 0x0016205001007387 */ /* 0x000fe20000100a00 */
[----:B------:R1:W-:Y:S07]  /*9e7b0*/  STL.64 [R1+0x1628], R82 ;  /* 0x0016285201007387 */ /* 0x0003ee0000100a00 */
[----:B------:R-:W-:Y:S02]  /*9e7c0*/  STL.64 [R1+0x1690], R8 ;  /* 0x0016900801007387 */ /* 0x000fe40000100a00 */
[----:B------:R4:W-:Y:S01]  /*9e7d0*/  STL.64 [R1+0x1698], R10 ;  /* 0x0016980a01007387 */ /* 0x0009e20000100a00 */
[C---:B-1----:R-:W-:Y:S08]  /*9e7e0*/  HMMA.1688.F32.TF32 R80, R152.reuse, R78, R104 ;  /* 0x0000004e9850723c */ /* 0x042ff00000081068 */
[C---:B----4-:R-:W-:Y:S01]  /*9e7f0*/  HMMA.1688.F32.TF32 R8, R152.reuse, R46, R108 ;  /* 0x0000002e9808723c */ /* 0x050fe2000008106c */
[----:B------:R1:W-:Y:S01]  /*9e800*/  STL.64 [R1+0x1680], R84 ;  /* 0x0016805401007387 */ /* 0x0003e20000100a00 */
[----:B------:R4:W-:Y:S02]  /*9e810*/  STL.64 [R1+0x1688], R86 ;  /* 0x0016885601007387 */ /* 0x0009e40000100a00 */
[----:B------:R-:W3:Y:S04]  /*9e820*/  LDL.LU R96, [R1+0x70] ;  /* 0x0000700001607983 */ /* 0x000ee80000300800 */
[C---:B------:R-:W-:Y:S07]  /*9e830*/  HMMA.1688.F32.TF32 R112, R152.reuse, R42, R112 ;  /* 0x0000002a9870723c */ /* 0x040fee0000081070 */
[----:B------:R1:W-:Y:S01]  /*9e840*/  STL.64 [R1+0x1710], R80 ;  /* 0x0017105001007387 */ /* 0x0003e20000100a00 */
[----:B------:R1:W-:Y:S07]  /*9e850*/  STL.64 [R1+0x1718], R82 ;  /* 0x0017185201007387 */ /* 0x0003ee0000100a00 */
[----:B------:R-:W-:Y:S02]  /*9e860*/  STL.64 [R1+0x1700], R8 ;  /* 0x0017000801007387 */ /* 0x000fe40000100a00 */
[----:B------:R-:W-:Y:S01]  /*9e870*/  STL.64 [R1+0x1708], R10 ;  /* 0x0017080a01007387 */ /* 0x000fe20000100a00 */
        /* <DEDUP_REMOVED lines=11> */
[----:B-1----:R-:W3:Y:S01]  /*9e930*/  LDL.LU R84, [R1] ;  /* 0x0000000001547983 */ /* 0x002ee20000300800 */
[----:B------:R-:W3:Y:S01]  /*9e940*/  LDL.LU R85, [R1+0x4] ;  /* 0x0000040001557983 */ /* 0x000ee20000300800 */
[----:B----4-:R-:W4:Y:S02]  /*9e950*/  LDL.LU R86, [R1+0x8] ;  /* 0x0000080001567983 */ /* 0x010f240000300800 */
[----:B------:R-:W4:Y:S01]  /*9e960*/  LDL.LU R87, [R1+0xc] ;  /* 0x00000c0001577983 */ /* 0x000f220000300800 */
[C---:B------:R-:W-:Y:S01]  /*9e970*/  HMMA.1688.F32.TF32 R116, R152.reuse, R38, R116 ;  /* 0x000000269874723c */ /* 0x040fe20000081074 */
        /* <DEDUP_REMOVED lines=10> */
[----:B------:R-:W4:Y:S02]  /*9ea20*/  LDL.LU R109, [R1+0xa4] ;  /* 0x0000a400016d7983 */ /* 0x000f240000300800 */
[----:B------:R-:W4:Y:S01]  /*9ea30*/  LDL.LU R110, [R1+0xa8] ;  /* 0x0000a800016e7983 */ /* 0x000f220000300800 */
[----:B------:R-:W4:Y:S01]  /*9ea40*/  LDL.LU R111, [R1+0xac] ;  /* 0x0000ac00016f7983 */ /* 0x000f220000300800 */
[C---:B------:R-:W-:Y:S01]  /*9ea50*/  HMMA.1688.F32.TF32 R124, R152.reuse, R30, R124 ;  /* 0x0000001e987c723c */ /* 0x040fe2000008107c */
[----:B------:R-:W4:Y:S02]  /*9ea60*/  LDL.LU R100, [R1+0x60] ;  /* 0x0000600001647983 */ /* 0x000f240000300800 */
[----:B------:R-:W4:Y:S01]  /*9ea70*/  LDL.LU R101, [R1+0x64] ;  /* 0x0000640001657983 */ /* 0x000f220000300800 */
[----:B------:R-:W4:Y:S01]  /*9ea80*/  LDL.LU R102, [R1+0x68] ;  /* 0x0000680001667983 */ /* 0x000f220000300800 */
[----:B------:R-:W4:Y:S02]  /*9ea90*/  LDL.LU R103, [R1+0x6c] ;  /* 0x00006c0001677983 */ /* 0x000f240000300800 */
[----:B------:R1:W-:Y:S02]  /*9eaa0*/  STL.64 [R1+0x1760], R112 ;  /* 0x0017607001007387 */ /* 0x0003e40000100a00 */
[----:B------:R1:W-:Y:S01]  /*9eab0*/  STL.64 [R1+0x1768], R114 ;  /* 0x0017687201007387 */ /* 0x0003e20000100a00 */
[C---:B------:R-:W-:Y:S08]  /*9eac0*/  HMMA.1688.F32.TF32 R128, R152.reuse, R26, R128 ;  /* 0x0000001a9880723c */ /* 0x040ff00000081080 */
[C---:B------:R-:W-:Y:S01]  /*9ead0*/  HMMA.1688.F32.TF32 R132, R152.reuse, R22, R132 ;  /* 0x000000169884723c */ /* 0x040fe20000081084 */
[----:B------:R-:W-:Y:S04]  /*9eae0*/  LDS R8, [R3+0x34080] ;  /* 0x0340800003087984 */ /* 0x000fe80000000800 */
[----:B------:R-:W-:Y:S04]  /*9eaf0*/  LDS R10, [R3+0x36080] ;  /* 0x03608000030a7984 */ /* 0x000fe80000000800 */
[----:B------:R-:W-:Y:S04]  /*9eb00*/  LDS R9, [R4+0x34080] ;  /* 0x0340800004097984 */ /* 0x000fe80000000800 */
[----:B------:R-:W2:Y:S04]  /*9eb10*/  LDS R11, [R4+0x36080] ;  /* 0x03608000040b7984 */ /* 0x000ea80000000800 */
[----:B-1----:R-:W4:Y:S01]  /*9eb20*/  LDL.LU R112, [R1+0x30] ;  /* 0x0000300001707983 */ /* 0x002f220000300800 */
[----:B------:R-:W4:Y:S02]  /*9eb30*/  LDL.LU R113, [R1+0x34] ;  /* 0x0000340001717983 */ /* 0x000f240000300800 */
[----:B------:R-:W4:Y:S02]  /*9eb40*/  LDL.LU R114, [R1+0x38] ;  /* 0x0000380001727983 */ /* 0x000f240000300800 */
[----:B------:R-:W4:Y:S01]  /*9eb50*/  LDL.LU R115, [R1+0x3c] ;  /* 0x00003c0001737983 */ /* 0x000f220000300800 */
[----:B------:R1:W-:Y:S01]  /*9eb60*/  STL.64 [R1+0x1740], R116 ;  /* 0x0017407401007387 */ /* 0x0003e20000100a00 */
[----:B------:R1:W-:Y:S03]  /*9eb70*/  STL.64 [R1+0x1748], R118 ;  /* 0x0017487601007387 */ /* 0x0003e60000100a00 */
        /* <DEDUP_REMOVED lines=22> */
[C---:B------:R-:W-:Y:S01]  /*9ece0*/  HMMA.1688.F32.TF32 R136, R152.reuse, R18, R136 ;  /* 0x000000129888723c */ /* 0x040fe20000081088 */
[----:B------:R-:W-:Y:S01]  /*9ecf0*/  STL.64 [R1+0x17d0], R132 ;  /* 0x0017d08401007387 */ /* 0x000fe20000100a00 */
[----:B------:R1:W-:Y:S06]  /*9ed00*/  STL.64 [R1+0x17d8], R134 ;  /* 0x0017d88601007387 */ /* 0x0003ec0000100a00 */
[----:B-1----:R-:W-:Y:S11]  /*9ed10*/  HMMA.1688.F32.TF32 R132, R152, R14, R140 ;  /* 0x0000000e9884723c */ /* 0x002ff6000008108c */
[----:B------:R-:W-:Y:S04]  /*9ed20*/  @!UPT UIADD3 URZ, URZ, URZ, URZ ;  /* 0x0000003f3f3ff290 */ /* 0x000fe8000fffe03f */
[----:B------:R-:W-:Y:S01]  /*9ed30*/  STL.64 [R1+0x1800], R136 ;  /* 0x0018008801007387 */ /* 0x000fe20000100a00 */
[----:B------:R-:W-:Y:S02]  /*9ed40*/  STL.64 [R1+0x1808], R138 ;  /* 0x0018088a01007387 */ /* 0x000fe40000100a00 */
[----:B------:R-:W-:Y:S04]  /*9ed50*/  LDS R136, [R3+0x3c080] ;  /* 0x03c0800003887984 */ /* 0x000fe80000000800 */
[----:B------:R-:W-:Y:S01]  /*9ed60*/  LDS R138, [R3+0x3e080] ;  /* 0x03e08000038a7984 */ /* 0x000fe20000000800 */
[----:B------:R-:W-:Y:S04]  /*9ed70*/  LDS R137, [R4+0x3c080] ;  /* 0x03c0800004897984 */ /* 0x000fe80000000800 */
[----:B------:R-:W-:Y:S04]  /*9ed80*/  LDS R139, [R4+0x3e080] ;  /* 0x03e08000048b7984 */ /* 0x000fe80000000800 */
[----:B------:R-:W-:Y:S01]  /*9ed90*/  STL.64 [R1+0x17f0], R132 ;  /* 0x0017f08401007387 */ /* 0x000fe20000100a00 */
[----:B------:R2:W-:Y:S02]  /*9eda0*/  STL.64 [R1+0x17f8], R134 ;  /* 0x0017f88601007387 */ /* 0x0005e40000100a00 */
[----:B--2---:R-:W-:Y:S11]  /*9edb0*/  HMMA.1688.F32.TF32 R132, R160, R212, R244 ;  /* 0x000000d4a084723c */ /* 0x004ff600000810f4 */
[----:B------:R-:W-:Y:S11]  /*9edc0*/  @!UPT UIADD3 URZ, URZ, URZ, URZ ;  /* 0x0000003f3f3ff290 */ /* 0x000ff6000fffe03f */
[----:B------:R-:W-:Y:S02]  /*9edd0*/  @!UPT UIADD3 URZ, URZ, URZ, URZ ;  /* 0x0000003f3f3ff290 */ /* 0x000fe4000fffe03f */
[----:B------:R-:W-:Y:S08]  /*9ede0*/  HMMA.1688.F32.TF32 R132, R8, R214, R132 ;  /* 0x000000d60884723c */ /* 0x000ff00000081084 */
[C---:B---3--:R-:W-:Y:S08]  /*9edf0*/  HMMA.1688.F32.TF32 R96, R160.reuse, R168, R96 ;  /* 0x000000a8a060723c */ /* 0x048ff00000081060 */
[C---:B------:R-:W-:Y:S08]  /*9ee00*/  HMMA.1688.F32.TF32 R92, R160.reuse, R180, R92 ;  /* 0x000000b4a05c723c */ /* 0x040ff0000008105c */
        /* <DEDUP_REMOVED lines=12> */
[----:B------:R-:W1:Y:S01]  /*9eed0*/  LDS R87, [R4+0x3a080] ;  /* 0x03a0800004577984 */ /* 0x000e620000000800 */
        /* <DEDUP_REMOVED lines=19> */
[C---:B-1----:R-:W-:Y:S08]  /*9f010*/  HMMA.1688.F32.TF32 R152, R84.reuse, R164, R152 ;  /* 0x000000a45498723c */ /* 0x042ff00000081098 */
[C---:B------:R-:W-:Y:S01]  /*9f020*/  HMMA.1688.F32.TF32 R132, R84.reuse, R44, R132 ;  /* 0x0000002c5484723c */ /* 0x040fe20000081084 */
[----:B------:R-:W-:Y:S04]  /*9f030*/  LDS R8, [R3+0x30100] ;  /* 0x0301000003087984 */ /* 0x000fe80000000800 */
[----:B------:R-:W-:Y:S04]  /*9f040*/  LDS R10, [R3+0x32100] ;  /* 0x03210000030a7984 */ /* 0x000fe80000000800 */
[----:B------:R-:W-:Y:S04]  /*9f050*/  LDS R9, [R4+0x30100] ;  /* 0x0301000004097984 */ /* 0x000fe80000000800 */
[----:B------:R-:W2:Y:S01]  /*9f060*/  LDS R11, [R4+0x32100] ;  /* 0x03210000040b7984 */ /* 0x000ea20000000800 */
        /* <DEDUP_REMOVED lines=17> */
[C---:B------:R-:W-:Y:S07]  /*9f180*/  HMMA.1688.F32.TF32 R112, R136.reuse, R158, R116 ;  /* 0x0000009e8870723c */ /* 0x040fee0000081074 */
[----:B------:R-:W-:Y:S01]  /*9f190*/  STL.64 [R1+0x1540], R240 ;  /* 0x001540f001007387 */ /* 0x000fe20000100a00 */
[----:B------:R-:W-:Y:S02]  /*9f1a0*/  STL.64 [R1+0x1548], R242 ;  /* 0x001548f201007387 */ /* 0x000fe40000100a00 */
[----:B------:R-:W-:Y:S02]  /*9f1b0*/  STL.64 [R1+0x1530], R84 ;  /* 0x0015305401007387 */ /* 0x000fe40000100a00 */
[----:B------:R2:W-:Y:S02]  /*9f1c0*/  STL.64 [R1+0x1538], R86 ;  /* 0x0015385601007387 */ /* 0x0005e40000100a00 */
[C---:B--2---:R-:W-:Y:S01]  /*9f1d0*/  HMMA.1688.F32.TF32 R84, R136.reuse, R150, R120 ;  /* 0x000000968854723c */ /* 0x044fe20000081078 */
[----:B------:R-:W-:Y:S01]  /*9f1e0*/  STL.64 [R1+0x1520], R140 ;  /* 0x0015208c01007387 */ /* 0x000fe20000100a00 */
[----:B------:R-:W-:Y:S06]  /*9f1f0*/  STL.64 [R1+0x1528], R142 ;  /* 0x0015288e01007387 */ /* 0x000fec0000100a00 */
[C---:B------:R-:W-:Y:S01]  /*9f200*/  HMMA.1688.F32.TF32 R116, R136.reuse, R146, R124 ;  /* 0x000000928874723c */ /* 0x040fe2000008107c */
[----:B------:R-:W-:Y:S01]  /*9f210*/  STL.64 [R1+0x1550], R112 ;  /* 0x0015507001007387 */ /* 0x000fe20000100a00 */
[----:B------:R2:W-:Y:S06]  /*9f220*/  STL.64 [R1+0x1558], R114 ;  /* 0x0015587201007387 */ /* 0x0005ec0000100a00 */
[C---:B--2---:R-:W-:Y:S07]  /*9f230*/  HMMA.1688.F32.TF32 R112, R136.reuse, R78, R128 ;  /* 0x0000004e8870723c */ /* 0x044fee0000081080 */
[----:B------:R-:W-:Y:S01]  /*9f240*/  STL.64 [R1+0x1590], R84 ;  /* 0x0015905401007387 */ /* 0x000fe20000100a00 */
[----:B------:R2:W-:Y:S02]  /*9f250*/  STL.64 [R1+0x1598], R86 ;  /* 0x0015985601007387 */ /* 0x0005e40000100a00 */
[C---:B--2---:R-:W-:Y:S05]  /*9f260*/  HMMA.1688.F32.TF32 R84, R136.reuse, R46, R132 ;  /* 0x0000002e8854723c */ /* 0x044fea0000081084 */
[----:B------:R-:W-:Y:S01]  /*9f270*/  STL.64 [R1+0x1580], R116 ;  /* 0x0015807401007387 */ /* 0x000fe20000100a00 */
[----:B------:R-:W-:Y:S02]  /*9f280*/  STL.64 [R1+0x1588], R118 ;  /* 0x0015887601007387 */ /* 0x000fe40000100a00 */
[----:B------:R-:W2:Y:S05]  /*9f290*/  LDL.LU R248, [R1+0xd0] ;  /* 0x0000d00001f87983 */ /* 0x000eaa0000300800 */
[----:B------:R3:W-:Y:S01]  /*9f2a0*/  STL.64 [R1+0x1610], R112 ;  /* 0x0016107001007387 */ /* 0x0007e20000100a00 */
[----:B------:R4:W-:Y:S09]  /*9f2b0*/  STL.64 [R1+0x1618], R114 ;  /* 0x0016187201007387 */ /* 0x0009f20000100a00 */
[----:B------:R-:W-:Y:S01]  /*9f2c0*/  STL.64 [R1+0x1600], R84 ;  /* 0x0016005401007387 */ /* 0x000fe20000100a00 */
[----:B------:R-:W-:Y:S02]  /*9f2d0*/  STL.64 [R1+0x1608], R86 ;  /* 0x0016085601007387 */ /* 0x000fe40000100a00 */
        /* <DEDUP_REMOVED lines=40> */
[----:B------:R-:W4:Y:S02]  /*9f560*/  LDL.LU R130, [R1+0xf8] ;  /* 0x0000f80001827983 */ /* 0x000f240000300800 */
[----:B------:R-:W4:Y:S01]  /*9f570*/  LDL.LU R131, [R1+0xfc] ;  /* 0x0000fc0001837983 */ /* 0x000f220000300800 */
[C---:B------:R-:W-:Y:S01]  /*9f580*/  HMMA.1688.F32.TF32 R88, R136.reuse, R30, R88 ;  /* 0x0000001e8858723c */ /* 0x040fe20000081058 */
[----:B------:R-:W4:Y:S01]  /*9f590*/  LDL.LU R152, [R1+0x380] ;  /* 0x0003800001987983 */ /* 0x000f220000300800 */
[----:B------:R-:W4:Y:S02]  /*9f5a0*/  LDL.LU R153, [R1+0x384] ;  /* 0x0003840001997983 */ /* 0x000f240000300800 */
[----:B------:R-:W4:Y:S02]  /*9f5b0*/  LDL.LU R154, [R1+0x388] ;  /* 0x00038800019a7983 */ /* 0x000f240000300800 */
[----:B------:R-:W4:Y:S01]  /*9f5c0*/  LDL.LU R155, [R1+0x38c] ;  /* 0x00038c00019b7983 */ /* 0x000f220000300800 */
[----:B------:R1:W-:Y:S01]  /*9f5d0*/  STL.64 [R1+0x16a0], R80 ;  /* 0x0016a05001007387 */ /* 0x0003e20000100a00 */
[----:B------:R1:W-:Y:S01]  /*9f5e0*/  STL.64 [R1+0x16a8], R82 ;  /* 0x0016a85201007387 */ /* 0x0003e20000100a00 */
[C---:B------:R-:W-:Y:S08]  /*9f5f0*/  HMMA.1688.F32.TF32 R92, R136.reuse, R26, R92 ;  /* 0x0000001a885c723c */ /* 0x040ff0000008105c */
[C---:B------:R-:W-:Y:S01]  /*9f600*/  HMMA.1688.F32.TF32 R96, R136.reuse, R22, R96 ;  /* 0x000000168860723c */ /* 0x040fe20000081060 */
[----:B------:R-:W-:Y:S04]  /*9f610*/  LDS R84, [R3+0x34100] ;  /* 0x0341000003547984 */ /* 0x000fe80000000800 */
[----:B------:R-:W-:Y:S04]  /*9f620*/  LDS R86, [R3+0x36100] ;  /* 0x0361000003567984 */ /* 0x000fe80000000800 */
[----:B------:R-:W-:Y:S04]  /*9f630*/  LDS R85, [R4+0x34100] ;  /* 0x0341000004557984 */ /* 0x000fe80000000800 */
[----:B------:R-:W1:Y:S04]  /*9f640*/  LDS R87, [R4+0x36100] ;  /* 0x0361000004577984 */ /* 0x000e680000000800 */
        /* <DEDUP_REMOVED lines=34> */
[----:B------:R2:W-:Y:S07]  /*9f870*/  STL.64 [R1+0x17a8], R102 ;  /* 0x0017a86601007387 */ /* 0x0005ee0000100a00 */
[----:B------:R-:W-:Y:S01]  /*9f880*/  STL.64 [R1+0x1770], R96 ;  /* 0x0017706001007387 */ /* 0x000fe20000100a00 */
[----:B------:R1:W-:Y:S01]  /*9f890*/  STL.64 [R1+0x1778], R98 ;  /* 0x0017786201007387 */ /* 0x0003e20000100a00 */
[C---:B--2---:R-:W-:Y:S08]  /*9f8a0*/  HMMA.1688.F32.TF32 R100, R8.reuse, R168, R240 ;  /* 0x000000a80864723c */ /* 0x044ff000000810f0 */
[C---:B-1----:R-:W-:Y:S08]  /*9f8b0*/  HMMA.1688.F32.TF32 R96, R8.reuse, R180, R140 ;  /* 0x000000b40860723c */ /* 0x042ff0000008108c */
[C---:B------:R-:W-:Y:S08]  /*9f8c0*/  HMMA.1688.F32.TF32 R140, R8.reuse, R236, R248 ;  /* 0x000000ec088c723c */ /* 0x040ff000000810f8 */
[C---:B---3--:R-:W-:Y:S08]  /*9f8d0*/  HMMA.1688.F32.TF32 R112, R8.reuse, R224, R112 ;  /* 0x000000e00870723c */ /* 0x048ff00000081070 */
[C---:B----4-:R-:W-:Y:S08]  /*9f8e0*/  HMMA.1688.F32.TF32 R132, R8.reuse, R212, R132 ;  /* 0x000000d40884723c */ /* 0x050ff00000081084 */
        /* <DEDUP_REMOVED lines=15> */
[----:B------:R-:W-:Y:S08]  /*9f9e0*/  HMMA.1688.F32.TF32 R104, R8, R232, R244 ;  /* 0x000000e80868723c */ /* 0x000ff000000810f4 */
        /* <DEDUP_REMOVED lines=24> */
[----:B------:R-:W3:Y:S01]  /*9fb70*/  LDS R87, [R4+0x32180] ;  /* 0x0321800004577984 */ /* 0x000ee20000000800 */
        /* <DEDUP_REMOVED lines=14> */
[C---:B--2---:R-:W-:Y:S08]  /*9fc60*/  HMMA.1688.F32.TF32 R88, R136.reuse, R178, R152 ;  /* 0x000000b28858723c */ /* 0x044ff00000081098 */
[C---:B------:R-:W-:Y:S08]  /*9fc70*/  HMMA.1688.F32.TF32 R152, R136.reuse, R174, R8 ;  /* 0x000000ae8898723c */ /* 0x040ff00000081008 */
[C---:B------:R-:W-:Y:S08]  /*9fc80*/  HMMA.1688.F32.TF32 R160, R136.reuse, R166, R160 ;  /* 0x000000a688a0723c */ /* 0x040ff000000810a0 */
[C---:B------:R-:W-:Y:S01]  /*9fc90*/  HMMA.1688.F32.TF32 R8, R136.reuse, R150, R120 ;  /* 0x000000968808723c */ /* 0x040fe20000081078 */
[----:B------:R-:W-:Y:S01]  /*9fca0*/  STL.64 [R1+0x1450], R88 ;  /* 0x0014505801007387 */ /* 0x000fe20000100a00 */
[----:B------:R2:W-:Y:S06]  /*9fcb0*/  STL.64 [R1+0x1458], R90 ;  /* 0x0014585a01007387 */ /* 0x0005ec0000100a00 */
[C---:B--2---:R-:W-:Y:S07]  /*9fcc0*/  HMMA.1688.F32.TF32 R88, R136.reuse, R158, R116 ;  /* 0x0000009e8858723c */ /* 0x044fee0000081074 */
[----:B------:R-:W-:Y:S01]  /*9fcd0*/  STL.64 [R1+0x1440], R160 ;  /* 0x001440a001007387 */ /* 0x000fe20000100a00 */
[----:B------:R-:W-:Y:S02]  /*9fce0*/  STL.64 [R1+0x1448], R162 ;  /* 0x001448a201007387 */ /* 0x000fe40000100a00 */
[----:B------:R-:W-:Y:S02]  /*9fcf0*/  STL.64 [R1+0x1430], R152 ;  /* 0x0014309801007387 */ /* 0x000fe40000100a00 */
[----:B------:R-:W-:Y:S01]  /*9fd00*/  STL.64 [R1+0x1438], R154 ;  /* 0x0014389a01007387 */ /* 0x000fe20000100a00 */
[C---:B------:R-:W-:Y:S08]  /*9fd10*/  HMMA.1688.F32.TF32 R116, R136.reuse, R146, R124 ;  /* 0x000000928874723c */ /* 0x040ff0000008107c */
[C---:B------:R-:W-:Y:S02]  /*9fd20*/  HMMA.1688.F32.TF32 R80, R136.reuse, R42, R80 ;  /* 0x0000002a8850723c */ /* 0x040fe40000081050 */
[----:B------:R-:W-:Y:S01]  /*9fd30*/  STL.64 [R1+0x1420], R88 ;  /* 0x0014205801007387 */ /* 0x000fe20000100a00 */
[----:B------:R2:W-:Y:S02]  /*9fd40*/  STL.64 [R1+0x1428], R90 ;  /* 0x0014285a01007387 */ /* 0x0005e40000100a00 */
[----:B------:R-:W-:Y:S02]  /*9fd50*/  STL.64 [R1+0x1490], R8 ;  /* 0x0014900801007387 */ /* 0x000fe40000100a00 */
[----:B------:R3:W-:Y:S01]  /*9fd60*/  STL.64 [R1+0x1498], R10 ;  /* 0x0014980a01007387 */ /* 0x0007e20000100a00 */
[C---:B--2---:R-:W-:Y:S08]  /*9fd70*/  HMMA.1688.F32.TF32 R88, R136.reuse, R78, R128 ;  /* 0x0000004e8858723c */ /* 0x044ff00000081080 */
[C---:B---3--:R-:W-:Y:S01]  /*9fd80*/  HMMA.1688.F32.TF32 R8, R136.reuse, R46, R132 ;  /* 0x0000002e8808723c */ /* 0x048fe20000081084 */
[----:B------:R-:W-:Y:S01]  /*9fd90*/  STL.64 [R1+0x1480], R116 ;  /* 0x0014807401007387 */ /* 0x000fe20000100a00 */
[----:B------:R-:W-:Y:S02]  /*9fda0*/  STL.64 [R1+0x1488], R118 ;  /* 0x0014887601007387 */ /* 0x000fe40000100a00 */
[----:B------:R-:W3:Y:S04]  /*9fdb0*/  LDL.LU R248, [R1+0x240] ;  /* 0x0002400001f87983 */ /* 0x000ee80000300800 */
[C---:B------:R-:W-:Y:S07]  /*9fdc0*/  HMMA.1688.F32.TF32 R108, R136.reuse, R38, R108 ;  /* 0x00000026886c723c */ /* 0x040fee000008106c */
[----:B------:R2:W-:Y:S01]  /*9fdd0*/  STL.64 [R1+0x1510], R88 ;  /* 0x0015105801007387 */ /* 0x0005e20000100a00 */
[----:B------:R-:W-:Y:S07]  /*9fde0*/  STL.64 [R1+0x1518], R90 ;  /* 0x0015185a01007387 */ /* 0x000fee0000100a00 */
        /* <DEDUP_REMOVED lines=13> */
[----:B------:R-:W-:Y:S01]  /*9fec0*/  STL.64 [R1+0x15e0], R80 ;  /* 0x0015e05001007387 */ /* 0x000fe20000100a00 */
[----:B------:R2:W-:Y:S02]  /*9fed0*/  STL.64 [R1+0x15e8], R82 ;  /* 0x0015e85201007387 */ /* 0x0005e40000100a00 */
[----:B--2---:R-:W2:Y:S01]  /*9fee0*/  LDL.LU R88, [R1+0x280] ;  /* 0x0002800001587983 */ /* 0x004ea20000300800 */
[C---:B------:R-:W-:Y:S08]  /*9fef0*/  HMMA.1688.F32.TF32 R92, R136.reuse, R30, R92 ;  /* 0x0000001e885c723c */ /* 0x040ff0000008105c */
[C---:B------:R-:W-:Y:S08]  /*9ff00*/  HMMA.1688.F32.TF32 R96, R136.reuse, R26, R96 ;  /* 0x0000001a8860723c */ /* 0x040ff00000081060 */
[C---:B------:R-:W-:Y:S01]  /*9ff10*/  HMMA.1688.F32.TF32 R100, R136.reuse, R22, R100 ;  /* 0x000000168864723c */ /* 0x040fe20000081064 */
[----:B------:R-:W-:Y:S04]  /*9ff20*/  LDS R8, [R3+0x34180] ;  /* 0x0341800003087984 */ /* 0x000fe80000000800 */
[----:B------:R-:W-:Y:S04]  /*9ff30*/  LDS R10, [R3+0x36180] ;  /* 0x03618000030a7984 */ /* 0x000fe80000000800 */
[----:B------:R-:W-:Y:S04]  /*9ff40*/  LDS R9, [R4+0x34180] ;  /* 0x0341800004097984 */ /* 0x000fe80000000800 */
[----:B------:R-:W3:Y:S01]  /*9ff50*/  LDS R11, [R4+0x36180] ;  /* 0x03618000040b7984 */ /* 0x000ee20000000800 */
[C---:B------:R-:W-:Y:S03]  /*9ff60*/  HMMA.1688.F32.TF32 R80, R136.reuse, R34, R112 ;  /* 0x000000228850723c */ /* 0x040fe60000081070 */
[----:B------:R-:W-:Y:S01]  /*9ff70*/  STL.64 [R1+0x15d0], R108 ;  /* 0x0015d06c01007387 */ /* 0x000fe20000100a00 */
[----:B------:R-:W-:Y:S11]  /*9ff80*/  STL.64 [R1+0x15d8], R110 ;  /* 0x0015d86e01007387 */ /* 0x000ff60000100a00 */
[----:B------:R-:W-:Y:S08]  /*9ff90*/  @!UPT UIADD3 URZ, URZ, URZ, URZ ;  /* 0x0000003f3f3ff290 */ /* 0x000ff0000fffe03f */
        /* <DEDUP_REMOVED lines=45> */
[----:B------:R1:W-:Y:S02]  /*a0270*/  STL.64 [R1+0x1660], R92 ;  /* 0x0016605c01007387 */ /* 0x0003e40000100a00 */
[----:B------:R1:W-:Y:S02]  /*a0280*/  STL.64 [R1+0x1668], R94 ;  /* 0x0016685e01007387 */ /* 0x0003e40000100a00 */
[----:B-1----:R-:W2:Y:S01]  /*a0290*/  LDL.LU R92, [R1+0x300] ;  /* 0x00030000015c7983 */ /* 0x002ea20000300800 */
[----:B------:R-:W2:Y:S02]  /*a02a0*/  LDL.LU R93, [R1+0x304] ;  /* 0x00030400015d7983 */ /* 0x000ea40000300800 */
[----:B------:R-:W2:Y:S02]  /*a02b0*/  LDL.LU R94, [R1+0x308] ;  /* 0x00030800015e7983 */ /* 0x000ea40000300800 */
[----:B------:R-:W2:Y:S01]  /*a02c0*/  LDL.LU R95, [R1+0x30c] ;  /* 0x00030c00015f7983 */ /* 0x000ea20000300800 */
[----:B------:R1:W-:Y:S01]  /*a02d0*/  STL.64 [R1+0x16f0], R96 ;  /* 0x0016f06001007387 */ /* 0x0003e20000100a00 */
[----:B------:R1:W-:Y:S03]  /*a02e0*/  STL.64 [R1+0x16f8], R98 ;  /* 0x0016f86201007387 */ /* 0x0003e60000100a00 */
[----:B-1----:R-:W2:Y:S01]  /*a02f0*/  LDL.LU R96, [R1+0x270] ;  /* 0x0002700001607983 */ /* 0x002ea20000300800 */
[----:B------:R-:W2:Y:S02]  /*a0300*/  LDL.LU R97, [R1+0x274] ;  /* 0x0002740001617983 */ /* 0x000ea40000300800 */
[----:B------:R-:W2:Y:S02]  /*a0310*/  LDL.LU R98, [R1+0x278] ;  /* 0x0002780001627983 */ /* 0x000ea40000300800 */
[----:B------:R-:W2:Y:S01]  /*a0320*/  LDL.LU R99, [R1+0x27c] ;  /* 0x00027c0001637983 */ /* 0x000ea20000300800 */
[C---:B------:R-:W-:Y:S01]  /*a0330*/  HMMA.1688.F32.TF32 R104, R136.reuse, R18, R104 ;  /* 0x000000128868723c */ /* 0x040fe20000081068 */
[----:B------:R-:W-:Y:S01]  /*a0340*/  STL.64 [R1+0x16e0], R100 ;  /* 0x0016e06401007387 */ /* 0x000fe20000100a00 */
[----:B------:R1:W-:Y:S06]  /*a0350*/  STL.64 [R1+0x16e8], R102 ;  /* 0x0016e86601007387 */ /* 0x0003ec0000100a00 */
[----:B-1----:R-:W-:Y:S11]  /*a0360*/  HMMA.1688.F32.TF32 R100, R136, R14, R140 ;  /* 0x0000000e8864723c */ /* 0x002ff6000008108c */
[----:B------:R-:W-:Y:S04]  /*a0370*/  @!UPT UIADD3 URZ, URZ, URZ, URZ ;  /* 0x0000003f3f3ff290 */ /* 0x000fe8000fffe03f */
[----:B------:R-:W-:Y:S01]  /*a0380*/  STL.64 [R1+0x16d0], R104 ;  /* 0x0016d06801007387 */ /* 0x000fe20000100a00 */
[----:B------:R-:W-:Y:S07]  /*a0390*/  STL.64 [R1+0x16d8], R106 ;  /* 0x0016d86a01007387 */ /* 0x000fee0000100a00 */
[----:B------:R-:W-:Y:S01]  /*a03a0*/  STL.64 [R1+0x16c0], R100 ;  /* 0x0016c06401007387 */ /* 0x000fe20000100a00 */
[----:B------:R1:W-:Y:S01]  /*a03b0*/  STL.64 [R1+0x16c8], R102 ;  /* 0x0016c86601007387 */ /* 0x0003e20000100a00 */
[C---:B---3--:R-:W-:Y:S08]  /*a03c0*/  HMMA.1688.F32.TF32 R140, R84.reuse, R236, R248 ;  /* 0x000000ec548c723c */ /* 0x048ff000000810f8 */
[C---:B-1----:R-:W-:Y:S08]  /*a03d0*/  HMMA.1688.F32.TF32 R100, R84.reuse, R168, R240 ;  /* 0x000000a85464723c */ /* 0x042ff000000810f0 */
[C---:B----4-:R-:W-:Y:S08]  /*a03e0*/  HMMA.1688.F32.TF32 R104, R84.reuse, R232, R244 ;  /* 0x000000e85468723c */ /* 0x050ff000000810f4 */
[C---:B--2---:R-:W-:Y:S08]  /*a03f0*/  HMMA.1688.F32.TF32 R152, R84.reuse, R184, R152 ;  /* 0x000000b85498723c */ /* 0x044ff00000081098 */
        /* <DEDUP_REMOVED lines=595> */
[C---:B------:R-:W-:Y:S01]  /*a2930*/  HMMA.1688.F32.TF32 R152, R136.reuse, R174, R8 ;  /* 0x000000ae8898723c */ /* 0x040fe20000081008 */
        /* <DEDUP_REMOVED lines=17> */
[C---:B------:R-:W-:Y:S10]  /*a2a50*/  HMMA.1688.F32.TF32 R116, R136.reuse, R146, R124 ;  /* 0x000000928874723c */ /* 0x040ff4000008107c */
[----:B------:R-:W-:Y:S01]  /*a2a60*/  STL.64 [R1+0x490], R88 ;  /* 0x0004905801007387 */ /* 0x000fe20000100a00 */
[----:B------:R2:W-:Y:S02]  /*a2a70*/  STL.64 [R1+0x498], R90 ;  /* 0x0004985a01007387 */ /* 0x0005e40000100a00 */
[----:B------:R-:W-:Y:S02]  /*a2a80*/  STL.64 [R1+0x4a0], R8 ;  /* 0x0004a00801007387 */ /* 0x000fe40000100a00 */
[----:B------:R3:W-:Y:S01]  /*a2a90*/  STL.64 [R1+0x4a8], R10 ;  /* 0x0004a80a01007387 */ /* 0x0007e20000100a00 */
[C---:B--2---:R-:W-:Y:S08]  /*a2aa0*/  HMMA.1688.F32.TF32 R88, R136.reuse, R78, R128 ;  /* 0x0000004e8858723c */ /* 0x044ff00000081080 */
[C---:B---3--:R-:W-:Y:S08]  /*a2ab0*/  HMMA.1688.F32.TF32 R8, R136.reuse, R46, R132 ;  /* 0x0000002e8808723c */ /* 0x048ff00000081084 */
[C---:B------:R-:W-:Y:S01]  /*a2ac0*/  HMMA.1688.F32.TF32 R80, R136.reuse, R42, R80 ;  /* 0x0000002a8850723c */ /* 0x040fe20000081050 */
[----:B------:R-:W-:Y:S01]  /*a2ad0*/  STL.64 [R1+0x4b0], R116 ;  /* 0x0004b07401007387 */ /* 0x000fe20000100a00 */
[----:B------:R-:W-:Y:S05]  /*a2ae0*/  STL.64 [R1+0x4b8], R118 ;  /* 0x0004b87601007387 */ /* 0x000fea0000100a00 */
[----:B------:R2:W-:Y:S01]  /*a2af0*/  STL.64 [R1+0x4c0], R88 ;  /* 0x0004c05801007387 */ /* 0x0005e20000100a00 */
[----:B------:R3:W-:Y:S02]  /*a2b00*/  STL.64 [R1+0x4c8], R90 ;  /* 0x0004c85a01007387 */ /* 0x0007e40000100a00 */
[----:B------:R-:W4:Y:S05]  /*a2b10*/  LDL.LU R50, [R1+0x5474] ;  /* 0x0054740001327983 */ /* 0x000f2a0000300800 */
[----:B------:R-:W-:Y:S01]  /*a2b20*/  STL.64 [R1+0x4d0], R8 ;  /* 0x0004d00801007387 */ /* 0x000fe20000100a00 */
[----:B------:R-:W-:Y:S01]  /*a2b30*/  STL.64 [R1+0x4d8], R10 ;  /* 0x0004d80a01007387 */ /* 0x000fe20000100a00 */
        /* <DEDUP_REMOVED lines=11> */
[----:B--2---:R-:W2:Y:S01]  /*a2bf0*/  LDL.LU R88, [R1+0x750] ;  /* 0x0007500001587983 */ /* 0x004ea20000300800 */
[----:B------:R-:W-:Y:S02]  /*a2c00*/  STL.64 [R1+0x4e0], R80 ;  /* 0x0004e05001007387 */ /* 0x000fe40000100a00 */
[----:B------:R-:W-:Y:S02]  /*a2c10*/  STL.64 [R1+0x4e8], R82 ;  /* 0x0004e85201007387 */ /* 0x000fe40000100a00 */
[----:B------:R-:W2:Y:S01]  /*a2c20*/  LDL.LU R89, [R1+0x754] ;  /* 0x0007540001597983 */ /* 0x000ea20000300800 */
[----:B---3--:R-:W2:Y:S01]  /*a2c30*/  LDL.LU R90, [R1+0x758] ;  /* 0x00075800015a7983 */ /* 0x008ea20000300800 */
        /* <DEDUP_REMOVED lines=27> */
[C---:B------:R-:W-:Y:S08]  /*a2df0*/  HMMA.1688.F32.TF32 R108, R136.reuse, R38, R108 ;  /* 0x00000026886c723c */ /* 0x040ff0000008106c */
        /* <DEDUP_REMOVED lines=16> */
[C---:B------:R-:W-:Y:S01]  /*a2f00*/  HMMA.1688.F32.TF32 R100, R136.reuse, R18, R104 ;  /* 0x000000128864723c */ /* 0x040fe20000081068 */
[----:B------:R-:W-:Y:S11]  /*a2f10*/  MOV R112, R52 ;  /* 0x0000003400707202 */ /* 0x000ff60000000f00 */
[----:B------:R-:W-:Y:S03]  /*a2f20*/  @!UPT UIADD3 URZ, URZ, URZ, URZ ;  /* 0x0000003f3f3ff290 */ /* 0x000fe6000fffe03f */
[----:B------:R-:W-:Y:S01]  /*a2f30*/  STL.64 [R1+0x520], R96 ;  /* 0x0005206001007387 */ /* 0x000fe20000100a00 */
[----:B------:R1:W-:Y:S02]  /*a2f40*/  STL.64 [R1+0x528], R98 ;  /* 0x0005286201007387 */ /* 0x0003e40000100a00 */
[----:B-1----:R-:W-:Y:S01]  /*a2f50*/  HMMA.1688.F32.TF32 R96, R136, R14, R140 ;  /* 0x0000000e8860723c */ /* 0x002fe2000008108c */
[----:B------:R-:W-:Y:S01]  /*a2f60*/  IMAD.MOV.U32 R113, RZ, RZ, R49 ;  /* 0x000000ffff717224 */ /* 0x000fe200078e0031 */
        /* <DEDUP_REMOVED lines=8> */
[C---:B------:R-:W-:Y:S08]  /*a2ff0*/  HMMA.1688.F32.TF32 R112, R84.reuse, R224, R112 ;  /* 0x000000e05470723c */ /* 0x040ff00000081070 */
[C---:B------:R-:W-:Y:S08]  /*a3000*/  HMMA.1688.F32.TF32 R92, R84.reuse, R228, R92 ;  /* 0x000000e4545c723c */ /* 0x040ff0000008105c */
[C---:B------:R-:W-:Y:S08]  /*a3010*/  HMMA.1688.F32.TF32 R104, R84.reuse, R232, R248 ;  /* 0x000000e85468723c */ /* 0x040ff000000810f8 */
[C---:B------:R-:W-:Y:S08]  /*a3020*/  HMMA.1688.F32.TF32 R140, R84.reuse, R236, R72 ;  /* 0x000000ec548c723c */ /* 0x040ff00000081048 */
[C---:B-1----:R-:W-:Y:S01]  /*a3030*/  HMMA.1688.F32.TF32 R100, R84.reuse, R168, R244 ;  /* 0x000000a85464723c */ /* 0x042fe200000810f4 */
[----:B------:R-:W-:Y:S01]  /*a3040*/  STL.64 [R1+0x5f0], R96 ;  /* 0x0005f06001007387 */ /* 0x000fe20000100a00 */
[----:B------:R1:W-:Y:S02]  /*a3050*/  STL.64 [R1+0x5f8], R98 ;  /* 0x0005f86201007387 */ /* 0x0003e40000100a00 */
[----:B------:R-:W3:Y:S02]  /*a3060*/  LDL.LU R72, [R1+0xc80] ;  /* 0x000c800001487983 */ /* 0x000ee40000300800 */
[----:B------:R-:W3:Y:S01]  /*a3070*/  LDL.LU R73, [R1+0xc84] ;  /* 0x000c840001497983 */ /* 0x000ee20000300800 */
[----:B------:R-:W3:Y:S01]  /*a3080*/  LDL.LU R74, [R1+0xc88] ;  /* 0x000c8800014a7983 */ /* 0x000ee20000300800 */
[----:B------:R-:W3:Y:S02]  /*a3090*/  LDL.LU R75, [R1+0xc8c] ;  /* 0x000c8c00014b7983 */ /* 0x000ee40000300800 */
[----:B------:R-:W3:Y:S02]  /*a30a0*/  LDL.64 R246, [R1+0x1a8] ;  /* 0x0001a80001f67983 */ /* 0x000ee40000100a00 */
[----:B------:R-:W3:Y:S01]  /*a30b0*/  LDL.64 R250, [R1+0x188] ;  /* 0x0001880001fa7983 */ /* 0x000ee20000100a00 */
[----:B-1----:R-:W-:Y:S08]  /*a30c0*/  HMMA.1688.F32.TF32 R96, R84, R180, R240 ;  /* 0x000000b45460723c */ /* 0x002ff000000810f0 */
[C---:B------:R-:W-:Y:S08]  /*a30d0*/  HMMA.1688.F32.TF32 R112, R8.reuse, R226, R112 ;  /* 0x000000e20870723c */ /* 0x040ff00000081070 */
[C---:B------:R-:W-:Y:S08]  /*a30e0*/  HMMA.1688.F32.TF32 R92, R8.reuse, R230, R92 ;  /* 0x000000e6085c723c */ /* 0x040ff0000008105c */
[C---:B------:R-:W-:Y:S08]  /*a30f0*/  HMMA.1688.F32.TF32 R100, R8.reuse, R170, R100 ;  /* 0x000000aa0864723c */ /* 0x040ff00000081064 */
[C---:B------:R-:W-:Y:S08]  /*a3100*/  HMMA.1688.F32.TF32 R104, R8.reuse, R234, R104 ;  /* 0x000000ea0868723c */ /* 0x040ff00000081068 */
[C---:B------:R-:W-:Y:S01]  /*a3110*/  HMMA.1688.F32.TF32 R140, R8.reuse, R238, R140 ;  /* 0x000000ee088c723c */ /* 0x040fe2000008108c */
[----:B------:R-:W3:Y:S07]  /*a3120*/  LDL.64 R242, [R1+0x198] ;  /* 0x0001980001f27983 */ /* 0x000eee0000100a00 */
[----:B------:R-:W-:Y:S01]  /*a3130*/  HMMA.1688.F32.TF32 R96, R8, R182, R96 ;  /* 0x000000b60860723c */ /* 0x000fe20000081060 */
[----:B----4-:R-:W-:Y:S01]  /*a3140*/  IMAD.MOV.U32 R127, RZ, RZ, R69 ;  /* 0x000000ffff7f7224 */ /* 0x010fe200078e0045 */
[----:B------:R-:W-:-:S02]  /*a3150*/  MOV R126, R252 ;  /* 0x000000fc007e7202 */ /* 0x000fc40000000f00 */
[----:B------:R-:W-:Y:S01]  /*a3160*/  MOV R80, R68 ;  /* 0x0000004400507202 */ /* 0x000fe20000000f00 */
[----:B------:R-:W-:-:S03]  /*a3170*/  IMAD.MOV.U32 R81, RZ, RZ, R65 ;  /* 0x000000ffff517224 */ /* 0x000fc600078e0041 */
[C---:B--2---:R-:W-:Y:S08]  /*a3180*/  HMMA.1688.F32.TF32 R160, R84.reuse, R188, R160 ;  /* 0x000000bc54a0723c */ /* 0x044ff000000810a0 */
[C---:B------:R-:W-:Y:S08]  /*a3190*/  HMMA.1688.F32.TF32 R152, R84.reuse, R184, R152 ;  /* 0x000000b85498723c */ /* 0x040ff00000081098 */
[C---:B------:R-:W-:Y:S08]  /*a31a0*/  HMMA.1688.F32.TF32 R136, R84.reuse, R192, R132 ;  /* 0x000000c05488723c */ /* 0x040ff00000081084 */
[C---:B------:R-:W-:Y:S08]  /*a31b0*/  HMMA.1688.F32.TF32 R132, R84.reuse, R212, R124 ;  /* 0x000000d45484723c */ /* 0x040ff0000008107c */
[----:B------:R-:W-:Y:S01]  /*a31c0*/  HMMA.1688.F32.TF32 R124, R84, R204, R88 ;  /* 0x000000cc547c723c */ /* 0x000fe20000081058 */
[----:B------:R-:W-:Y:S04]  /*a31d0*/  LDS R88, [R3+0x38380] ;  /* 0x0383800003587984 */ /* 0x000fe80000000800 */
[----:B------:R-:W-:Y:S04]  /*a31e0*/  LDS R90, [R3+0x3a380] ;  /* 0x03a38000035a7984 */ /* 0x000fe80000000800 */
[----:B------:R-:W-:Y:S04]  /*a31f0*/  LDS R89, [R4+0x38380] ;  /* 0x0383800004597984 */ /* 0x000fe80000000800 */
[----:B------:R-:W1:Y:S01]  /*a3200*/  LDS R91, [R4+0x3a380] ;  /* 0x03a38000045b7984 */ /* 0x000e620000000800 */
[----:B------:R-:W-:Y:S01]  /*a3210*/  MOV R82, R64 ;  /* 0x0000004000527202 */ /* 0x000fe20000000f00 */
[----:B------:R-:W-:Y:S01]  /*a3220*/  IMAD.MOV.U32 R83, RZ, RZ, R61 ;  /* 0x000000ffff537224 */ /* 0x000fe200078e003d */
[----:B------:R-:W-:Y:S01]  /*a3230*/  MOV R108, R60 ;  /* 0x0000003c006c7202 */ /* 0x000fe20000000f00 */
[----:B------:R-:W-:Y:S01]  /*a3240*/  IMAD.MOV.U32 R109, RZ, RZ, R57 ;  /* 0x000000ffff6d7224 */ /* 0x000fe200078e0039 */
[----:B------:R-:W-:Y:S01]  /*a3250*/  MOV R110, R56 ;  /* 0x00000038006e7202 */ /* 0x000fe20000000f00 */
[----:B------:R-:W-:Y:S01]  /*a3260*/  IMAD.MOV.U32 R111, RZ, RZ, R53 ;  /* 0x000000ffff6f7224 */ /* 0x000fe200078e0035 */
[C---:B------:R-:W-:Y:S08]  /*a3270*/  HMMA.1688.F32.TF32 R152, R8.reuse, R186, R152 ;  /* 0x000000ba0898723c */ /* 0x040ff00000081098 */
[----:B------:R-:W-:Y:S08]  /*a3280*/  HMMA.1688.F32.TF32 R160, R8, R190, R160 ;  /* 0x000000be08a0723c */ /* 0x000ff000000810a0 */
        /* <DEDUP_REMOVED lines=10> */
[----:B------:R-:W-:Y:S08]  /*a3330*/  HMMA.1688.F32.TF32 R124, R8, R206, R124 ;  /* 0x000000ce087c723c */ /* 0x000ff0000008107c */
[C---:B-1----:R-:W-:Y:S08]  /*a3340*/  HMMA.1688.F32.TF32 R152, R88.reuse, R176, R152 ;  /* 0x000000b05898723c */ /* 0x042ff00000081098 */
[----:B------:R-:W-:Y:S08]  /*a3350*/  HMMA.1688.F32.TF32 R160, R88, R164, R160 ;  /* 0x000000a458a0723c */ /* 0x000ff000000810a0 */
        /* <DEDUP_REMOVED lines=18> */
[C---:B--2---:R-:W-:Y:S08]  /*a3480*/  HMMA.1688.F32.TF32 R152, R136.reuse, R178, R152 ;  /* 0x000000b28898723c */ /* 0x044ff00000081098 */
[----:B------:R-:W-:Y:S08]  /*a3490*/  HMMA.1688.F32.TF32 R160, R136, R166, R160 ;  /* 0x000000a688a0723c */ /* 0x000ff000000810a0 */
[C---:B------:R-:W-:Y:S08]  /*a34a0*/  HMMA.1688.F32.TF32 R116, R88.reuse, R156, R116 ;  /* 0x0000009c5874723c */ /* 0x040ff00000081074 */
[C---:B------:R-:W-:Y:S08]  /*a34b0*/  HMMA.1688.F32.TF32 R120, R88.reuse, R148, R120 ;  /* 0x000000945878723c */ /* 0x040ff00000081078 */
[C---:B------:R-:W-:Y:S08]  /*a34c0*/  HMMA.1688.F32.TF32 R128, R88.reuse, R76, R128 ;  /* 0x0000004c5880723c */ /* 0x040ff00000081080 */
[C---:B------:R-:W-:Y:S08]  /*a34d0*/  HMMA.1688.F32.TF32 R132, R88.reuse, R44, R132 ;  /* 0x0000002c5884723c */ /* 0x040ff00000081084 */
[C---:B------:R-:W-:Y:S08]  /*a34e0*/  HMMA.1688.F32.TF32 R80, R88.reuse, R40, R80 ;  /* 0x000000285850723c */ /* 0x040ff00000081050 */
[----:B------:R-:W-:Y:S01]  /*a34f0*/  HMMA.1688.F32.TF32 R108, R88, R36, R108 ;  /* 0x00000024586c723c */ /* 0x000fe2000008106c */
[----:B------:R-:W2:Y:S01]  /*a3500*/  LDL.LU R88, [R1+0xc90] ;  /* 0x000c900001587983 */ /* 0x000ea20000300800 */
[----:B------:R-:W2:Y:S02]  /*a3510*/  LDL.LU R89, [R1+0xc94] ;  /* 0x000c940001597983 */ /* 0x000ea40000300800 */
[----:B------:R-:W2:Y:S02]  /*a3520*/  LDL.LU R90, [R1+0xc98] ;  /* 0x000c9800015a7983 */ /* 0x000ea40000300800 */
[----:B------:R-:W2:Y:S01]  /*a3530*/  LDL.LU R91, [R1+0xc9c] ;  /* 0x000c9c00015b7983 */ /* 0x000ea20000300800 */
[----:B------:R-:W-:Y:S01]  /*a3540*/  STL.64 [R1+0x590], R152 ;  /* 0x0005909801007387 */ /* 0x000fe20000100a00 */
[----:B------:R4:W-:Y:S03]  /*a3550*/  STL.64 [R1+0x598], R154 ;  /* 0x0005989a01007387 */ /* 0x0009e60000100a00 */
[----:B----4-:R-:W4:Y:S01]  /*a3560*/  LDL.64 R154, [R1+0x1b8] ;  /* 0x0001b800019a7983 */ /* 0x010f220000100a00 */
[----:B------:R1:W-:Y:S02]  /*a3570*/  STL.64 [R1+0x580], R160 ;  /* 0x000580a001007387 */ /* 0x0003e40000100a00 */
[----:B------:R1:W-:Y:S02]  /*a3580*/  STL.64 [R1+0x588], R162 ;  /* 0x000588a201007387 */ /* 0x0003e40000100a00 */
[----:B-1----:R-:W2:Y:S01]  /*a3590*/  LDL.LU R160, [R1+0xca0] ;  /* 0x000ca00001a07983 */ /* 0x002ea20000300800 */
[----:B------:R-:W2:Y:S02]  /*a35a0*/  LDL.LU R161, [R1+0xca4] ;  /* 0x000ca40001a17983 */ /* 0x000ea40000300800 */
[----:B------:R-:W2:Y:S02]  /*a35b0*/  LDL.LU R162, [R1+0xca8] ;  /* 0x000ca80001a27983 */ /* 0x000ea40000300800 */
[----:B------:R-:W2:Y:S01]  /*a35c0*/  LDL.LU R163, [R1+0xcac] ;  /* 0x000cac0001a37983 */ /* 0x000ea20000300800 */
[C---:B------:R-:W-:Y:S11]  /*a35d0*/  HMMA.1688.F32.TF32 R84, R136.reuse, R174, R84 ;  /* 0x000000ae8854723c */ /* 0x040ff60000081054 */
[----:B------:R-:W-:Y:S11]  /*a35e0*/  @!UPT UIADD3 URZ, URZ, URZ, URZ ;  /* 0x0000003f3f3ff290 */ /* 0x000ff6000fffe03f */
[----:B------:R-:W-:Y:S01]  /*a35f0*/  @!UPT UIADD3 URZ, URZ, URZ, URZ ;  /* 0x0000003f3f3ff290 */ /* 0x000fe2000fffe03f */
[----:B------:R-:W-:Y:S01]  /*a3600*/  STL.64 [R1+0x500], R84 ;  /* 0x0005005401007387 */ /* 0x000fe20000100a00 */
[----:B------:R1:W-:Y:S02]  /*a3610*/  STL.64 [R1+0x508], R86 ;  /* 0x0005085601007387 */ /* 0x0003e40000100a00 */
        /* <DEDUP_REMOVED lines=8> */
[C---:B---3--:R-:W-:Y:S11]  /*a36a0*/  HMMA.1688.F32.TF32 R116, R136.reuse, R46, R132 ;  /* 0x0000002e8874723c */ /* 0x048ff60000081084 */
[----:B------:R-:W-:Y:S04]  /*a36b0*/  @!UPT UIADD3 URZ, URZ, URZ, URZ ;  /* 0x0000003f3f3ff290 */ /* 0x000fe8000fffe03f */
[----:B------:R-:W-:Y:S01]  /*a36c0*/  STL.64 [R1+0x5b0], R84 ;  /* 0x0005b05401007387 */ /* 0x000fe20000100a00 */
[----:B------:R-:W-:Y:S02]  /*a36d0*/  STL.64 [R1+0x5b8], R86 ;  /* 0x0005b85601007387 */ /* 0x000fe40000100a00 */
[----:B------:R-:W-:Y:S02]  /*a36e0*/  STL.64 [R1+0x5e0], R120 ;  /* 0x0005e07801007387 */ /* 0x000fe40000100a00 */
[----:B------:R-:W-:Y:S03]  /*a36f0*/  STL.64 [R1+0x5e8], R122 ;  /* 0x0005e87a01007387 */ /* 0x000fe60000100a00 */
[----:B------:R-:W-:Y:S01]  /*a3700*/  STL.64 [R1+0x5d0], R116 ;  /* 0x0005d07401007387 */ /* 0x000fe20000100a00 */
[----:B------:R1:W-:Y:S01]  /*a3710*/  STL.64 [R1+0x5d8], R118 ;  /* 0x0005d87601007387 */ /* 0x0003e20000100a00 */
[C---:B------:R-:W-:Y:S01]  /*a3720*/  HMMA.1688.F32.TF32 R92, R136.reuse, R30, R92 ;  /* 0x0000001e885c723c */ /* 0x040fe2000008105c */
[----:B------:R-:W-:Y:S01]  /*a3730*/  MOV R6, R246 ;  /* 0x000000f600067202 */ /* 0x000fe20000000f00 */
[----:B------:R-:W-:Y:S01]  /*a3740*/  IMAD.MOV.U32 R5, RZ, RZ, R247 ;  /* 0x000000ffff057224 */ /* 0x000fe200078e00f7 */
[----:B------:R-:W-:Y:S04]  /*a3750*/  LDS R84, [R3+0x30400] ;  /* 0x0304000003547984 */ /* 0x000fe80000000800 */
[----:B------:R-:W-:Y:S04]  /*a3760*/  LDS R86, [R3+0x32400] ;  /* 0x0324000003567984 */ /* 0x000fe80000000800 */
[----:B------:R-:W-:Y:S04]  /*a3770*/  LDS R85, [R4+0x30400] ;  /* 0x0304000004557984 */ /* 0x000fe80000000800 */
[----:B------:R-:W3:Y:S01]  /*a3780*/  LDS R87, [R4+0x32400] ;  /* 0x0324000004577984 */ /* 0x000ee20000000800 */
[C---:B-1----:R-:W-:Y:S08]  /*a3790*/  HMMA.1688.F32.TF32 R116, R136.reuse, R42, R80 ;  /* 0x0000002a8874723c */ /* 0x042ff00000081050 */
[C---:B------:R-:W-:Y:S08]  /*a37a0*/  HMMA.1688.F32.TF32 R80, R136.reuse, R38, R108 ;  /* 0x000000268850723c */ /* 0x040ff0000008106c */
[C---:B------:R-:W-:Y:S07]  /*a37b0*/  HMMA.1688.F32.TF32 R108, R136.reuse, R34, R112 ;  /* 0x00000022886c723c */ /* 0x040fee0000081070 */
[----:B------:R-:W-:Y:S01]  /*a37c0*/  STL.64 [R1+0x1280], R116 ;  /* 0x0012807401007387 */ /* 0x000fe20000100a00 */
[----:B------:R-:W-:Y:S07]  /*a37d0*/  STL.64 [R1+0x1288], R118 ;  /* 0x0012887601007387 */ /* 0x000fee0000100a00 */
[----:B------:R-:W-:Y:S02]  /*a37e0*/  STL.64 [R1+0x1290], R80 ;  /* 0x0012905001007387 */ /* 0x000fe40000100a00 */
[----:B------:R1:W-:Y:S02]  /*a37f0*/  STL.64 [R1+0x1298], R82 ;  /* 0x0012985201007387 */ /* 0x0003e40000100a00 */
[C---:B-1----:R-:W-:Y:S04]  /*a3800*/  HMMA.1688.F32.TF32 R80, R136.reuse, R26, R96 ;  /* 0x0000001a8850723c */ /* 0x042fe80000081060 */
[----:B------:R-:W-:Y:S01]  /*a3810*/  STL.64 [R1+0x12f0], R108 ;  /* 0x0012f06c01007387 */ /* 0x000fe20000100a00 */
[----:B------:R-:W-:Y:S03]  /*a3820*/  STL.64 [R1+0x12f8], R110 ;  /* 0x0012f86e01007387 */ /* 0x000fe60000100a00 */
[C---:B------:R-:W-:Y:S01]  /*a3830*/  HMMA.1688.F32.TF32 R96, R136.reuse, R22, R100 ;  /* 0x000000168860723c */ /* 0x040fe20000081064 */
[----:B------:R-:W-:Y:S01]  /*a3840*/  STL.64 [R1+0x12e0], R92 ;  /* 0x0012e05c01007387 */ /* 0x000fe20000100a00 */
[----:B------:R1:W-:Y:S06]  /*a3850*/  STL.64 [R1+0x12e8], R94 ;  /* 0x0012e85e01007387 */ /* 0x0003ec0000100a00 */
[C---:B-1----:R-:W-:Y:S07]  /*a3860*/  HMMA.1688.F32.TF32 R92, R136.reuse, R18, R104 ;  /* 0x00000012885c723c */ /* 0x042fee0000081068 */
[----:B------:R-:W-:Y:S01]  /*a3870*/  STL.64 [R1+0x12d0], R80 ;  /* 0x0012d05001007387 */ /* 0x000fe20000100a00 */
[----:B------:R1:W-:Y:S02]  /*a3880*/  STL.64 [R1+0x12d8], R82 ;  /* 0x0012d85201007387 */ /* 0x0003e40000100a00 */
[----:B-1----:R-:W-:Y:S05]  /*a3890*/  HMMA.1688.F32.TF32 R80, R136, R14, R140 ;  /* 0x0000000e8850723c */ /* 0x002fea000008108c */
[----:B------:R1:W-:Y:S01]  /*a38a0*/  STL.64 [R1+0x12c0], R96 ;  /* 0x0012c06001007387 */ /* 0x0003e20000100a00 */
[----:B------:R1:W-:Y:S07]  /*a38b0*/  STL.64 [R1+0x12c8], R98 ;  /* 0x0012c86201007387 */ /* 0x0003ee0000100a00 */
[----:B------:R-:W-:Y:S02]  /*a38c0*/  STL.64 [R1+0x12b0], R92 ;  /* 0x0012b05c01007387 */ /* 0x000fe40000100a00 */
[----:B------:R-:W-:Y:S08]  /*a38d0*/  STL.64 [R1+0x12b8], R94 ;  /* 0x0012b85e01007387 */ /* 0x000ff00000100a00 */
[----:B------:R1:W-:Y:S01]  /*a38e0*/  STL.64 [R1+0x12a0], R80 ;  /* 0x0012a05001007387 */ /* 0x0003e20000100a00 */
[----:B------:R1:W-:Y:S02]  /*a38f0*/  STL.64 [R1+0x12a8], R82 ;  /* 0x0012a85201007387 */ /* 0x0003e40000100a00 */
[----:B------:R-:W3:Y:S02]  /*a3900*/  LDL.LU R244, [R1+0xc10] ;  /* 0x000c100001f47983 */ /* 0x000ee40000300800 */
[----:B------:R-:W3:Y:S01]  /*a3910*/  LDL.LU R245, [R1+0xc14] ;  /* 0x000c140001f57983 */ /* 0x000ee20000300800 */
[----:B----4-:R-:W-:Y:S01]  /*a3920*/  MOV R2, R154 ;  /* 0x0000009a00027202 */ /* 0x010fe20000000f00 */
[----:B------:R-:W-:Y:S01]  /*a3930*/  IMAD.MOV.U32 R0, RZ, RZ, R155 ;  /* 0x000000ffff007224 */ /* 0x000fe200078e009b */
[C---:B--2---:R-:W-:Y:S08]  /*a3940*/  HMMA.1688.F32.TF32 R140, R8.reuse, R154, R160 ;  /* 0x0000009a088c723c */ /* 0x044ff000000810a0 */
[C---:B------:R-:W-:Y:S01]  /*a3950*/  HMMA.1688.F32.TF32 R152, R8.reuse, R246, R88 ;  /* 0x000000f60898723c */ /* 0x040fe20000081058 */
[----:B------:R-:W2:Y:S01]  /*a3960*/  LDL.LU R246, [R1+0xc18] ;  /* 0x000c180001f67983 */ /* 0x000ea20000300800 */
[----:B------:R-:W2:Y:S02]  /*a3970*/  LDL.LU R247, [R1+0xc1c] ;  /* 0x000c1c0001f77983 */ /* 0x000ea40000300800 */
        /* <DEDUP_REMOVED lines=25> */
[----:B------:R-:W3:Y:S01]  /*a3b10*/  LDL.64 R74, [R1+0x178] ;  /* 0x00017800014a7983 */ /* 0x000ee20000100a00 */
[----:B------:R-:W4:Y:S01]  /*a3b20*/  LDL.LU R120, [R1+0xc50] ;  /* 0x000c500001787983 */ /* 0x000f220000300800 */
[----:B------:R-:W4:Y:S02]  /*a3b30*/  LDL.LU R121, [R1+0xc54] ;  /* 0x000c540001797983 */ /* 0x000f240000300800 */
[----:B------:R-:W4:Y:S02]  /*a3b40*/  LDL.LU R122, [R1+0xc58] ;  /* 0x000c5800017a7983 */ /* 0x000f240000300800 */
[----:B------:R-:W4:Y:S01]  /*a3b50*/  LDL.LU R123, [R1+0xc5c] ;  /* 0x000c5c00017b7983 */ /* 0x000f220000300800 */
[----:B------:R-:W4:Y:S01]  /*a3b60*/  LDL.64 R90, [R1+0x148] ;  /* 0x00014800015a7983 */ /* 0x000f220000100a00 */
[----:B-1----:R-:W4:Y:S02]  /*a3b70*/  LDL.LU R96, [R1+0xcf0] ;  /* 0x000cf00001607983 */ /* 0x002f240000300800 */
[----:B------:R-:W4:Y:S02]  /*a3b80*/  LDL.LU R97, [R1+0xcf4] ;  /* 0x000cf40001617983 */ /* 0x000f240000300800 */
[----:B------:R-:W4:Y:S01]  /*a3b90*/  LDL.LU R98, [R1+0xcf8] ;  /* 0x000cf80001627983 */ /* 0x000f220000300800 */
[----:B------:R-:W4:Y:S01]  /*a3ba0*/  LDL.LU R99, [R1+0xcfc] ;  /* 0x000cfc0001637983 */ /* 0x000f220000300800 */
[----:B------:R-:W4:Y:S02]  /*a3bb0*/  LDL.LU R80, [R1+0xd10] ;  /* 0x000d100001507983 */ /* 0x000f240000300800 */
[----:B------:R-:W4:Y:S02]  /*a3bc0*/  LDL.LU R81, [R1+0xd14] ;  /* 0x000d140001517983 */ /* 0x000f240000300800 */
[----:B------:R-:W4:Y:S01]  /*a3bd0*/  LDL.LU R82, [R1+0xd18] ;  /* 0x000d180001527983 */ /* 0x000f220000300800 */
[----:B------:R-:W4:Y:S01]  /*a3be0*/  LDL.LU R83, [R1+0xd1c] ;  /* 0x000d1c0001537983 */ /* 0x000f220000300800 */
[----:B------:R-:W4:Y:S02]  /*a3bf0*/  LDL.64 R138, [R1+0x138] ;  /* 0x00013800018a7983 */ /* 0x000f240000100a00 */
        /* <DEDUP_REMOVED lines=12> */
[----:B------:R1:W-:Y:S01]  /*a3cc0*/  STL.64 [R1+0x5430], R242 ;  /* 0x005430f201007387 */ /* 0x0003e20000100a00 */
[----:B------:R-:W-:Y:S04]  /*a3cd0*/  LDS R88, [R3+0x34400] ;  /* 0x0344000003587984 */ /* 0x000fe80000000800 */
[----:B------:R-:W-:Y:S04]  /*a3ce0*/  LDS R89, [R4+0x34400] ;  /* 0x0344000004597984 */ /* 0x000fe80000000800 */
[----:B-1----:R-:W4:Y:S01]  /*a3cf0*/  LDL.64 R242, [R1+0x158] ;  /* 0x0001580001f27983 */ /* 0x002f220000100a00 */
[----:B------:R1:W-:Y:S01]  /*a3d00*/  STL.64 [R1+0x5438], R250 ;  /* 0x005438fa01007387 */ /* 0x0003e20000100a00 */
[C---:B--2---:R-:W-:Y:S02]  /*a3d10*/  HMMA.1688.F32.TF32 R132, R8.reuse, R250, R132 ;  /* 0x000000fa0884723c */ /* 0x044fe40000081084 */
[----:B-1----:R-:W2:Y:S06]  /*a3d20*/  LDL.64 R250, [R1+0x168] ;  /* 0x0001680001fa7983 */ /* 0x002eac0000100a00 */
[----:B---3--:R-:W-:Y:S01]  /*a3d30*/  HMMA.1688.F32.TF32 R116, R8, R74, R116 ;  /* 0x0000004a0874723c */ /* 0x008fe20000081074 */
[----:B------:R-:W-:Y:S01]  /*a3d40*/  MOV R52, R74 ;  /* 0x0000004a00347202 */ /* 0x000fe20000000f00 */
[----:B------:R-:W-:-:S02]  /*a3d50*/  IMAD.MOV.U32 R7, RZ, RZ, R75 ;  /* 0x000000ffff077224 */ /* 0x000fc400078e004b */
[----:B------:R-:W3:Y:S04]  /*a3d60*/  LDL.LU.64 R74, [R1+0x5440] ;  /* 0x00544000014a7983 */ /* 0x000ee80000300a00 */
[----:B----4-:R-:W-:Y:S01]  /*a3d70*/  HMMA.1688.F32.TF32 R128, R8, R90, R128 ;  /* 0x0000005a0880723c */ /* 0x010fe20000081080 */
[----:B------:R-:W-:Y:S01]  /*a3d80*/  MOV R60, R90 ;  /* 0x0000005a003c7202 */ /* 0x000fe20000000f00 */
[----:B------:R-:W-:Y:S01]  /*a3d90*/  IMAD.MOV.U32 R57, RZ, RZ, R91 ;  /* 0x000000ffff397224 */ /* 0x000fe200078e005b */
[----:B------:R-:W-:Y:S04]  /*a3da0*/  LDS R90, [R3+0x36400] ;  /* 0x03640000035a7984 */ /* 0x000fe80000000800 */
[----:B------:R-:W1:Y:S01]  /*a3db0*/  LDS R91, [R4+0x36400] ;  /* 0x03640000045b7984 */ /* 0x000e620000000800 */
[----:B------:R-:W-:Y:S08]  /*a3dc0*/  HMMA.1688.F32.TF32 R140, R84, R184, R140 ;  /* 0x000000b8548c723c */ /* 0x000ff0000008108c */
[C---:B------:R-:W-:Y:S08]  /*a3dd0*/  HMMA.1688.F32.TF32 R80, R8.reuse, R138, R80 ;  /* 0x0000008a0850723c */ /* 0x040ff00000081050 */
[C---:B------:R-:W-:Y:S08]  /*a3de0*/  HMMA.1688.F32.TF32 R96, R8.reuse, R50, R96 ;  /* 0x000000320860723c */ /* 0x040ff00000081060 */
[----:B------:R-:W-:Y:S01]  /*a3df0*/  HMMA.1688.F32.TF32 R112, R8, R70, R112 ;  /* 0x000000460870723c */ /* 0x000fe20000081070 */
[----:B------:R-:W-:Y:S01]  /*a3e00*/  MOV R64, R138 ;  /* 0x0000008a00407202 */ /* 0x000fe20000000f00 */
[----:B------:R-:W-:-:S06]  /*a3e10*/  IMAD.MOV.U32 R61, RZ, RZ, R139 ;  /* 0x000000ffff3d7224 */ /* 0x000fcc00078e008b */
[C---:B------:R-:W-:Y:S08]  /*a3e20*/  HMMA.1688.F32.TF32 R100, R8.reuse, R66, R100 ;  /* 0x000000420864723c */ /* 0x040ff00000081064 */
[C---:B------:R-:W-:Y:S08]  /*a3e30*/  HMMA.1688.F32.TF32 R108, R8.reuse, R54, R108 ;  /* 0x00000036086c723c */ /* 0x040ff0000008106c */
[C---:B------:R-:W-:Y:S08]  /*a3e40*/  HMMA.1688.F32.TF32 R136, R8.reuse, R58, R244 ;  /* 0x0000003a0888723c */ /* 0x040ff000000810f4 */
[C---:B------:R-:W-:Y:S08]  /*a3e50*/  HMMA.1688.F32.TF32 R104, R8.reuse, R62, R104 ;  /* 0x0000003e0868723c */ /* 0x040ff00000081068 */
[----:B------:R-:W-:Y:S08]  /*a3e60*/  HMMA.1688.F32.TF32 R124, R8, R242, R124 ;  /* 0x000000f2087c723c */ /* 0x000ff0000008107c */
[C---:B------:R-:W-:Y:S08]  /*a3e70*/  HMMA.1688.F32.TF32 R152, R84.reuse, R188, R152 ;  /* 0x000000bc5498723c */ /* 0x040ff00000081098 */
[C---:B------:R-:W-:Y:S08]  /*a3e80*/  HMMA.1688.F32.TF32 R160, R84.reuse, R192, R160 ;  /* 0x000000c054a0723c */ /* 0x040ff000000810a0 */
[----:B------:R-:W-:Y:S08]  /*a3e90*/  HMMA.1688.F32.TF32 R116, R84, R200, R116 ;  /* 0x000000c85474723c */ /* 0x000ff00000081074 */
[----:B-1----:R-:W-:Y:S08]  /*a3ea0*/  HMMA.1688.F32.TF32 R140, R88, R186, R140 ;  /* 0x000000ba588c723c */ /* 0x002ff0000008108c */
        /* <DEDUP_REMOVED lines=21> */
[----:B------:R-:W-:-:S07]  /*a4000*/  IMAD.MOV.U32 R53, RZ, RZ, R243 ;  /* 0x000000ffff357224 */ /* 0x000fce00078e00f3 */
[C---:B--2---:R-:W-:Y:S08]  /*a4010*/  HMMA.1688.F32.TF32 R120, R8.reuse, R250, R120 ;  /* 0x000000fa0878723c */ /* 0x044ff00000081078 */
[----:B---3--:R-:W-:Y:S08]  /*a4020*/  HMMA.1688.F32.TF32 R92, R8, R74, R92 ;  /* 0x0000004a085c723c */ /* 0x008ff0000008105c */
[C---:B------:R-:W-:Y:S01]  /*a4030*/  HMMA.1688.F32.TF32 R8, R84.reuse, R196, R132 ;  /* 0x000000c45408723c */ /* 0x040fe20000081084 */
[----:B------:R-:W-:Y:S04]  /*a4040*/  LDS R132, [R3+0x38400] ;  /* 0x0384000003847984 */ /* 0x000fe80000000800 */
[----:B------:R-:W-:Y:S04]  /*a4050*/  LDS R134, [R3+0x3a400] ;  /* 0x03a4000003867984 */ /* 0x000fe80000000800 */
[----:B------:R-:W-:Y:S04]  /*a4060*/  LDS R133, [R4+0x38400] ;  /* 0x0384000004857984 */ /* 0x000fe80000000800 */
[----:B------:R-:W1:Y:S01]  /*a4070*/  LDS R135, [R4+0x3a400] ;  /* 0x03a4000004877984 */ /* 0x000e620000000800 */
[C---:B------:R-:W-:Y:S08]  /*a4080*/  HMMA.1688.F32.TF32 R120, R84.reuse, R204, R120 ;  /* 0x000000cc5478723c */ /* 0x040ff00000081078 */
[----:B------:R-:W-:Y:S01]  /*a4090*/  HMMA.1688.F32.TF32 R92, R84, R220, R92 ;  /* 0x000000dc545c723c */ /* 0x000fe2000008105c */
        /* <DEDUP_REMOVED lines=8> */
[----:B------:R-:W-:Y:S01]  /*a4120*/  HMMA.1688.F32.TF32 R92, R88, R222, R92 ;  /* 0x000000de585c723c */ /* 0x000fe2000008105c */
[----:B------:R2:W-:Y:S07]  /*a4130*/  STL.64 [R1+0x5418], R74 ;  /* 0x0054184a01007387 */ /* 0x0005ee0000100a00 */
        /* <DEDUP_REMOVED lines=13> */
[----:B------:R-:W-:-:S02]  /*a4210*/  MOV R49, R250 ;  /* 0x000000fa00317202 */ /* 0x000fc40000000f00 */
[----:B------:R-:W-:Y:S01]  /*a4220*/  MOV R56, R242 ;  /* 0x000000f200387202 */ /* 0x000fe20000000f00 */
[----:B------:R-:W-:Y:S04]  /*a4230*/  LDS R88, [R3+0x2c480] ;  /* 0x02c4800003587984 */ /* 0x000fe80000000800 */
[----:B------:R-:W-:Y:S04]  /*a4240*/  LDS R90, [R3+0x2e480] ;  /* 0x02e48000035a7984 */ /* 0x000fe80000000800 */
[----:B------:R-:W-:Y:S04]  /*a4250*/  LDS R89, [R4+0x2c480] ;  /* 0x02c4800004597984 */ /* 0x000fe80000000800 */
[----:B------:R-:W1:Y:S01]  /*a4260*/  LDS R91, [R4+0x2e480] ;  /* 0x02e48000045b7984 */ /* 0x000e620000000800 */
[C---:B--2---:R-:W-:Y:S03]  /*a4270*/  HMMA.1688.F32.TF32 R72, R84.reuse, R178, R140 ;  /* 0x000000b25448723c */ /* 0x044fe6000008108c */
[----:B------:R-:W-:Y:S05]  /*a4280*/  STL.64 [R1+0x5420], R50 ;  /* 0x0054203201007387 */ /* 0x000fea0000100a00 */
[----:B------:R-:W-:Y:S01]  /*a4290*/  HMMA.1688.F32.TF32 R140, R84, R166, R152 ;  /* 0x000000a6548c723c */ /* 0x000fe20000081098 */
[----:B------:R-:W-:Y:S07]  /*a42a0*/  STL.64 [R1+0x5428], R54 ;  /* 0x0054283601007387 */ /* 0x000fee0000100a00 */
[C---:B------:R-:W-:Y:S08]  /*a42b0*/  HMMA.1688.F32.TF32 R120, R132.reuse, R144, R120 ;  /* 0x000000908478723c */ /* 0x040ff00000081078 */
[----:B------:R-:W-:Y:S08]  /*a42c0*/  HMMA.1688.F32.TF32 R92, R132, R36, R92 ;  /* 0x00000024845c723c */ /* 0x000ff0000008105c */
[C---:B------:R-:W-:Y:S01]  /*a42d0*/  HMMA.1688.F32.TF32 R132, R84.reuse, R174, R160 ;  /* 0x000000ae5484723c */ /* 0x040fe200000810a0 */
[----:B------:R-:W-:Y:S01]  /*a42e0*/  STL.64 [R1+0x570], R72 ;  /* 0x0005704801007387 */ /* 0x000fe20000100a00 */
[----:B------:R2:W-:Y:S06]  /*a42f0*/  STL.64 [R1+0x578], R74 ;  /* 0x0005784a01007387 */ /* 0x0005ec0000100a00 */
[C---:B--2---:R-:W-:Y:S08]  /*a4300*/  HMMA.1688.F32.TF32 R72, R84.reuse, R158, R8 ;  /* 0x0000009e5448723c */ /* 0x044ff00000081008 */
[C---:B------:R-:W-:Y:S01]  /*a4310*/  HMMA.1688.F32.TF32 R8, R84.reuse, R150, R116 ;  /* 0x000000965408723c */ /* 0x040fe20000081074 */
[----:B------:R-:W-:Y:S01]  /*a4320*/  STL.64 [R1+0x690], R140 ;  /* 0x0006908c01007387 */ /* 0x000fe20000100a00 */
[----:B------:R-:W-:Y:S05]  /*a4330*/  STL.64 [R1+0x698], R142 ;  /* 0x0006988e01007387 */ /* 0x000fea0000100a00 */
[----:B------:R-:W-:Y:S02]  /*a4340*/  STL.64 [R1+0x6b0], R132 ;  /* 0x0006b08401007387 */ /* 0x000fe40000100a00 */
[----:B------:R-:W-:Y:S01]  /*a4350*/  STL.64 [R1+0x6b8], R134 ;  /* 0x0006b88601007387 */ /* 0x000fe20000100a00 */
[C---:B------:R-:W-:Y:S05]  /*a4360*/  HMMA.1688.F32.TF32 R116, R84.reuse, R146, R120 ;  /* 0x000000925474723c */ /* 0x040fea0000081078 */
[----:B------:R-:W-:Y:S01]  /*a4370*/  STL.64 [R1+0x6e0], R72 ;  /* 0x0006e04801007387 */ /* 0x000fe20000100a00 */
[----:B------:R2:W-:Y:S02]  /*a4380*/  STL.64 [R1+0x6e8], R74 ;  /* 0x0006e84a01007387 */ /* 0x0005e40000100a00 */
[C---:B--2---:R-:W-:Y:S05]  /*a4390*/  HMMA.1688.F32.TF32 R72, R84.reuse, R78, R124 ;  /* 0x0000004e5448723c */ /* 0x044fea000008107c */
[----:B------:R-:W-:Y:S01]  /*a43a0*/  STL.64 [R1+0x6f0], R8 ;  /* 0x0006f00801007387 */ /* 0x000fe20000100a00 */
[----:B------:R2:W-:Y:S09]  /*a43b0*/  STL.64 [R1+0x6f8], R10 ;  /* 0x0006f80a01007387 */ /* 0x0005f20000100a00 */
[----:B------:R-:W-:Y:S02]  /*a43c0*/  STL.64 [R1+0x720], R116 ;  /* 0x0007207401007387 */ /* 0x000fe40000100a00 */
[----:B------:R-:W-:Y:S01]  /*a43d0*/  STL.64 [R1+0x728], R118 ;  /* 0x0007287601007387 */ /* 0x000fe20000100a00 */
[----:B------:R-:W3:Y:S01]  /*a43e0*/  LDL.LU R244, [R1+0xaa0] ;  /* 0x000aa00001f47983 */ /* 0x000ee20000300800 */
[C---:B------:R-:W-:Y:S08]  /*a43f0*/  HMMA.1688.F32.TF32 R80, R84.reuse, R42, R80 ;  /* 0x0000002a5450723c */ /* 0x040ff00000081050 */
[C---:B--2---:R-:W-:Y:S01]  /*a4400*/  HMMA.1688.F32.TF32 R8, R84.reuse, R46, R128 ;  /* 0x0000002e5408723c */ /* 0x044fe20000081080 */
[----:B------:R-:W-:Y:S01]  /*a4410*/  STL.64 [R1+0x730], R72 ;  /* 0x0007304801007387 */ /* 0x000fe20000100a00 */
[----:B------:R2:W-:Y:S06]  /*a4420*/  STL.64 [R1+0x738], R74 ;  /* 0x0007384a01007387 */ /* 0x0005ec0000100a00 */
[C---:B--2---:R-:W-:Y:S11]  /*a4430*/  HMMA.1688.F32.TF32 R72, R84.reuse, R38, R92 ;  /* 0x000000265448723c */ /* 0x044ff6000008105c */
[----:B------:R-:W-:Y:S04]  /*a4440*/  @!UPT UIADD3 URZ, URZ, URZ, URZ ;  /* 0x0000003f3f3ff290 */ /* 0x000fe8000fffe03f */
[----:B------:R-:W-:Y:S01]  /*a4450*/  STL.64 [R1+0x750], R8 ;  /* 0x0007500801007387 */ /* 0x000fe20000100a00 */
[----:B------:R-:W-:Y:S02]  /*a4460*/  STL.64 [R1+0x758], R10 ;  /* 0x0007580a01007387 */ /* 0x000fe40000100a00 */
[----:B------:R-:W3:Y:S02]  /*a4470*/  LDL.LU R245, [R1+0xaa4] ;  /* 0x000aa40001f57983 */ /* 0x000ee40000300800 */
[----:B------:R-:W3:Y:S01]  /*a4480*/  LDL.LU R246, [R1+0xaa8] ;  /* 0x000aa80001f67983 */ /* 0x000ee20000300800 */
[----:B------:R-:W3:Y:S01]  /*a4490*/  LDL.LU R247, [R1+0xaac] ;  /* 0x000aac0001f77983 */ /* 0x000ee20000300800 */
[----:B------:R-:W-:Y:S01]  /*a44a0*/  HMMA.1688.F32.TF32 R92, R84, R34, R96 ;  /* 0x00000022545c723c */ /* 0x000fe20000081060 */
[----:B------:R-:W-:Y:S02]  /*a44b0*/  STL.64 [R1+0x1220], R80 ;  /* 0x0012205001007387 */ /* 0x000fe40000100a00 */
[----:B------:R2:W-:Y:S02]  /*a44c0*/  STL.64 [R1+0x1228], R82 ;  /* 0x0012285201007387 */ /* 0x0005e40000100a00 */
[----:B------:R-:W-:Y:S01]  /*a44d0*/  IMAD.MOV.U32 R123, RZ, RZ, R48 ;  /* 0x000000ffff7b7224 */ /* 0x000fe200078e0030 */
[----:B------:R-:W-:-:S02]  /*a44e0*/  MOV R122, R49 ;  /* 0x00000031007a7202 */ /* 0x000fc40000000f00 */
[----:B------:R-:W-:Y:S01]  /*a44f0*/  MOV R118, R52 ;  /* 0x0000003400767202 */ /* 0x000fe20000000f00 */
[----:B------:R-:W-:Y:S01]  /*a4500*/  IMAD.MOV.U32 R127, RZ, RZ, R53 ;  /* 0x000000ffff7f7224 */ /* 0x000fe200078e0035 */
[C---:B------:R-:W-:Y:S08]  /*a4510*/  HMMA.1688.F32.TF32 R100, R84.reuse, R22, R100 ;  /* 0x000000165464723c */ /* 0x040ff00000081064 */
[C---:B--2---:R-:W-:Y:S08]  /*a4520*/  HMMA.1688.F32.TF32 R80, R84.reuse, R30, R108 ;  /* 0x0000001e5450723c */ /* 0x044ff0000008106c */
[C---:B------:R-:W-:Y:S08]  /*a4530*/  HMMA.1688.F32.TF32 R104, R84.reuse, R18, R104 ;  /* 0x000000125468723c */ /* 0x040ff00000081068 */
[----:B------:R-:W-:Y:S01]  /*a4540*/  HMMA.1688.F32.TF32 R136, R84, R14, R136 ;  /* 0x0000000e5488723c */ /* 0x000fe20000081088 */
[----:B------:R-:W-:Y:S01]  /*a4550*/  MOV R142, R2 ;  /* 0x00000002008e7202 */ /* 0x000fe20000000f00 */
[----:B------:R-:W-:Y:S01]  /*a4560*/  IMAD.MOV.U32 R143, RZ, RZ, R0 ;  /* 0x000000ffff8f7224 */ /* 0x000fe200078e0000 */
[----:B------:R-:W-:Y:S01]  /*a4570*/  MOV R154, R6 ;  /* 0x00000006009a7202 */ /* 0x000fe20000000f00 */
[----:B------:R-:W-:-:S02]  /*a4580*/  IMAD.MOV.U32 R155, RZ, RZ, R5 ;  /* 0x000000ffff9b7224 */ /* 0x000fc400078e0005 */
[----:B------:R-:W-:Y:S01]  /*a4590*/  IMAD.MOV.U32 R119, RZ, RZ, R7 ;  /* 0x000000ffff777224 */ /* 0x000fe200078e0007 */
[----:B------:R-:W-:Y:S01]  /*a45a0*/  MOV R126, R56 ;  /* 0x00000038007e7202 */ /* 0x000fe20000000f00 */
[----:B------:R-:W-:Y:S01]  /*a45b0*/  STL.64 [R1+0x1210], R72 ;  /* 0x0012104801007387 */ /* 0x000fe20000100a00 */
[----:B------:R2:W-:Y:S03]  /*a45c0*/  STL.64 [R1+0x1218], R74 ;  /* 0x0012184a01007387 */ /* 0x0005e60000100a00 */
[----:B------:R-:W-:Y:S04]  /*a45d0*/  LDS R8, [R3+0x30480] ;  /* 0x0304800003087984 */ /* 0x000fe80000000800 */
[----:B------:R-:W-:Y:S04]  /*a45e0*/  LDS R10, [R3+0x32480] ;  /* 0x03248000030a7984 */ /* 0x000fe80000000800 */
[----:B------:R-:W-:Y:S04]  /*a45f0*/  LDS R9, [R4+0x30480] ;  /* 0x0304800004097984 */ /* 0x000fe80000000800 */
[----:B------:R-:W4:Y:S01]  /*a4600*/  LDS R11, [R4+0x32480] ;  /* 0x03248000040b7984 */ /* 0x000f220000000800 */
[----:B--2---:R-:W-:Y:S03]  /*a4610*/  HMMA.1688.F32.TF32 R72, R84, R26, R112 ;  /* 0x0000001a5448723c */ /* 0x004fe60000081070 */
[----:B------:R2:W-:Y:S01]  /*a4620*/  STL.64 [R1+0x1270], R92 ;  /* 0x0012705c01007387 */ /* 0x0005e20000100a00 */
[----:B------:R1:W-:Y:S02]  /*a4630*/  STL.64 [R1+0x1278], R94 ;  /* 0x0012785e01007387 */ /* 0x0003e40000100a00 */
[----:B------:R-:W3:Y:S02]  /*a4640*/  LDL.LU R108, [R1+0xae0] ;  /* 0x000ae000016c7983 */ /* 0x000ee40000300800 */
[----:B------:R-:W-:Y:S01]  /*a4650*/  STL.64 [R1+0x1260], R80 ;  /* 0x0012605001007387 */ /* 0x000fe20000100a00 */
[----:B------:R-:W-:Y:S11]  /*a4660*/  STL.64 [R1+0x1268], R82 ;  /* 0x0012685201007387 */ /* 0x000ff60000100a00 */
[----:B------:R-:W-:Y:S03]  /*a4670*/  @!UPT UIADD3 URZ, URZ, URZ, URZ ;  /* 0x0000003f3f3ff290 */ /* 0x000fe6000fffe03f */
[----:B------:R4:W-:Y:S01]  /*a4680*/  STL.64 [R1+0x1250], R72 ;  /* 0x0012504801007387 */ /* 0x0009e20000100a00 */
[----:B------:R4:W-:Y:S02]  /*a4690*/  STL.64 [R1+0x1258], R74 ;  /* 0x0012584a01007387 */ /* 0x0009e40000100a00 */
[----:B------:R-:W3:Y:S02]  /*a46a0*/  LDL.LU R109, [R1+0xae4] ;  /* 0x000ae400016d7983 */ /* 0x000ee40000300800 */
[----:B------:R-:W3:Y:S01]  /*a46b0*/  LDL.LU R110, [R1+0xae8] ;  /* 0x000ae800016e7983 */ /* 0x000ee20000300800 */
[----:B------:R-:W3:Y:S01]  /*a46c0*/  LDL.LU R111, [R1+0xaec] ;  /* 0x000aec00016f7983 */ /* 0x000ee20000300800 */
[----:B--2---:R-:W2:Y:S02]  /*a46d0*/  LDL.LU R92, [R1+0xb00] ;  /* 0x000b0000015c7983 */ /* 0x004ea40000300800 */
[----:B------:R-:W2:Y:S02]  /*a46e0*/  LDL.LU R93, [R1+0xb04] ;  /* 0x000b0400015d7983 */ /* 0x000ea40000300800 */
[----:B-1----:R-:W2:Y:S01]  /*a46f0*/  LDL.LU R94, [R1+0xb08] ;  /* 0x000b0800015e7983 */ /* 0x002ea20000300800 */
[----:B------:R-:W2:Y:S04]  /*a4700*/  LDL.LU R95, [R1+0xb0c] ;  /* 0x000b0c00015f7983 */ /* 0x000ea80000300800 */
[----:B----4-:R-:W4:Y:S01]  /*a4710*/  LDL.LU R72, [R1+0xbf0] ;  /* 0x000bf00001487983 */ /* 0x010f220000300800 */
        /* <DEDUP_REMOVED lines=35> */
[----:B------:R1:W-:Y:S01]  /*a4950*/  STL.64 [R1+0x1240], R100 ;  /* 0x0012406401007387 */ /* 0x0003e20000100a00 */
[----:B------:R1:W-:Y:S03]  /*a4960*/  STL.64 [R1+0x1248], R102 ;  /* 0x0012486601007387 */ /* 0x0003e60000100a00 */
[----:B-1----:R-:W3:Y:S01]  /*a4970*/  LDL.LU R100, [R1+0xac0] ;  /* 0x000ac00001647983 */ /* 0x002ee20000300800 */
        /* <DEDUP_REMOVED lines=9> */
[----:B------:R-:W3:Y:S01]  /*a4a10*/  LDL.LU R84, [R1+0xb30] ;  /* 0x000b300001547983 */ /* 0x000ee20000300800 */
[----:B------:R1:W-:Y:S02]  /*a4a20*/  STL.64 [R1+0x1200], R136 ;  /* 0x0012008801007387 */ /* 0x0003e40000100a00 */
[----:B------:R1:W-:Y:S02]  /*a4a30*/  STL.64 [R1+0x1208], R138 ;  /* 0x0012088a01007387 */ /* 0x0003e40000100a00 */
[----:B------:R-:W3:Y:S01]  /*a4a40*/  LDL.LU R85, [R1+0xb34] ;  /* 0x000b340001557983 */ /* 0x000ee20000300800 */
[----:B------:R-:W3:Y:S01]  /*a4a50*/  LDL.LU R86, [R1+0xb38] ;  /* 0x000b380001567983 */ /* 0x000ee20000300800 */
[----:B------:R-:W3:Y:S03]  /*a4a60*/  LDL.LU R87, [R1+0xb3c] ;  /* 0x000b3c0001577983 */ /* 0x000ee60000300800 */
[----:B-1----:R-:W3:Y:S01]  /*a4a70*/  LDL.LU R136, [R1+0xb20] ;  /* 0x000b200001887983 */ /* 0x002ee20000300800 */
[----:B------:R-:W3:Y:S02]  /*a4a80*/  LDL.LU R137, [R1+0xb24] ;  /* 0x000b240001897983 */ /* 0x000ee40000300800 */
[----:B------:R-:W3:Y:S02]  /*a4a90*/  LDL.LU R138, [R1+0xb28] ;  /* 0x000b2800018a7983 */ /* 0x000ee40000300800 */
[----:B------:R-:W3:Y:S01]  /*a4aa0*/  LDL.LU R139, [R1+0xb2c] ;  /* 0x000b2c00018b7983 */ /* 0x000ee20000300800 */
[C---:B--2---:R-:W-:Y:S01]  /*a4ab0*/  HMMA.1688.F32.TF32 R140, R88.reuse, R142, R248 ;  /* 0x0000008e588c723c */ /* 0x044fe200000810f8 */
[----:B------:R-:W2:Y:S07]  /*a4ac0*/  LDL.LU.64 R250, [R1+0x5438] ;  /* 0x0054380001fa7983 */ /* 0x000eae0000300a00 */
[C---:B------:R-:W-:Y:S01]  /*a4ad0*/  HMMA.1688.F32.TF32 R152, R88.reuse, R154, R240 ;  /* 0x0000009a5898723c */ /* 0x040fe200000810f0 */
[----:B------:R-:W2:Y:S07]  /*a4ae0*/  LDL.LU.64 R242, [R1+0x5430] ;  /* 0x0054300001f27983 */ /* 0x000eae0000300a00 */
[C---:B------:R-:W-:Y:S01]  /*a4af0*/  HMMA.1688.F32.TF32 R116, R88.reuse, R118, R52 ;  /* 0x000000765874723c */ /* 0x040fe20000081034 */
[----:B------:R-:W2:Y:S07]  /*a4b00*/  LDL.LU.64 R54, [R1+0x5428] ;  /* 0x0054280001367983 */ /* 0x000eae0000300a00 */
[C---:B------:R-:W-:Y:S01]  /*a4b10*/  HMMA.1688.F32.TF32 R120, R88.reuse, R122, R48 ;  /* 0x0000007a5878723c */ /* 0x040fe20000081030 */
[----:B------:R-:W2:Y:S07]  /*a4b20*/  LDL.LU.64 R50, [R1+0x5420] ;  /* 0x0054200001327983 */ /* 0x000eae0000300a00 */
[----:B----4-:R-:W-:Y:S01]  /*a4b30*/  HMMA.1688.F32.TF32 R124, R88, R126, R72 ;  /* 0x0000007e587c723c */ /* 0x010fe20000081048 */
[----:B------:R-:W4:Y:S01]  /*a4b40*/  LDL.LU.64 R74, [R1+0x5418] ;  /* 0x00541800014a7983 */ /* 0x000f220000300a00 */
[----:B------:R-:W-:Y:S01]  /*a4b50*/  MOV R130, R60 ;  /* 0x0000003c00827202 */ /* 0x000fe20000000f00 */
[----:B------:R-:W-:Y:S01]  /*a4b60*/  IMAD.MOV.U32 R131, RZ, RZ, R57 ;  /* 0x000000ffff837224 */ /* 0x000fe200078e0039 */
[----:B------:R-:W-:Y:S01]  /*a4b70*/  MOV R82, R64 ;  /* 0x0000004000527202 */ /* 0x000fe20000000f00 */
[----:B------:R-:W-:-:S03]  /*a4b80*/  IMAD.MOV.U32 R83, RZ, RZ, R61 ;  /* 0x000000ffff537224 */ /* 0x000fc600078e003d */
[----:B---3--:R-:W-:Y:S08]  /*a4b90*/  HMMA.1688.F32.TF32 R112, R88, R70, R112 ;  /* 0x000000465870723c */ /* 0x008ff00000081070 */
[----:B------:R-:W-:Y:S08]  /*a4ba0*/  HMMA.1688.F32.TF32 R140, R8, R184, R140 ;  /* 0x000000b8088c723c */ /* 0x000ff0000008108c */
[----:B------:R-:W-:Y:S08]  /*a4bb0*/  HMMA.1688.F32.TF32 R100, R88, R66, R100 ;  /* 0x000000425864723c */ /* 0x000ff00000081064 */
[----:B------:R-:W-:Y:S08]  /*a4bc0*/  HMMA.1688.F32.TF32 R152, R8, R188, R152 ;  /* 0x000000bc0898723c */ /* 0x000ff00000081098 */
        /* <DEDUP_REMOVED lines=30> */
[C---:B----4-:R-:W-:Y:S08]  /*a4db0*/  HMMA.1688.F32.TF32 R92, R88.reuse, R74, R92 ;  /* 0x0000004a585c723c */ /* 0x050ff0000008105c */
[C---:B------:R-:W-:Y:S08]  /*a4dc0*/  HMMA.1688.F32.TF32 R96, R88.reuse, R50, R96 ;  /* 0x000000325860723c */ /* 0x040ff00000081060 */
        /* <DEDUP_REMOVED lines=9> */
[----:B------:R-:W-:Y:S01]  /*a4e60*/  HMMA.1688.F32.TF32 R108, R8, R228, R108 ;  /* 0x000000e4086c723c */ /* 0x000fe2000008106c */
[----:B------:R-:W-:Y:S04]  /*a4e70*/  LDS R8, [R3+0x3c480] ;  /* 0x03c4800003087984 */ /* 0x000fe80000000800 */
[----:B------:R-:W-:Y:S04]  /*a4e80*/  LDS R10, [R3+0x3e480] ;  /* 0x03e48000030a7984 */ /* 0x000fe80000000800 */
[----:B------:R-:W-:Y:S04]  /*a4e90*/  LDS R9, [R4+0x3c480] ;  /* 0x03c4800004097984 */ /* 0x000fe80000000800 */
[----:B------:R-:W2:Y:S01]  /*a4ea0*/  LDS R11, [R4+0x3e480] ;  /* 0x03e48000040b7984 */ /* 0x000ea20000000800 */
[C---:B------:R-:W-:Y:S08]  /*a4eb0*/  HMMA.1688.F32.TF32 R88, R84.reuse, R198, R88 ;  /* 0x000000c65458723c */ /* 0x040ff00000081058 */
[C---:B------:R-:W-:Y:S08]  /*a4ec0*/  HMMA.1688.F32.TF32 R160, R84.reuse, R194, R160 ;  /* 0x000000c254a0723c */ /* 0x040ff000000810a0 */
[----:B------:R-:W-:Y:S08]  /*a4ed0*/  HMMA.1688.F32.TF32 R92, R84, R222, R92 ;  /* 0x000000de545c723c */ /* 0x000ff0000008105c */
[C---:B-1----:R-:W-:Y:S08]  /*a4ee0*/  HMMA.1688.F32.TF32 R140, R132.reuse, R176, R140 ;  /* 0x000000b0848c723c */ /* 0x042ff0000008108c */
[----:B------:R-:W-:Y:S08]  /*a4ef0*/  HMMA.1688.F32.TF32 R152, R132, R164, R152 ;  /* 0x000000a48498723c */ /* 0x000ff00000081098 */
[C---:B------:R-:W-:Y:S08]  /*a4f00*/  HMMA.1688.F32.TF32 R96, R84.reuse, R226, R96 ;  /* 0x000000e25460723c */ /* 0x040ff00000081060 */
[----:B------:R-:W-:Y:S01]  /*a4f10*/  HMMA.1688.F32.TF32 R108, R84, R230, R108 ;  /* 0x000000e6546c723c */ /* 0x000fe2000008106c */
[----:B------:R1:W-:Y:S01]  /*a4f20*/  STL.64 [R1+0x5410], R74 ;  /* 0x0054104a01007387 */ /* 0x0003e20000100a00 */
[----:B------:R-:W3:Y:S02]  /*a4f30*/  LDL.LU R244, [R1+0xa70] ;  /* 0x000a700001f47983 */ /* 0x000ee40000300800 */
[----:B------:R-:W3:Y:S02]  /*a4f40*/  LDL.LU R245, [R1+0xa74] ;  /* 0x000a740001f57983 */ /* 0x000ee40000300800 */
[----:B------:R-:W3:Y:S01]  /*a4f50*/  LDL.LU R246, [R1+0xa78] ;  /* 0x000a780001f67983 */ /* 0x000ee20000300800 */
[----:B------:R-:W3:Y:S01]  /*a4f60*/  LDL.LU R247, [R1+0xa7c] ;  /* 0x000a7c0001f77983 */ /* 0x000ee20000300800 */
[C---:B------:R-:W-:Y:S08]  /*a4f70*/  HMMA.1688.F32.TF32 R160, R132.reuse, R172, R160 ;  /* 0x000000ac84a0723c */ /* 0x040ff000000810a0 */
[C---:B------:R-:W-:Y:S08]  /*a4f80*/  HMMA.1688.F32.TF32 R88, R132.reuse, R156, R88 ;  /* 0x0000009c8458723c */ /* 0x040ff00000081058 */
[C---:B------:R-:W-:Y:S08]  /*a4f90*/  HMMA.1688.F32.TF32 R116, R132.reuse, R148, R116 ;  /* 0x000000948474723c */ /* 0x040ff00000081074 */
[C---:B------:R-:W-:Y:S08]  /*a4fa0*/  HMMA.1688.F32.TF32 R120, R132.reuse, R144, R120 ;  /* 0x000000908478723c */ /* 0x040ff00000081078 */
[C---:B------:R-:W-:Y:S08]  /*a4fb0*/  HMMA.1688.F32.TF32 R124, R132.reuse, R76, R124 ;  /* 0x0000004c847c723c */ /* 0x040ff0000008107c */
[C---:B------:R-:W-:Y:S08]  /*a4fc0*/  HMMA.1688.F32.TF32 R128, R132.reuse, R44, R128 ;  /* 0x0000002c8480723c */ /* 0x040ff00000081080 */
[C---:B------:R-:W-:Y:S01]  /*a4fd0*/  HMMA.1688.F32.TF32 R80, R132.reuse, R40, R80 ;  /* 0x000000288450723c */ /* 0x040fe20000081050 */
[----:B-1----:R-:W4:Y:S07]  /*a4fe0*/  LDL.64 R74, [R1+0x1a8] ;  /* 0x0001a800014a7983 */ /* 0x002f2e0000100a00 */
[----:B------:R-:W-:Y:S08]  /*a4ff0*/  HMMA.1688.F32.TF32 R92, R132, R36, R92 ;  /* 0x00000024845c723c */ /* 0x000ff0000008105c */
        /* <DEDUP_REMOVED lines=12> */
[----:B------:R-:W-:Y:S04]  /*a50c0*/  LDS R84, [R3+0x2c500] ;  /* 0x02c5000003547984 */ /* 0x000fe80000000800 */
[----:B------:R-:W-:Y:S04]  /*a50d0*/  LDS R86, [R3+0x2e500] ;  /* 0x02e5000003567984 */ /* 0x000fe80000000800 */
[----:B------:R-:W-:Y:S04]  /*a50e0*/  LDS R85, [R4+0x2c500] ;  /* 0x02c5000004557984 */ /* 0x000fe80000000800 */
[----:B------:R-:W3:Y:S04]  /*a50f0*/  LDS R87, [R4+0x2e500] ;  /* 0x02e5000004577984 */ /* 0x000ee80000000800 */
[----:B------:R1:W-:Y:S01]  /*a5100*/  STL.64 [R1+0x1130], R140 ;  /* 0x0011308c01007387 */ /* 0x0003e20000100a00 */
[----:B------:R1:W-:Y:S03]  /*a5110*/  STL.64 [R1+0x1138], R142 ;  /* 0x0011388e01007387 */ /* 0x0003e60000100a00 */
[----:B-1----:R-:W2:Y:S01]  /*a5120*/  LDL.LU R140, [R1+0xa90] ;  /* 0x000a9000018c7983 */ /* 0x002ea20000300800 */
[----:B------:R-:W2:Y:S02]  /*a5130*/  LDL.LU R141, [R1+0xa94] ;  /* 0x000a9400018d7983 */ /* 0x000ea40000300800 */
[----:B------:R-:W2:Y:S02]  /*a5140*/  LDL.LU R142, [R1+0xa98] ;  /* 0x000a9800018e7983 */ /* 0x000ea40000300800 */
[----:B------:R-:W2:Y:S01]  /*a5150*/  LDL.LU R143, [R1+0xa9c] ;  /* 0x000a9c00018f7983 */ /* 0x000ea20000300800 */
[----:B------:R-:W-:Y:S01]  /*a5160*/  STL.64 [R1+0x1120], R152 ;  /* 0x0011209801007387 */ /* 0x000fe20000100a00 */
[----:B------:R1:W-:Y:S03]  /*a5170*/  STL.64 [R1+0x1128], R154 ;  /* 0x0011289a01007387 */ /* 0x0003e60000100a00 */
[----:B-1----:R-:W2:Y:S01]  /*a5180*/  LDL.64 R154, [R1+0x1b8] ;  /* 0x0001b800019a7983 */ /* 0x002ea20000100a00 */
[C---:B------:R-:W-:Y:S08]  /*a5190*/  HMMA.1688.F32.TF32 R160, R8.reuse, R174, R160 ;  /* 0x000000ae08a0723c */ /* 0x040ff000000810a0 */
[C---:B------:R-:W-:Y:S11]  /*a51a0*/  HMMA.1688.F32.TF32 R116, R8.reuse, R150, R116 ;  /* 0x000000960874723c */ /* 0x040ff60000081074 */
[----:B------:R-:W-:Y:S04]  /*a51b0*/  @!UPT UIADD3 URZ, URZ, URZ, URZ ;  /* 0x0000003f3f3ff290 */ /* 0x000fe8000fffe03f */
[----:B------:R-:W-:Y:S01]  /*a51c0*/  STL.64 [R1+0x890], R160 ;  /* 0x000890a001007387 */ /* 0x000fe20000100a00 */
[----:B------:R1:W-:Y:S02]  /*a51d0*/  STL.64 [R1+0x898], R162 ;  /* 0x000898a201007387 */ /* 0x0003e40000100a00 */
[C---:B-1----:R-:W-:Y:S08]  /*a51e0*/  HMMA.1688.F32.TF32 R160, R8.reuse, R158, R88 ;  /* 0x0000009e08a0723c */ /* 0x042ff00000081058 */
[C---:B------:R-:W-:Y:S08]  /*a51f0*/  HMMA.1688.F32.TF32 R88, R8.reuse, R146, R120 ;  /* 0x000000920858723c */ /* 0x040ff00000081078 */
[C---:B------:R-:W-:Y:S08]  /*a5200*/  HMMA.1688.F32.TF32 R120, R8.reuse, R78, R124 ;  /* 0x0000004e0878723c */ /* 0x040ff0000008107c */
[C---:B------:R-:W-:Y:S01]  /*a5210*/  HMMA.1688.F32.TF32 R80, R8.reuse, R42, R80 ;  /* 0x0000002a0850723c */ /* 0x040fe20000081050 */
[----:B------:R-:W-:Y:S01]  /*a5220*/  STL.64 [R1+0x820], R160 ;  /* 0x000820a001007387 */ /* 0x000fe20000100a00 */
[----:B------:R-:W-:Y:S02]  /*a5230*/  STL.64 [R1+0x828], R162 ;  /* 0x000828a201007387 */ /* 0x000fe40000100a00 */
[----:B------:R-:W-:Y:S02]  /*a5240*/  STL.64 [R1+0x1150], R116 ;  /* 0x0011507401007387 */ /* 0x000fe40000100a00 */
[----:B------:R1:W-:Y:S02]  /*a5250*/  STL.64 [R1+0x1158], R118 ;  /* 0x0011587601007387 */ /* 0x0003e40000100a00 */
[C---:B-1----:R-:W-:Y:S01]  /*a5260*/  HMMA.1688.F32.TF32 R116, R8.reuse, R46, R128 ;  /* 0x0000002e0874723c */ /* 0x042fe20000081080 */
[----:B------:R-:W-:Y:S01]  /*a5270*/  STL.64 [R1+0x1140], R88 ;  /* 0x0011405801007387 */ /* 0x000fe20000100a00 */
[----:B------:R-:W-:Y:S05]  /*a5280*/  STL.64 [R1+0x1148], R90 ;  /* 0x0011485a01007387 */ /* 0x000fea0000100a00 */
[----:B------:R-:W-:Y:S02]  /*a5290*/  STL.64 [R1+0x1170], R120 ;  /* 0x0011707801007387 */ /* 0x000fe40000100a00 */
[----:B------:R-:W-:Y:S01]  /*a52a0*/  STL.64 [R1+0x1178], R122 ;  /* 0x0011787a01007387 */ /* 0x000fe20000100a00 */
[----:B------:R-:W-:Y:S04]  /*a52b0*/  LDS R88, [R3+0x30500] ;  /* 0x0305000003587984 */ /* 0x000fe80000000800 */
[----:B------:R-:W-:Y:S04]  /*a52c0*/  LDS R90, [R3+0x32500] ;  /* 0x03250000035a7984 */ /* 0x000fe80000000800 */
[----:B------:R-:W-:Y:S04]  /*a52d0*/  LDS R89, [R4+0x30500] ;  /* 0x0305000004597984 */ /* 0x000fe80000000800 */
[----:B------:R-:W1:Y:S04]  /*a52e0*/  LDS R91, [R4+0x32500] ;  /* 0x03250000045b7984 */ /* 0x000e680000000800 */
[----:B------:R-:W-:Y:S01]  /*a52f0*/  STL.64 [R1+0x1160], R116 ;  /* 0x0011607401007387 */ /* 0x000fe20000100a00 */
[----:B------:R1:W-:Y:S02]  /*a5300*/  STL.64 [R1+0x1168], R118 ;  /* 0x0011687601007387 */ /* 0x0003e40000100a00 */
[----:B------:R-:W-:Y:S02]  /*a5310*/  STL.64 [R1+0x11f0], R80 ;  /* 0x0011f05001007387 */ /* 0x000fe40000100a00 */
[----:B------:R1:W-:Y:S02]  /*a5320*/  STL.64 [R1+0x11f8], R82 ;  /* 0x0011f85201007387 */ /* 0x0003e40000100a00 */
[C---:B-1----:R-:W-:Y:S08]  /*a5330*/  HMMA.1688.F32.TF32 R116, R8.reuse, R38, R92 ;  /* 0x000000260874723c */ /* 0x042ff0000008105c */
[C---:B------:R-:W-:Y:S08]  /*a5340*/  HMMA.1688.F32.TF32 R92, R8.reuse, R34, R96 ;  /* 0x00000022085c723c */ /* 0x040ff00000081060 */
[C---:B------:R-:W-:Y:S08]  /*a5350*/  HMMA.1688.F32.TF32 R80, R8.reuse, R30, R108 ;  /* 0x0000001e0850723c */ /* 0x040ff0000008106c */
[C---:B------:R-:W-:Y:S01]  /*a5360*/  HMMA.1688.F32.TF32 R96, R8.reuse, R26, R112 ;  /* 0x0000001a0860723c */ /* 0x040fe20000081070 */
[----:B------:R-:W-:Y:S01]  /*a5370*/  STL.64 [R1+0x11e0], R116 ;  /* 0x0011e07401007387 */ /* 0x000fe20000100a00 */
[----:B------:R-:W-:Y:S05]  /*a5380*/  STL.64 [R1+0x11e8], R118 ;  /* 0x0011e87601007387 */ /* 0x000fea0000100a00 */
[----:B------:R-:W-:Y:S02]  /*a5390*/  STL.64 [R1+0x11d0], R92 ;  /* 0x0011d05c01007387 */ /* 0x000fe40000100a00 */
[----:B------:R1:W-:Y:S06]  /*a53a0*/  STL.64 [R1+0x11d8], R94 ;  /* 0x0011d85e01007387 */ /* 0x0003ec0000100a00 */
[----:B------:R-:W-:Y:S01]  /*a53b0*/  STL.64 [R1+0x11c0], R80 ;  /* 0x0011c05001007387 */ /* 0x000fe20000100a00 */
[----:B------:R1:W-:Y:S02]  /*a53c0*/  STL.64 [R1+0x11c8], R82 ;  /* 0x0011c85201007387 */ /* 0x0003e40000100a00 */
[C---:B-1----:R-:W-:Y:S08]  /*a53d0*/  HMMA.1688.F32.TF32 R92, R8.reuse, R22, R100 ;  /* 0x00000016085c723c */ /* 0x042ff00000081064 */
[C---:B------:R-:W-:Y:S08]  /*a53e0*/  HMMA.1688.F32.TF32 R80, R8.reuse, R18, R104 ;  /* 0x000000120850723c */ /* 0x040ff00000081068 */
[----:B------:R-:W-:Y:S01]  /*a53f0*/  HMMA.1688.F32.TF32 R8, R8, R14, R136 ;  /* 0x0000000e0808723c */ /* 0x000fe20000081088 */
[----:B------:R-:W-:Y:S01]  /*a5400*/  STL.64 [R1+0x11b0], R96 ;  /* 0x0011b06001007387 */ /* 0x000fe20000100a00 */
[----:B------:R-:W-:Y:S05]  /*a5410*/  STL.64 [R1+0x11b8], R98 ;  /* 0x0011b86201007387 */ /* 0x000fea0000100a00 */
[----:B------:R-:W-:Y:S01]  /*a5420*/  STL.64 [R1+0x11a0], R92 ;  /* 0x0011a05c01007387 */ /* 0x000fe20000100a00 */
[----:B------:R-:W-:Y:S07]  /*a5430*/  STL.64 [R1+0x11a8], R94 ;  /* 0x0011a85e01007387 */ /* 0x000fee0000100a00 */
[----:B------:R-:W-:Y:S02]  /*a5440*/  STL.64 [R1+0x1190], R80 ;  /* 0x0011905001007387 */ /* 0x000fe40000100a00 */
[----:B------:R1:W-:Y:S06]  /*a5450*/  STL.64 [R1+0x1198], R82 ;  /* 0x0011985201007387 */ /* 0x0003ec0000100a00 */
[----:B------:R1:W-:Y:S01]  /*a5460*/  STL.64 [R1+0x1180], R8 ;  /* 0x0011800801007387 */ /* 0x0003e20000100a00 */
[----:B------:R1:W-:Y:S03]  /*a5470*/  STL.64 [R1+0x1188], R10 ;  /* 0x0011880a01007387 */ /* 0x0003e60000100a00 */
[----:B------:R-:W-:Y:S04]  /*a5480*/  LDS R80, [R3+0x34500] ;  /* 0x0345000003507984 */ /* 0x000fe80000000800 */
[----:B------:R-:W-:Y:S01]  /*a5490*/  LDS R81, [R4+0x34500] ;  /* 0x0345000004517984 */ /* 0x000fe20000000800 */
[C---:B---3--:R-:W-:Y:S03]  /*a54a0*/  HMMA.1688.F32.TF32 R160, R84.reuse, R242, R244 ;  /* 0x000000f254a0723c */ /* 0x048fe600000810f4 */
        /* <DEDUP_REMOVED lines=20> */
[----:B----4-:R-:W-:Y:S01]  /*a55f0*/  MOV R6, R74 ;  /* 0x0000004a00067202 */ /* 0x010fe20000000f00 */
[----:B------:R-:W-:Y:S01]  /*a5600*/  IMAD.MOV.U32 R5, RZ, RZ, R75 ;  /* 0x000000ffff057224 */ /* 0x000fe200078e004b */
[----:B--2---:R-:W-:Y:S01]  /*a5610*/  HMMA.1688.F32.TF32 R140, R84, R154, R140 ;  /* 0x0000009a548c723c */ /* 0x004fe2000008108c */
[----:B------:R-:W-:Y:S01]  /*a5620*/  MOV R2, R154 ;  /* 0x0000009a00027202 */ /* 0x000fe20000000f00 */
[----:B------:R-:W-:-:S06]  /*a5630*/  IMAD.MOV.U32 R0, RZ, RZ, R155 ;  /* 0x000000ffff007224 */ /* 0x000fcc00078e009b */
[C---:B------:R-:W-:Y:S01]  /*a5640*/  HMMA.1688.F32.TF32 R152, R84.reuse, R74, R132 ;  /* 0x0000004a5498723c */ /* 0x040fe20000081084 */
[----:B------:R-:W2:Y:S01]  /*a5650*/  LDL.LU R132, [R1+0xa60] ;  /* 0x000a600001847983 */ /* 0x000ea20000300800 */
[----:B------:R-:W2:Y:S02]  /*a5660*/  LDL.LU R133, [R1+0xa64] ;  /* 0x000a640001857983 */ /* 0x000ea40000300800 */
[----:B------:R-:W2:Y:S02]  /*a5670*/  LDL.LU R134, [R1+0xa68] ;  /* 0x000a680001867983 */ /* 0x000ea40000300800 */
[----:B------:R-:W2:Y:S01]  /*a5680*/  LDL.LU R135, [R1+0xa6c] ;  /* 0x000a6c0001877983 */ /* 0x000ea20000300800 */
[----:B------:R-:W4:Y:S01]  /*a5690*/  LDL.LU R116, [R1+0xa50] ;  /* 0x000a500001747983 */ /* 0x000f220000300800 */
[----:B------:R-:W4:Y:S02]  /*a56a0*/  LDL.LU R117, [R1+0xa54] ;  /* 0x000a540001757983 */ /* 0x000f240000300800 */
[----:B------:R-:W4:Y:S02]  /*a56b0*/  LDL.LU R118, [R1+0xa58] ;  /* 0x000a580001767983 */ /* 0x000f240000300800 */
[----:B------:R-:W4:Y:S01]  /*a56c0*/  LDL.LU R119, [R1+0xa5c] ;  /* 0x000a5c0001777983 */ /* 0x000f220000300800 */
[----:B------:R-:W4:Y:S01]  /*a56d0*/  LDL.64 R74, [R1+0x178] ;  /* 0x00017800014a7983 */ /* 0x000f220000100a00 */
[----:B------:R-:W3:Y:S02]  /*a56e0*/  LDL.LU R120, [R1+0xa40] ;  /* 0x000a400001787983 */ /* 0x000ee40000300800 */
[----:B------:R-:W3:Y:S02]  /*a56f0*/  LDL.LU R121, [R1+0xa44] ;  /* 0x000a440001797983 */ /* 0x000ee40000300800 */
[----:B------:R-:W3:Y:S01]  /*a5700*/  LDL.LU R122, [R1+0xa48] ;  /* 0x000a4800017a7983 */ /* 0x000ee20000300800 */
[----:B------:R-:W3:Y:S01]  /*a5710*/  LDL.LU R123, [R1+0xa4c] ;  /* 0x000a4c00017b7983 */ /* 0x000ee20000300800 */
[----:B-1----:R-:W3:Y:S02]  /*a5720*/  LDL.64 R82, [R1+0x148] ;  /* 0x0001480001527983 */ /* 0x002ee40000100a00 */
        /* <DEDUP_REMOVED lines=8> */
[----:B------:R-:W3:Y:S02]  /*a57b0*/  LDL.64 R138, [R1+0x138] ;  /* 0x00013800018a7983 */ /* 0x000ee40000100a00 */
        /* <DEDUP_REMOVED lines=12> */
[----:B------:R1:W-:Y:S02]  /*a5880*/  STL.64 [R1+0x5400], R242 ;  /* 0x005400f201007387 */ /* 0x0003e40000100a00 */
[----:B-1----:R-:W3:Y:S01]  /*a5890*/  LDL.64 R242, [R1+0x158] ;  /* 0x0001580001f27983 */ /* 0x002ee20000100a00 */
[----:B------:R1:W-:Y:S01]  /*a58a0*/  STL.64 [R1+0x5408], R250 ;  /* 0x005408fa01007387 */ /* 0x0003e20000100a00 */
[C---:B--2---:R-:W-:Y:S02]  /*a58b0*/  HMMA.1688.F32.TF32 R132, R84.reuse, R250, R132 ;  /* 0x000000fa5484723c */ /* 0x044fe40000081084 */
[----:B-1----:R-:W2:Y:S06]  /*a58c0*/  LDL.64 R250, [R1+0x168] ;  /* 0x0001680001fa7983 */ /* 0x002eac0000100a00 */
[----:B----4-:R-:W-:Y:S01]  /*a58d0*/  HMMA.1688.F32.TF32 R116, R84, R74, R116 ;  /* 0x0000004a5474723c */ /* 0x010fe20000081074 */
[----:B------:R-:W-:Y:S01]  /*a58e0*/  MOV R52, R74 ;  /* 0x0000004a00347202 */ /* 0x000fe20000000f00 */
[----:B------:R-:W-:-:S02]  /*a58f0*/  IMAD.MOV.U32 R7, RZ, RZ, R75 ;  /* 0x000000ffff077224 */ /* 0x000fc400078e004b */
[----:B------:R-:W4:Y:S04]  /*a5900*/  LDL.LU.64 R74, [R1+0x5410] ;  /* 0x00541000014a7983 */ /* 0x000f280000300a00 */
[----:B---3--:R-:W-:Y:S01]  /*a5910*/  HMMA.1688.F32.TF32 R128, R84, R82, R128 ;  /* 0x000000525480723c */ /* 0x008fe20000081080 */
[----:B------:R-:W-:Y:S01]  /*a5920*/  MOV R60, R82 ;  /* 0x00000052003c7202 */ /* 0x000fe20000000f00 */
[----:B------:R-:W-:Y:S01]  /*a5930*/  IMAD.MOV.U32 R57, RZ, RZ, R83 ;  /* 0x000000ffff397224 */ /* 0x000fe200078e0053 */
[----:B------:R-:W-:Y:S04]  /*a5940*/  LDS R82, [R3+0x36500] ;  /* 0x0365000003527984 */ /* 0x000fe80000000800 */
[----:B------:R-:W1:Y:S01]  /*a5950*/  LDS R83, [R4+0x36500] ;  /* 0x0365000004537984 */ /* 0x000e620000000800 */
[C---:B------:R-:W-:Y:S08]  /*a5960*/  HMMA.1688.F32.TF32 R140, R88.reuse, R184, R140 ;  /* 0x000000b8588c723c */ /* 0x040ff0000008108c */
[----:B------:R-:W-:Y:S08]  /*a5970*/  HMMA.1688.F32.TF32 R152, R88, R188, R152 ;  /* 0x000000bc5898723c */ /* 0x000ff00000081098 */
        /* <DEDUP_REMOVED lines=9> */
[----:B------:R-:W-:Y:S08]  /*a5a10*/  HMMA.1688.F32.TF32 R160, R88, R192, R160 ;  /* 0x000000c058a0723c */ /* 0x000ff000000810a0 */
[----:B------:R-:W-:Y:S08]  /*a5a20*/  HMMA.1688.F32.TF32 R124, R84, R242, R124 ;  /* 0x000000f2547c723c */ /* 0x000ff0000008107c */
[C---:B------:R-:W-:Y:S08]  /*a5a30*/  HMMA.1688.F32.TF32 R116, R88.reuse, R200, R116 ;  /* 0x000000c85874723c */ /* 0x040ff00000081074 */
[C---:B------:R-:W-:Y:S08]  /*a5a40*/  HMMA.1688.F32.TF32 R128, R88.reuse, R212, R128 ;  /* 0x000000d45880723c */ /* 0x040ff00000081080 */
        /* <DEDUP_REMOVED lines=23> */
[----:B----4-:R-:W-:Y:S08]  /*a5bc0*/  HMMA.1688.F32.TF32 R92, R84, R74, R92 ;  /* 0x0000004a545c723c */ /* 0x010ff0000008105c */
        /* <DEDUP_REMOVED lines=15> */
[----:B------:R-:W-:Y:S08]  /*a5cc0*/  HMMA.1688.F32.TF32 R92, R80, R222, R92 ;  /* 0x000000de505c723c */ /* 0x000ff0000008105c */
[C---:B------:R-:W-:Y:S01]  /*a5cd0*/  HMMA.1688.F32.TF32 R160, R132.reuse, R172, R160 ;  /* 0x000000ac84a0723c */ /* 0x040fe200000810a0 */
        /* <DEDUP_REMOVED lines=18> */
[----:B------:R-:W3:Y:S01]  /*a5e00*/  LDS R83, [R4+0x2e580] ;  /* 0x02e5800004537984 */ /* 0x000ee20000000800 */
[C---:B--2---:R-:W-:Y:S08]  /*a5e10*/  HMMA.1688.F32.TF32 R140, R88.reuse, R178, R140 ;  /* 0x000000b2588c723c */ /* 0x044ff0000008108c */
[----:B-1----:R-:W-:Y:S01]  /*a5e20*/  HMMA.1688.F32.TF32 R72, R88, R166, R152 ;  /* 0x000000a65848723c */ /* 0x002fe20000081098 */
[----:B------:R-:W-:Y:S01]  /*a5e30*/  STL.64 [R1+0x53f0], R50 ;  /* 0x0053f03201007387 */ /* 0x000fe20000100a00 */
[----:B------:R-:W-:Y:S06]  /*a5e40*/  STL.64 [R1+0x53f8], R54 ;  /* 0x0053f83601007387 */ /* 0x000fec0000100a00 */
[C---:B------:R-:W-:Y:S08]  /*a5e50*/  HMMA.1688.F32.TF32 R120, R132.reuse, R144, R120 ;  /* 0x000000908478723c */ /* 0x040ff00000081078 */
[----:B------:R-:W-:Y:S08]  /*a5e60*/  HMMA.1688.F32.TF32 R92, R132, R36, R92 ;  /* 0x00000024845c723c */ /* 0x000ff0000008105c */
[C---:B------:R-:W-:Y:S08]  /*a5e70*/  HMMA.1688.F32.TF32 R132, R88.reuse, R174, R160 ;  /* 0x000000ae5884723c */ /* 0x040ff000000810a0 */
[C---:B------:R-:W-:Y:S01]  /*a5e80*/  HMMA.1688.F32.TF32 R84, R88.reuse, R158, R84 ;  /* 0x0000009e5854723c */ /* 0x040fe20000081054 */
[----:B------:R-:W-:Y:S01]  /*a5e90*/  STL.64 [R1+0x9a0], R140 ;  /* 0x0009a08c01007387 */ /* 0x000fe20000100a00 */
[----:B------:R-:W-:Y:S02]  /*a5ea0*/  STL.64 [R1+0x9a8], R142 ;  /* 0x0009a88e01007387 */ /* 0x000fe40000100a00 */
[----:B------:R-:W-:Y:S02]  /*a5eb0*/  STL.64 [R1+0x990], R72 ;  /* 0x0009904801007387 */ /* 0x000fe40000100a00 */
[----:B------:R1:W-:Y:S02]  /*a5ec0*/  STL.64 [R1+0x998], R74 ;  /* 0x0009984a01007387 */ /* 0x0003e40000100a00 */
[C---:B-1----:R-:W-:Y:S07]  /*a5ed0*/  HMMA.1688.F32.TF32 R72, R88.reuse, R150, R116 ;  /* 0x000000965848723c */ /* 0x042fee0000081074 */
[----:B------:R-:W-:Y:S01]  /*a5ee0*/  STL.64 [R1+0x9b0], R132 ;  /* 0x0009b08401007387 */ /* 0x000fe20000100a00 */
[----:B------:R-:W-:Y:S01]  /*a5ef0*/  STL.64 [R1+0x9b8], R134 ;  /* 0x0009b88601007387 */ /* 0x000fe20000100a00 */
[C---:B------:R-:W-:Y:S06]  /*a5f00*/  HMMA.1688.F32.TF32 R116, R88.reuse, R146, R120 ;  /* 0x000000925874723c */ /* 0x040fec0000081078 */
[----:B------:R-:W-:Y:S01]  /*a5f10*/  STL.64 [R1+0x1050], R84 ;  /* 0x0010505401007387 */ /* 0x000fe20000100a00 */
[----:B------:R1:W-:Y:S02]  /*a5f20*/  STL.64 [R1+0x1058], R86 ;  /* 0x0010585601007387 */ /* 0x0003e40000100a00 */
[C---:B-1----:R-:W-:Y:S05]  /*a5f30*/  HMMA.1688.F32.TF32 R84, R88.reuse, R78, R124 ;  /* 0x0000004e5854723c */ /* 0x042fea000008107c */
[----:B------:R-:W-:Y:S01]  /*a5f40*/  STL.64 [R1+0x1070], R72 ;  /* 0x0010704801007387 */ /* 0x000fe20000100a00 */
[----:B------:R1:W-:Y:S02]  /*a5f50*/  STL.64 [R1+0x1078], R74 ;  /* 0x0010784a01007387 */ /* 0x0003e40000100a00 */
[C---:B-1----:R-:W-:Y:S06]  /*a5f60*/  HMMA.1688.F32.TF32 R72, R88.reuse, R46, R128 ;  /* 0x0000002e5848723c */ /* 0x042fec0000081080 */
[----:B------:R-:W-:Y:S01]  /*a5f70*/  STL.64 [R1+0x1060], R116 ;  /* 0x0010607401007387 */ /* 0x000fe20000100a00 */
[----:B------:R1:W-:Y:S02]  /*a5f80*/  STL.64 [R1+0x1068], R118 ;  /* 0x0010687601007387 */ /* 0x0003e40000100a00 */
[----:B------:R-:W2:Y:S06]  /*a5f90*/  LDL.LU R244, [R1+0x880] ;  /* 0x0008800001f47983 */ /* 0x000eac0000300800 */
[----:B------:R-:W-:Y:S01]  /*a5fa0*/  STL.64 [R1+0x10b0], R84 ;  /* 0x0010b05401007387 */ /* 0x000fe20000100a00 */
[----:B------:R-:W-:Y:S01]  /*a5fb0*/  STL.64 [R1+0x10b8], R86 ;  /* 0x0010b85601007387 */ /* 0x000fe20000100a00 */
[----:B------:R-:W-:Y:S01]  /*a5fc0*/  IMAD.MOV.U32 R123, RZ, RZ, R48 ;  /* 0x000000ffff7b7224 */ /* 0x000fe200078e0030 */
[----:B------:R-:W-:Y:S01]  /*a5fd0*/  MOV R122, R49 ;  /* 0x00000031007a7202 */ /* 0x000fe20000000f00 */
[----:B------:R-:W-:Y:S01]  /*a5fe0*/  IMAD.MOV.U32 R127, RZ, RZ, R53 ;  /* 0x000000ffff7f7224 */ /* 0x000fe200078e0035 */
[C---:B------:R-:W-:Y:S08]  /*a5ff0*/  HMMA.1688.F32.TF32 R100, R88.reuse, R22, R100 ;  /* 0x000000165864723c */ /* 0x040ff00000081064 */
[C---:B------:R-:W-:Y:S08]  /*a6000*/  HMMA.1688.F32.TF32 R104, R88.reuse, R18, R104 ;  /* 0x000000125868723c */ /* 0x040ff00000081068 */
[----:B------:R-:W-:Y:S01]  /*a6010*/  HMMA.1688.F32.TF32 R136, R88, R14, R136 ;  /* 0x0000000e5888723c */ /* 0x000fe20000081088 */
[----:B------:R-:W-:Y:S01]  /*a6020*/  MOV R142, R2 ;  /* 0x00000002008e7202 */ /* 0x000fe20000000f00 */
[----:B------:R-:W-:Y:S01]  /*a6030*/  IMAD.MOV.U32 R143, RZ, RZ, R0 ;  /* 0x000000ffff8f7224 */ /* 0x000fe200078e0000 */
[----:B-1----:R-:W-:-:S02]  /*a6040*/  MOV R118, R52 ;  /* 0x0000003400767202 */ /* 0x002fc40000000f00 */
[----:B------:R-:W-:Y:S01]  /*a6050*/  MOV R154, R6 ;  /* 0x00000006009a7202 */ /* 0x000fe20000000f00 */
[----:B------:R-:W-:Y:S02]  /*a6060*/  IMAD.MOV.U32 R155, RZ, RZ, R5 ;  /* 0x000000ffff9b7224 */ /* 0x000fe400078e0005 */
[----:B------:R-:W-:Y:S01]  /*a6070*/  IMAD.MOV.U32 R119, RZ, RZ, R7 ;  /* 0x000000ffff777224 */ /* 0x000fe200078e0007 */
[----:B------:R-:W-:Y:S01]  /*a6080*/  MOV R126, R56 ;  /* 0x00000038007e7202 */ /* 0x000fe20000000f00 */
[----:B------:R-:W-:Y:S04]  /*a6090*/  LDS R84, [R3+0x30580] ;  /* 0x0305800003547984 */ /* 0x000fe80000000800 */
[----:B------:R-:W-:Y:S04]  /*a60a0*/  LDS R86, [R3+0x32580] ;  /* 0x0325800003567984 */ /* 0x000fe80000000800 */
[----:B------:R-:W-:Y:S01]  /*a60b0*/  STL.64 [R1+0x10a0], R72 ;  /* 0x0010a04801007387 */ /* 0x000fe20000100a00 */
[----:B------:R1:W-:Y:S02]  /*a60c0*/  STL.64 [R1+0x10a8], R74 ;  /* 0x0010a84a01007387 */ /* 0x0003e40000100a00 */
[----:B------:R-:W2:Y:S02]  /*a60d0*/  LDL.LU R245, [R1+0x884] ;  /* 0x0008840001f57983 */ /* 0x000ea40000300800 */
[----:B------:R-:W2:Y:S01]  /*a60e0*/  LDL.LU R246, [R1+0x888] ;  /* 0x0008880001f67983 */ /* 0x000ea20000300800 */
[----:B------:R-:W2:Y:S04]  /*a60f0*/  LDL.LU R247, [R1+0x88c] ;  /* 0x00088c0001f77983 */ /* 0x000ea80000300800 */
[----:B------:R-:W-:Y:S04]  /*a6100*/  LDS R85, [R4+0x30580] ;  /* 0x0305800004557984 */ /* 0x000fe80000000800 */
[----:B------:R-:W4:Y:S01]  /*a6110*/  LDS R87, [R4+0x32580] ;  /* 0x0325800004577984 */ /* 0x000f220000000800 */
        /* <DEDUP_REMOVED lines=8> */
[----:B---3--:R-:W-:Y:S01]  /*a61a0*/  HMMA.1688.F32.TF32 R8, R88, R26, R112 ;  /* 0x0000001a5808723c */ /* 0x008fe20000081070 */
[----:B------:R1:W-:Y:S01]  /*a61b0*/  STL.64 [R1+0x1100], R92 ;  /* 0x0011005c01007387 */ /* 0x0003e20000100a00 */
[----:B------:R3:W-:Y:S02]  /*a61c0*/  STL.64 [R1+0x1108], R94 ;  /* 0x0011085e01007387 */ /* 0x0007e40000100a00 */
[----:B------:R-:W2:Y:S11]  /*a61d0*/  LDL.LU R108, [R1+0x8d0] ;  /* 0x0008d000016c7983 */ /* 0x000eb60000300800 */
[----:B------:R4:W-:Y:S01]  /*a61e0*/  STL.64 [R1+0x10f0], R72 ;  /* 0x0010f04801007387 */ /* 0x0009e20000100a00 */
[----:B------:R4:W-:Y:S07]  /*a61f0*/  STL.64 [R1+0x10f8], R74 ;  /* 0x0010f84a01007387 */ /* 0x0009ee0000100a00 */
[----:B------:R-:W-:Y:S02]  /*a6200*/  STL.64 [R1+0x10e0], R8 ;  /* 0x0010e00801007387 */ /* 0x000fe40000100a00 */
[----:B------:R-:W-:Y:S01]  /*a6210*/  STL.64 [R1+0x10e8], R10 ;  /* 0x0010e80a01007387 */ /* 0x000fe20000100a00 */
[----:B------:R-:W2:Y:S01]  /*a6220*/  LDL.LU R109, [R1+0x8d4] ;  /* 0x0008d400016d7983 */ /* 0x000ea20000300800 */
[----:B------:R-:W2:Y:S02]  /*a6230*/  LDL.LU R110, [R1+0x8d8] ;  /* 0x0008d800016e7983 */ /* 0x000ea40000300800 */
[----:B------:R-:W2:Y:S02]  /*a6240*/  LDL.LU R111, [R1+0x8dc] ;  /* 0x0008dc00016f7983 */ /* 0x000ea40000300800 */
[----:B-1----:R-:W2:Y:S01]  /*a6250*/  LDL.LU R92, [R1+0x8f0] ;  /* 0x0008f000015c7983 */ /* 0x002ea20000300800 */
[----:B------:R-:W2:Y:S01]  /*a6260*/  LDL.LU R93, [R1+0x8f4] ;  /* 0x0008f400015d7983 */ /* 0x000ea20000300800 */
[----:B---3--:R-:W3:Y:S02]  /*a6270*/  LDL.LU R94, [R1+0x8f8] ;  /* 0x0008f800015e7983 */ /* 0x008ee40000300800 */
[----:B------:R-:W3:Y:S01]  /*a6280*/  LDL.LU R95, [R1+0x8fc] ;  /* 0x0008fc00015f7983 */ /* 0x000ee20000300800 */
        /* <DEDUP_REMOVED lines=128> */
[----:B------:R-:W-:Y:S08]  /*a6a90*/  HMMA.1688.F32.TF32 R108, R88, R230, R108 ;  /* 0x000000e6586c723c */ /* 0x000ff0000008106c */
[C---:B------:R-:W-:Y:S01]  /*a6aa0*/  HMMA.1688.F32.TF32 R160, R132.reuse, R172, R160 ;  /* 0x000000ac84a0723c */ /* 0x040fe200000810a0 */
[----:B------:R1:W-:Y:S01]  /*a6ab0*/  STL.64 [R1+0x53e0], R74 ;  /* 0x0053e04a01007387 */ /* 0x0003e20000100a00 */
[----:B------:R-:W3:Y:S02]  /*a6ac0*/  LDL.LU R244, [R1+0x840] ;  /* 0x0008400001f47983 */ /* 0x000ee40000300800 */
[----:B------:R-:W3:Y:S02]  /*a6ad0*/  LDL.LU R245, [R1+0x844] ;  /* 0x0008440001f57983 */ /* 0x000ee40000300800 */
[----:B------:R-:W3:Y:S01]  /*a6ae0*/  LDL.LU R246, [R1+0x848] ;  /* 0x0008480001f67983 */ /* 0x000ee20000300800 */
[----:B------:R-:W3:Y:S01]  /*a6af0*/  LDL.LU R247, [R1+0x84c] ;  /* 0x00084c0001f77983 */ /* 0x000ee20000300800 */
[----:B------:R-:W4:Y:S02]  /*a6b00*/  LDL.LU R72, [R1+0x850] ;  /* 0x0008500001487983 */ /* 0x000f240000300800 */
[----:B------:R-:W4:Y:S01]  /*a6b10*/  LDL.LU R73, [R1+0x854] ;  /* 0x0008540001497983 */ /* 0x000f220000300800 */
[C---:B------:R-:W-:Y:S08]  /*a6b20*/  HMMA.1688.F32.TF32 R116, R132.reuse, R148, R116 ;  /* 0x000000948474723c */ /* 0x040ff00000081074 */
[C---:B------:R-:W-:Y:S08]  /*a6b30*/  HMMA.1688.F32.TF32 R120, R132.reuse, R144, R120 ;  /* 0x000000908478723c */ /* 0x040ff00000081078 */
[C---:B------:R-:W-:Y:S08]  /*a6b40*/  HMMA.1688.F32.TF32 R124, R132.reuse, R76, R124 ;  /* 0x0000004c847c723c */ /* 0x040ff0000008107c */
[----:B------:R-:W-:Y:S08]  /*a6b50*/  HMMA.1688.F32.TF32 R128, R132, R44, R128 ;  /* 0x0000002c8480723c */ /* 0x000ff00000081080 */
[C---:B--2---:R-:W-:Y:S08]  /*a6b60*/  HMMA.1688.F32.TF32 R140, R84.reuse, R178, R140 ;  /* 0x000000b2548c723c */ /* 0x044ff0000008108c */
[----:B------:R-:W-:Y:S01]  /*a6b70*/  HMMA.1688.F32.TF32 R152, R84, R166, R152 ;  /* 0x000000a65498723c */ /* 0x000fe20000081098 */
[----:B-1----:R-:W4:Y:S01]  /*a6b80*/  LDL.LU R74, [R1+0x858] ;  /* 0x00085800014a7983 */ /* 0x002f220000300800 */
[----:B------:R-:W4:Y:S06]  /*a6b90*/  LDL.LU R75, [R1+0x85c] ;  /* 0x00085c00014b7983 */ /* 0x000f2c0000300800 */
        /* <DEDUP_REMOVED lines=9> */
[----:B------:R-:W2:Y:S07]  /*a6c30*/  LDL.64 R134, [R1+0x1a8] ;  /* 0x0001a80001867983 */ /* 0x000eae0000100a00 */
[C---:B------:R-:W-:Y:S01]  /*a6c40*/  HMMA.1688.F32.TF32 R160, R84.reuse, R174, R160 ;  /* 0x000000ae54a0723c */ /* 0x040fe200000810a0 */
[----:B------:R-:W-:Y:S04]  /*a6c50*/  LDS R88, [R3+0x2c600] ;  /* 0x02c6000003587984 */ /* 0x000fe80000000800 */
[----:B------:R-:W-:Y:S04]  /*a6c60*/  LDS R90, [R3+0x2e600] ;  /* 0x02e60000035a7984 */ /* 0x000fe80000000800 */
[----:B------:R-:W-:Y:S04]  /*a6c70*/  LDS R89, [R4+0x2c600] ;  /* 0x02c6000004597984 */ /* 0x000fe80000000800 */
[----:B------:R-:W1:Y:S04]  /*a6c80*/  LDS R91, [R4+0x2e600] ;  /* 0x02e60000045b7984 */ /* 0x000e680000000800 */
        /* <DEDUP_REMOVED lines=12> */
[----:B------:R-:W-:Y:S01]  /*a6d50*/  STL.64 [R1+0xa00], R160 ;  /* 0x000a00a001007387 */ /* 0x000fe20000100a00 */
[----:B------:R1:W-:Y:S03]  /*a6d60*/  STL.64 [R1+0xa08], R162 ;  /* 0x000a08a201007387 */ /* 0x0003e60000100a00 */
[----:B-1----:R-:W4:Y:S01]  /*a6d70*/  LDL.64 R162, [R1+0x1b8] ;  /* 0x0001b80001a27983 */ /* 0x002f220000100a00 */
[C---:B------:R-:W-:Y:S08]  /*a6d80*/  HMMA.1688.F32.TF32 R80, R84.reuse, R158, R80 ;  /* 0x0000009e5450723c */ /* 0x040ff00000081050 */
[C---:B------:R-:W-:Y:S11]  /*a6d90*/  HMMA.1688.F32.TF32 R116, R84.reuse, R150, R116 ;  /* 0x000000965474723c */ /* 0x040ff60000081074 */
[----:B------:R-:W-:Y:S04]  /*a6da0*/  @!UPT UIADD3 URZ, URZ, URZ, URZ ;  /* 0x0000003f3f3ff290 */ /* 0x000fe8000fffe03f */
[----:B------:R-:W-:Y:S01]  /*a6db0*/  STL.64 [R1+0xa10], R80 ;  /* 0x000a105001007387 */ /* 0x000fe20000100a00 */
[----:B------:R1:W-:Y:S07]  /*a6dc0*/  STL.64 [R1+0xa18], R82 ;  /* 0x000a185201007387 */ /* 0x0003ee0000100a00 */
[----:B------:R-:W-:Y:S02]  /*a6dd0*/  STL.64 [R1+0xa20], R116 ;  /* 0x000a207401007387 */ /* 0x000fe40000100a00 */
[----:B------:R1:W-:Y:S02]  /*a6de0*/  STL.64 [R1+0xa28], R118 ;  /* 0x000a287601007387 */ /* 0x0003e40000100a00 */
[C---:B-1----:R-:W-:Y:S08]  /*a6df0*/  HMMA.1688.F32.TF32 R80, R84.reuse, R146, R120 ;  /* 0x000000925450723c */ /* 0x042ff00000081078 */
[C---:B------:R-:W-:Y:S08]  /*a6e00*/  HMMA.1688.F32.TF32 R120, R84.reuse, R78, R124 ;  /* 0x0000004e5478723c */ /* 0x040ff0000008107c */
[C---:B------:R-:W-:Y:S07]  /*a6e10*/  HMMA.1688.F32.TF32 R116, R84.reuse, R46, R128 ;  /* 0x0000002e5474723c */ /* 0x040fee0000081080 */
[----:B------:R-:W-:Y:S01]  /*a6e20*/  STL.64 [R1+0xa30], R80 ;  /* 0x000a305001007387 */ /* 0x000fe20000100a00 */
[----:B------:R-:W-:Y:S07]  /*a6e30*/  STL.64 [R1+0xa38], R82 ;  /* 0x000a385201007387 */ /* 0x000fee0000100a00 */
[----:B------:R-:W-:Y:S02]  /*a6e40*/  STL.64 [R1+0xa50], R120 ;  /* 0x000a507801007387 */ /* 0x000fe40000100a00 */
[----:B------:R-:W-:Y:S06]  /*a6e50*/  STL.64 [R1+0xa58], R122 ;  /* 0x000a587a01007387 */ /* 0x000fec0000100a00 */
[----:B------:R-:W-:Y:S01]  /*a6e60*/  STL.64 [R1+0xa60], R116 ;  /* 0x000a607401007387 */ /* 0x000fe20000100a00 */
[----:B------:R1:W-:Y:S01]  /*a6e70*/  STL.64 [R1+0xa68], R118 ;  /* 0x000a687601007387 */ /* 0x0003e20000100a00 */
        /* <DEDUP_REMOVED lines=13> */
[----:B------:R-:W-:Y:S07]  /*a6f50*/  STL.64 [R1+0xa88], R118 ;  /* 0x000a887601007387 */ /* 0x000fee0000100a00 */
[----:B------:R-:W-:Y:S02]  /*a6f60*/  STL.64 [R1+0xa90], R8 ;  /* 0x000a900801007387 */ /* 0x000fe40000100a00 */
[----:B------:R1:W-:Y:S02]  /*a6f70*/  STL.64 [R1+0xa98], R10 ;  /* 0x000a980a01007387 */ /* 0x0003e40000100a00 */
[C---:B-1----:R-:W-:Y:S01]  /*a6f80*/  HMMA.1688.F32.TF32 R8, R84.reuse, R26, R112 ;  /* 0x0000001a5408723c */ /* 0x042fe20000081070 */
[----:B------:R-:W-:Y:S01]  /*a6f90*/  STL.64 [R1+0xaa0], R96 ;  /* 0x000aa06001007387 */ /* 0x000fe20000100a00 */
[----:B------:R1:W-:Y:S02]  /*a6fa0*/  STL.64 [R1+0xaa8], R98 ;  /* 0x000aa86201007387 */ /* 0x0003e40000100a00 */
[----:B------:R-:W-:Y:S02]  /*a6fb0*/  STL.64 [R1+0xab0], R92 ;  /* 0x000ab05c01007387 */ /* 0x000fe40000100a00 */
[----:B------:R1:W-:Y:S02]  /*a6fc0*/  STL.64 [R1+0xab8], R94 ;  /* 0x000ab85e01007387 */ /* 0x0003e40000100a00 */
[C---:B-1----:R-:W-:Y:S08]  /*a6fd0*/  HMMA.1688.F32.TF32 R96, R84.reuse, R22, R100 ;  /* 0x000000165460723c */ /* 0x042ff00000081064 */
[C---:B------:R-:W-:Y:S07]  /*a6fe0*/  HMMA.1688.F32.TF32 R92, R84.reuse, R18, R104 ;  /* 0x00000012545c723c */ /* 0x040fee0000081068 */
[----:B------:R-:W-:Y:S01]  /*a6ff0*/  STL.64 [R1+0xac0], R8 ;  /* 0x000ac00801007387 */ /* 0x000fe20000100a00 */
[----:B------:R1:W-:Y:S02]  /*a7000*/  STL.64 [R1+0xac8], R10 ;  /* 0x000ac80a01007387 */ /* 0x0003e40000100a00 */
[----:B-1----:R-:W-:Y:S05]  /*a7010*/  HMMA.1688.F32.TF32 R8, R84, R14, R136 ;  /* 0x0000000e5408723c */ /* 0x002fea0000081088 */
[----:B------:R1:W-:Y:S01]  /*a7020*/  STL.64 [R1+0xad0], R96 ;  /* 0x000ad06001007387 */ /* 0x0003e20000100a00 */
[----:B------:R1:W-:Y:S07]  /*a7030*/  STL.64 [R1+0xad8], R98 ;  /* 0x000ad86201007387 */ /* 0x0003ee0000100a00 */
[----:B------:R-:W-:Y:S02]  /*a7040*/  STL.64 [R1+0xaf0], R92 ;  /* 0x000af05c01007387 */ /* 0x000fe40000100a00 */
[----:B------:R-:W-:Y:S01]  /*a7050*/  STL.64 [R1+0xaf8], R94 ;  /* 0x000af85e01007387 */ /* 0x000fe20000100a00 */
[----:B------:R-:W-:Y:S04]  /*a7060*/  LDS R84, [R3+0x34600] ;  /* 0x0346000003547984 */ /* 0x000fe80000000800 */
[----:B------:R-:W-:Y:S04]  /*a7070*/  LDS R85, [R4+0x34600] ;  /* 0x0346000004557984 */ /* 0x000fe80000000800 */
[----:B------:R1:W-:Y:S01]  /*a7080*/  STL.64 [R1+0xae0], R8 ;  /* 0x000ae00801007387 */ /* 0x0003e20000100a00 */
[----:B------:R1:W-:Y:S01]  /*a7090*/  STL.64 [R1+0xae8], R10 ;  /* 0x000ae80a01007387 */ /* 0x0003e20000100a00 */
[----:B--2---:R-:W-:Y:S01]  /*a70a0*/  MOV R6, R134 ;  /* 0x0000008600067202 */ /* 0x004fe20000000f00 */
[----:B------:R-:W-:Y:S01]  /*a70b0*/  IMAD.MOV.U32 R5, RZ, RZ, R135 ;  /* 0x000000ffff057224 */ /* 0x000fe200078e0087 */
[C---:B---3--:R-:W-:Y:S08]  /*a70c0*/  HMMA.1688.F32.TF32 R152, R88.reuse, R134, R152 ;  /* 0x000000865898723c */ /* 0x048ff00000081098 */
[C---:B------:R-:W-:Y:S01]  /*a70d0*/  HMMA.1688.F32.TF32 R132, R88.reuse, R250, R244 ;  /* 0x000000fa5884723c */ /* 0x040fe200000810f4 */
        /* <DEDUP_REMOVED lines=18> */
[C---:B----4-:R-:W-:Y:S01]  /*a7200*/  HMMA.1688.F32.TF32 R140, R88.reuse, R162, R140 ;  /* 0x000000a2588c723c */ /* 0x050fe2000008108c */
[----:B------:R-:W-:Y:S01]  /*a7210*/  MOV R2, R162 ;  /* 0x000000a200027202 */ /* 0x000fe20000000f00 */
[----:B------:R-:W-:Y:S01]  /*a7220*/  IMAD.MOV.U32 R0, RZ, RZ, R163 ;  /* 0x000000ffff007224 */ /* 0x000fe200078e00a3 */
[----:B------:R-:W2:Y:S05]  /*a7230*/  LDL.LU R118, [R1+0x838] ;  /* 0x0008380001767983 */ /* 0x000eaa0000300800 */
[C---:B------:R-:W-:Y:S01]  /*a7240*/  HMMA.1688.F32.TF32 R160, R88.reuse, R242, R72 ;  /* 0x000000f258a0723c */ /* 0x040fe20000081048 */
[----:B------:R-:W2:Y:S02]  /*a7250*/  LDL.LU R119, [R1+0x83c] ;  /* 0x00083c0001777983 */ /* 0x000ea40000300800 */
[----:B------:R-:W2:Y:S01]  /*a7260*/  LDL.64 R74, [R1+0x178] ;  /* 0x00017800014a7983 */ /* 0x000ea20000100a00 */
[----:B------:R-:W4:Y:S01]  /*a7270*/  LDL.LU R120, [R1+0x810] ;  /* 0x0008100001787983 */ /* 0x000f220000300800 */
[----:B------:R-:W4:Y:S02]  /*a7280*/  LDL.LU R121, [R1+0x814] ;  /* 0x0008140001797983 */ /* 0x000f240000300800 */
[----:B------:R-:W4:Y:S02]  /*a7290*/  LDL.LU R122, [R1+0x818] ;  /* 0x00081800017a7983 */ /* 0x000f240000300800 */
[----:B------:R-:W4:Y:S01]  /*a72a0*/  LDL.LU R123, [R1+0x81c] ;  /* 0x00081c00017b7983 */ /* 0x000f220000300800 */
[----:B------:R-:W4:Y:S04]  /*a72b0*/  LDL.64 R86, [R1+0x168] ;  /* 0x0001680001567983 */ /* 0x000f280000100a00 */
[----:B------:R-:W3:Y:S01]  /*a72c0*/  LDL.64 R138, [R1+0x158] ;  /* 0x00015800018a7983 */ /* 0x000ee20000100a00 */
[----:B------:R-:W3:Y:S02]  /*a72d0*/  LDL.LU R128, [R1+0x7f0] ;  /* 0x0007f00001807983 */ /* 0x000ee40000300800 */
[----:B------:R-:W3:Y:S02]  /*a72e0*/  LDL.LU R129, [R1+0x7f4] ;  /* 0x0007f40001817983 */ /* 0x000ee40000300800 */
[----:B------:R-:W3:Y:S01]  /*a72f0*/  LDL.LU R130, [R1+0x7f8] ;  /* 0x0007f80001827983 */ /* 0x000ee20000300800 */
[----:B------:R-:W3:Y:S01]  /*a7300*/  LDL.LU R131, [R1+0x7fc] ;  /* 0x0007fc0001837983 */ /* 0x000ee20000300800 */
[----:B------:R-:W3:Y:S02]  /*a7310*/  LDL.64 R106, [R1+0x148] ;  /* 0x00014800016a7983 */ /* 0x000ee40000100a00 */
        /* <DEDUP_REMOVED lines=21> */
[----:B--2---:R-:W-:Y:S01]  /*a7470*/  HMMA.1688.F32.TF32 R116, R88, R74, R116 ;  /* 0x0000004a5874723c */ /* 0x004fe20000081074 */
[----:B------:R-:W-:Y:S01]  /*a7480*/  MOV R56, R74 ;  /* 0x0000004a00387202 */ /* 0x000fe20000000f00 */
[----:B------:R-:W-:-:S02]  /*a7490*/  IMAD.MOV.U32 R53, RZ, RZ, R75 ;  /* 0x000000ffff357224 */ /* 0x000fc400078e004b */
[----:B------:R-:W2:Y:S04]  /*a74a0*/  LDL.LU.64 R74, [R1+0x53e0] ;  /* 0x0053e000014a7983 */ /* 0x000ea80000300a00 */
[C---:B----4-:R-:W-:Y:S01]  /*a74b0*/  HMMA.1688.F32.TF32 R120, R88.reuse, R86, R120 ;  /* 0x000000565878723c */ /* 0x050fe20000081078 */
[----:B------:R-:W-:Y:S01]  /*a74c0*/  MOV R60, R86 ;  /* 0x00000056003c7202 */ /* 0x000fe20000000f00 */
[----:B------:R-:W-:Y:S01]  /*a74d0*/  IMAD.MOV.U32 R57, RZ, RZ, R87 ;  /* 0x000000ffff397224 */ /* 0x000fe200078e0057 */
[----:B------:R-:W-:Y:S04]  /*a74e0*/  LDS R86, [R3+0x36600] ;  /* 0x0366000003567984 */ /* 0x000fe80000000800 */
[----:B------:R-:W1:Y:S01]  /*a74f0*/  LDS R87, [R4+0x36600] ;  /* 0x0366000004577984 */ /* 0x000e620000000800 */
[----:B---3--:R-:W-:Y:S01]  /*a7500*/  HMMA.1688.F32.TF32 R124, R88, R138, R124 ;  /* 0x0000008a587c723c */ /* 0x008fe2000008107c */
[----:B------:R-:W-:Y:S01]  /*a7510*/  MOV R64, R138 ;  /* 0x0000008a00407202 */ /* 0x000fe20000000f00 */
[----:B------:R-:W-:-:S06]  /*a7520*/  IMAD.MOV.U32 R61, RZ, RZ, R139 ;  /* 0x000000ffff3d7224 */ /* 0x000fcc00078e008b */
[----:B------:R-:W-:Y:S01]  /*a7530*/  HMMA.1688.F32.TF32 R128, R88, R106, R128 ;  /* 0x0000006a5880723c */ /* 0x000fe20000081080 */
[----:B------:R-:W-:Y:S01]  /*a7540*/  MOV R68, R106 ;  /* 0x0000006a00447202 */ /* 0x000fe20000000f00 */
[----:B------:R-:W-:-:S06]  /*a7550*/  IMAD.MOV.U32 R65, RZ, RZ, R107 ;  /* 0x000000ffff417224 */ /* 0x000fcc00078e006b */
        /* <DEDUP_REMOVED lines=22> */
[----:B-1----:R-:W-:Y:S08]  /*a76c0*/  HMMA.1688.F32.TF32 R140, R84, R186, R140 ;  /* 0x000000ba548c723c */ /* 0x002ff0000008108c */
        /* <DEDUP_REMOVED lines=14> */
[----:B--2---:R-:W-:Y:S08]  /*a77b0*/  HMMA.1688.F32.TF32 R92, R88, R74, R92 ;  /* 0x0000004a585c723c */ /* 0x004ff0000008105c */
[C---:B------:R-:W-:Y:S01]  /*a77c0*/  HMMA.1688.F32.TF32 R88, R80.reuse, R196, R132 ;  /* 0x000000c45058723c */ /* 0x040fe20000081084 */
[----:B------:R-:W-:Y:S04]  /*a77d0*/  LDS R132, [R3+0x38600] ;  /* 0x0386000003847984 */ /* 0x000fe80000000800 */
[----:B------:R-:W-:Y:S04]  /*a77e0*/  LDS R134, [R3+0x3a600] ;  /* 0x03a6000003867984 */ /* 0x000fe80000000800 */
[----:B------:R-:W-:Y:S04]  /*a77f0*/  LDS R133, [R4+0x38600] ;  /* 0x0386000004857984 */ /* 0x000fe80000000800 */
[----:B------:R-:W1:Y:S03]  /*a7800*/  LDS R135, [R4+0x3a600] ;  /* 0x03a6000004877984 */ /* 0x000e660000000800 */
[----:B------:R-:W-:Y:S01]  /*a7810*/  HMMA.1688.F32.TF32 R92, R80, R220, R92 ;  /* 0x000000dc505c723c */ /* 0x000fe2000008105c */
[----:B------:R-:W-:Y:S04]  /*a7820*/  LDS R80, [R3+0x3c600] ;  /* 0x03c6000003507984 */ /* 0x000fe80000000800 */
[----:B------:R-:W-:Y:S04]  /*a7830*/  LDS R82, [R3+0x3e600] ;  /* 0x03e6000003527984 */ /* 0x000fe80000000800 */
[----:B------:R-:W-:Y:S04]  /*a7840*/  LDS R81, [R4+0x3c600] ;  /* 0x03c6000004517984 */ /* 0x000fe80000000800 */
[----:B------:R-:W2:Y:S01]  /*a7850*/  LDS R83, [R4+0x3e600] ;  /* 0x03e6000004537984 */ /* 0x000ea20000000800 */
        /* <DEDUP_REMOVED lines=18> */
[----:B------:R-:W-:Y:S04]  /*a7980*/  LDS R84, [R3+0x2c680] ;  /* 0x02c6800003547984 */ /* 0x000fe80000000800 */
[----:B------:R-:W-:Y:S04]  /*a7990*/  LDS R86, [R3+0x2e680] ;  /* 0x02e6800003567984 */ /* 0x000fe80000000800 */
[----:B------:R-:W-:Y:S04]  /*a79a0*/  LDS R85, [R4+0x2c680] ;  /* 0x02c6800004557984 */ /* 0x000fe80000000800 */
[----:B------:R-:W2:Y:S01]  /*a79b0*/  LDS R87, [R4+0x2e680] ;  /* 0x02e6800004577984 */ /* 0x000ea20000000800 */
[----:B------:R-:W-:Y:S08]  /*a79c0*/  HMMA.1688.F32.TF32 R92, R132, R36, R92 ;  /* 0x00000024845c723c */ /* 0x000ff0000008105c */
[C---:B--2---:R-:W-:Y:S01]  /*a79d0*/  HMMA.1688.F32.TF32 R132, R80.reuse, R178, R140 ;  /* 0x000000b25084723c */ /* 0x044fe2000008108c */
[----:B------:R-:W-:Y:S01]  /*a79e0*/  STL.64 [R1+0x53c0], R50 ;  /* 0x0053c03201007387 */ /* 0x000fe20000100a00 */
[----:B------:R-:W-:Y:S02]  /*a79f0*/  STL.64 [R1+0x53c8], R54 ;  /* 0x0053c83601007387 */ /* 0x000fe40000100a00 */
[----:B------:R-:W-:Y:S02]  /*a7a00*/  STL.64 [R1+0x53d0], R70 ;  /* 0x0053d04601007387 */ /* 0x000fe40000100a00 */
[----:B------:R-:W-:Y:S01]  /*a7a10*/  STL.64 [R1+0x53d8], R66 ;  /* 0x0053d84201007387 */ /* 0x000fe20000100a00 */
[----:B------:R-:W-:Y:S01]  /*a7a20*/  STL [R1+0x52f4], R178 ;  /* 0x0052f4b201007387 */ /* 0x000fe20000100800 */
[----:B------:R-:W-:Y:S11]  /*a7a30*/  STL [R1+0x52f0], R179 ;  /* 0x0052f0b301007387 */ /* 0x000ff60000100800 */
[----:B------:R-:W-:Y:S04]  /*a7a40*/  @!UPT UIADD3 URZ, URZ, URZ, URZ ;  /* 0x0000003f3f3ff290 */ /* 0x000fe8000fffe03f */
[----:B------:R-:W-:Y:S01]  /*a7a50*/  STL.64 [R1+0xb00], R132 ;  /* 0x000b008401007387 */ /* 0x000fe20000100a00 */
[----:B------:R2:W-:Y:S02]  /*a7a60*/  STL.64 [R1+0xb08], R134 ;  /* 0x000b088601007387 */ /* 0x0005e40000100a00 */
[C---:B--2---:R-:W-:Y:S01]  /*a7a70*/  HMMA.1688.F32.TF32 R132, R80.reuse, R166, R152 ;  /* 0x000000a65084723c */ /* 0x044fe20000081098 */
[----:B------:R-:W-:Y:S01]  /*a7a80*/  STL [R1+0x52fc], R166 ;  /* 0x0052fca601007387 */ /* 0x000fe20000100800 */
[----:B------:R-:W-:Y:S06]  /*a7a90*/  STL [R1+0x52f8], R167 ;  /* 0x0052f8a701007387 */ /* 0x000fec0000100800 */
[C---:B------:R-:W-:Y:S11]  /*a7aa0*/  HMMA.1688.F32.TF32 R88, R80.reuse, R158, R88 ;  /* 0x0000009e5058723c */ /* 0x040ff60000081058 */
[----:B------:R-:W-:Y:S04]  /*a7ab0*/  @!UPT UIADD3 URZ, URZ, URZ, URZ ;  /* 0x0000003f3f3ff290 */ /* 0x000fe8000fffe03f */
[----:B------:R-:W-:Y:S01]  /*a7ac0*/  STL.64 [R1+0xb10], R132 ;  /* 0x000b108401007387 */ /* 0x000fe20000100a00 */
[----:B------:R2:W-:Y:S02]  /*a7ad0*/  STL.64 [R1+0xb18], R134 ;  /* 0x000b188601007387 */ /* 0x0005e40000100a00 */
[C---:B--2---:R-:W-:Y:S01]  /*a7ae0*/  HMMA.1688.F32.TF32 R132, R80.reuse, R174, R160 ;  /* 0x000000ae5084723c */ /* 0x044fe200000810a0 */
[----:B------:R-:W-:Y:S01]  /*a7af0*/  STL [R1+0x5304], R174 ;  /* 0x005304ae01007387 */ /* 0x000fe20000100800 */
[----:B------:R-:W-:Y:S11]  /*a7b00*/  STL [R1+0x5300], R175 ;  /* 0x005300af01007387 */ /* 0x000ff60000100800 */
[----:B------:R-:W-:Y:S10]  /*a7b10*/  @!UPT UIADD3 URZ, URZ, URZ, URZ ;  /* 0x0000003f3f3ff290 */ /* 0x000ff4000fffe03f */
[----:B------:R-:W-:Y:S01]  /*a7b20*/  STL.64 [R1+0xb20], R132 ;  /* 0x000b208401007387 */ /* 0x000fe20000100a00 */
[----:B------:R-:W-:Y:S02]  /*a7b30*/  STL.64 [R1+0xb28], R134 ;  /* 0x000b288601007387 */ /* 0x000fe40000100a00 */
[----:B------:R-:W-:Y:S02]  /*a7b40*/  STL [R1+0x530c], R158 ;  /* 0x00530c9e01007387 */ /* 0x000fe40000100800 */
[----:B------:R-:W-:Y:S01]  /*a7b50*/  STL [R1+0x5308], R159 ;  /* 0x0053089f01007387 */ /* 0x000fe20000100800 */
[----:B------:R-:W-:Y:S01]  /*a7b60*/  STL.64 [R1+0xd10], R88 ;  /* 0x000d105801007387 */ /* 0x000fe20000100a00 */
[----:B------:R2:W-:Y:S02]  /*a7b70*/  STL.64 [R1+0xd18], R90 ;  /* 0x000d185a01007387 */ /* 0x0005e40000100a00 */
[C---:B--2---:R-:W-:Y:S01]  /*a7b80*/  HMMA.1688.F32.TF32 R88, R80.reuse, R150, R116 ;  /* 0x000000965058723c */ /* 0x044fe20000081074 */
[----:B------:R-:W-:Y:S01]  /*a7b90*/  STL [R1+0x5314], R150 ;  /* 0x0053149601007387 */ /* 0x000fe20000100800 */
[----:B------:R-:W-:Y:S11]  /*a7ba0*/  STL [R1+0x5310], R151 ;  /* 0x0053109701007387 */ /* 0x000ff60000100800 */
[----:B------:R-:W-:Y:S10]  /*a7bb0*/  @!UPT UIADD3 URZ, URZ, URZ, URZ ;  /* 0x0000003f3f3ff290 */ /* 0x000ff4000fffe03f */
        /* <DEDUP_REMOVED lines=15> */
[----:B--2---:R-:W-:Y:S01]  /*a7cb0*/  HMMA.1688.F32.TF32 R88, R80, R46, R128 ;  /* 0x0000002e5058723c */ /* 0x004fe20000081080 */
        /* <DEDUP_REMOVED lines=8> */
[----:B------:R2:W-:Y:S01]  /*a7d40*/  STL.64 [R1+0xd08], R10 ;  /* 0x000d080a01007387 */ /* 0x0005e20000100a00 */
[----:B------:R-:W-:Y:S01]  /*a7d50*/  MOV R134, R52 ;  /* 0x0000003400867202 */ /* 0x000fe20000000f00 */
[----:B------:R-:W-:Y:S01]  /*a7d60*/  IMAD.MOV.U32 R119, RZ, RZ, R53 ;  /* 0x000000ffff777224 */ /* 0x000fe200078e0035 */
[----:B------:R-:W-:-:S02]  /*a7d70*/  MOV R130, R68 ;  /* 0x0000004400827202 */ /* 0x000fc40000000f00 */
[----:B------:R-:W-:Y:S01]  /*a7d80*/  MOV R126, R64 ;  /* 0x00000040007e7202 */ /* 0x000fe20000000f00 */
[----:B------:R-:W-:Y:S01]  /*a7d90*/  IMAD.MOV.U32 R131, RZ, RZ, R65 ;  /* 0x000000ffff837224 */ /* 0x000fe200078e0041 */
[----:B------:R-:W-:Y:S01]  /*a7da0*/  MOV R162, R48 ;  /* 0x0000003000a27202 */ /* 0x000fe20000000f00 */
[----:B------:R-:W-:Y:S01]  /*a7db0*/  IMAD.MOV.U32 R135, RZ, RZ, R49 ;  /* 0x000000ffff877224 */ /* 0x000fe200078e0031 */
[C---:B------:R-:W-:Y:S08]  /*a7dc0*/  HMMA.1688.F32.TF32 R100, R80.reuse, R22, R100 ;  /* 0x000000165064723c */ /* 0x040ff00000081064 */
[C---:B--2---:R-:W-:Y:S01]  /*a7dd0*/  HMMA.1688.F32.TF32 R8, R80.reuse, R38, R92 ;  /* 0x000000265008723c */ /* 0x044fe2000008105c */
[----:B------:R-:W-:Y:S01]  /*a7de0*/  STL [R1+0x533c], R38 ;  /* 0x00533c2601007387 */ /* 0x000fe20000100800 */
[----:B------:R-:W-:Y:S06]  /*a7df0*/  STL [R1+0x5338], R39 ;  /* 0x0053382701007387 */ /* 0x000fec0000100800 */
        /* <DEDUP_REMOVED lines=8> */
[----:B------:R-:W-:Y:S04]  /*a7e80*/  LDS R88, [R3+0x30680] ;  /* 0x0306800003587984 */ /* 0x000fe80000000800 */
[----:B------:R-:W-:Y:S04]  /*a7e90*/  LDS R90, [R3+0x32680] ;  /* 0x03268000035a7984 */ /* 0x000fe80000000800 */
[----:B------:R-:W-:Y:S04]  /*a7ea0*/  LDS R89, [R4+0x30680] ;  /* 0x0306800004597984 */ /* 0x000fe80000000800 */
[----:B------:R-:W2:Y:S04]  /*a7eb0*/  LDS R91, [R4+0x32680] ;  /* 0x03268000045b7984 */ /* 0x000ea80000000800 */
[----:B------:R-:W-:Y:S01]  /*a7ec0*/  STL.64 [R1+0xcf0], R8 ;  /* 0x000cf00801007387 */ /* 0x000fe20000100a00 */
[----:B------:R3:W-:Y:S02]  /*a7ed0*/  STL.64 [R1+0xcf8], R10 ;  /* 0x000cf80a01007387 */ /* 0x0007e40000100a00 */
[C---:B---3--:R-:W-:Y:S01]  /*a7ee0*/  HMMA.1688.F32.TF32 R8, R80.reuse, R34, R96 ;  /* 0x000000225008723c */ /* 0x048fe20000081060 */
[----:B------:R-:W-:Y:S01]  /*a7ef0*/  STL [R1+0x5344], R34 ;  /* 0x0053442201007387 */ /* 0x000fe20000100800 */
[----:B------:R-:W-:Y:S11]  /*a7f00*/  STL [R1+0x5340], R35 ;  /* 0x0053402301007387 */ /* 0x000ff60000100800 */
[----:B------:R-:W-:Y:S10]  /*a7f10*/  @!UPT UIADD3 URZ, URZ, URZ, URZ ;  /* 0x0000003f3f3ff290 */ /* 0x000ff4000fffe03f */
        /* <DEDUP_REMOVED lines=8> */
[----:B------:R-:W4:Y:S01]  /*a7fa0*/  LDL.LU R244, [R1+0xde0] ;  /* 0x000de00001f47983 */ /* 0x000f220000300800 */
[----:B---3--:R-:W-:Y:S11]  /*a7fb0*/  HMMA.1688.F32.TF32 R8, R80, R26, R112 ;  /* 0x0000001a5008723c */ /* 0x008ff60000081070 */
[----:B------:R-:W-:Y:S11]  /*a7fc0*/  @!UPT UIADD3 URZ, URZ, URZ, URZ ;  /* 0x0000003f3f3ff290 */ /* 0x000ff6000fffe03f */
[----:B------:R-:W-:Y:S01]  /*a7fd0*/  @!UPT UIADD3 URZ, URZ, URZ, URZ ;  /* 0x0000003f3f3ff290 */ /* 0x000fe2000fffe03f */
        /* <DEDUP_REMOVED lines=28> */
[----:B---3--:R-:W-:Y:S01]  /*a81a0*/  MOV R10, R72 ;  /* 0x00000048000a7202 */ /* 0x008fe20000000f00 */
        /* <DEDUP_REMOVED lines=9> */
[----:B------:R-:W-:-:S02]  /*a8240*/  IMAD.MOV.U32 R11, RZ, RZ, R69 ;  /* 0x000000ffff0b7224 */ /* 0x000fc400078e0045 */
        /* <DEDUP_REMOVED lines=12> */
[----:B------:R-:W-:Y:S02]  /*a8310*/  STL [R1+0x5354], R26 ;  /* 0x0053541a01007387 */ /* 0x000fe40000100800 */
[----:B------:R-:W-:Y:S01]  /*a8320*/  STL [R1+0x5350], R27 ;  /* 0x0053501b01007387 */ /* 0x000fe20000100800 */
[----:B------:R1:W-:Y:S01]  /*a8330*/  STL.64 [R1+0xcb0], R100 ;  /* 0x000cb06401007387 */ /* 0x0003e20000100a00 */
[----:B------:R1:W-:Y:S03]  /*a8340*/  STL.64 [R1+0xcb8], R102 ;  /* 0x000cb86601007387 */ /* 0x0003e60000100a00 */
[----:B-1----:R-:W4:Y:S01]  /*a8350*/  LDL.LU R100, [R1+0xe40] ;  /* 0x000e400001647983 */ /* 0x002f220000300800 */
[----:B------:R-:W4:Y:S02]  /*a8360*/  LDL.LU R101, [R1+0xe44] ;  /* 0x000e440001657983 */ /* 0x000f240000300800 */
[----:B------:R-:W4:Y:S02]  /*a8370*/  LDL.LU R102, [R1+0xe48] ;  /* 0x000e480001667983 */ /* 0x000f240000300800 */
[----:B------:R-:W4:Y:S01]  /*a8380*/  LDL.LU R103, [R1+0xe4c] ;  /* 0x000e4c0001677983 */ /* 0x000f220000300800 */
[----:B------:R-:W-:Y:S01]  /*a8390*/  STL [R1+0x535c], R22 ;  /* 0x00535c1601007387 */ /* 0x000fe20000100800 */
[----:B------:R-:W-:Y:S02]  /*a83a0*/  STL [R1+0x5358], R23 ;  /* 0x0053581701007387 */ /* 0x000fe40000100800 */
[----:B------:R1:W-:Y:S02]  /*a83b0*/  STL.64 [R1+0xca0], R104 ;  /* 0x000ca06801007387 */ /* 0x0003e40000100a00 */
[----:B------:R1:W-:Y:S02]  /*a83c0*/  STL.64 [R1+0xca8], R106 ;  /* 0x000ca86a01007387 */ /* 0x0003e40000100a00 */
[----:B-1----:R-:W4:Y:S01]  /*a83d0*/  LDL.LU R104, [R1+0xd40] ;  /* 0x000d400001687983 */ /* 0x002f220000300800 */
[----:B------:R-:W4:Y:S02]  /*a83e0*/  LDL.LU R105, [R1+0xd44] ;  /* 0x000d440001697983 */ /* 0x000f240000300800 */
[----:B------:R-:W4:Y:S02]  /*a83f0*/  LDL.LU R106, [R1+0xd48] ;  /* 0x000d4800016a7983 */ /* 0x000f240000300800 */
[----:B------:R-:W4:Y:S01]  /*a8400*/  LDL.LU R107, [R1+0xd4c] ;  /* 0x000d4c00016b7983 */ /* 0x000f220000300800 */
[----:B------:R-:W-:Y:S01]  /*a8410*/  STL [R1+0x5364], R18 ;  /* 0x0053641201007387 */ /* 0x000fe20000100800 */
[----:B------:R-:W-:Y:S02]  /*a8420*/  STL [R1+0x5360], R19 ;  /* 0x0053601301007387 */ /* 0x000fe40000100800 */
[----:B------:R-:W4:Y:S02]  /*a8430*/  LDL.LU R80, [R1+0xd80] ;  /* 0x000d800001507983 */ /* 0x000f240000300800 */
[----:B------:R1:W-:Y:S01]  /*a8440*/  STL.64 [R1+0xc90], R136 ;  /* 0x000c908801007387 */ /* 0x0003e20000100a00 */
[----:B------:R1:W-:Y:S01]  /*a8450*/  STL.64 [R1+0xc98], R138 ;  /* 0x000c988a01007387 */ /* 0x0003e20000100a00 */
[----:B------:R-:W4:Y:S02]  /*a8460*/  LDL.LU R81, [R1+0xd84] ;  /* 0x000d840001517983 */ /* 0x000f240000300800 */
[----:B------:R-:W4:Y:S02]  /*a8470*/  LDL.LU R82, [R1+0xd88] ;  /* 0x000d880001527983 */ /* 0x000f240000300800 */
[----:B------:R-:W4:Y:S01]  /*a8480*/  LDL.LU R83, [R1+0xd8c] ;  /* 0x000d8c0001537983 */ /* 0x000f220000300800 */
[----:B-1----:R-:W4:Y:S01]  /*a8490*/  LDL.LU R136, [R1+0xd60] ;  /* 0x000d600001887983 */ /* 0x002f220000300800 */
[----:B------:R-:W4:Y:S02]  /*a84a0*/  LDL.LU R137, [R1+0xd64] ;  /* 0x000d640001897983 */ /* 0x000f240000300800 */
[----:B------:R-:W4:Y:S02]  /*a84b0*/  LDL.LU R138, [R1+0xd68] ;  /* 0x000d6800018a7983 */ /* 0x000f240000300800 */
[----:B------:R-:W4:Y:S01]  /*a84c0*/  LDL.LU R139, [R1+0xd6c] ;  /* 0x000d6c00018b7983 */ /* 0x000f220000300800 */
[----:B------:R-:W-:Y:S01]  /*a84d0*/  STL [R1+0x536c], R14 ;  /* 0x00536c0e01007387 */ /* 0x000fe20000100800 */
[----:B------:R-:W-:Y:S01]  /*a84e0*/  STL [R1+0x5368], R15 ;  /* 0x0053680f01007387 */ /* 0x000fe20000100800 */
[C---:B--2---:R-:W-:Y:S08]  /*a84f0*/  HMMA.1688.F32.TF32 R116, R84.reuse, R118, R72 ;  /* 0x000000765474723c */ /* 0x044ff00000081048 */
[C---:B------:R-:W-:Y:S08]  /*a8500*/  HMMA.1688.F32.TF32 R160, R84.reuse, R162, R52 ;  /* 0x000000a254a0723c */ /* 0x040ff00000081034 */
[C---:B---3--:R-:W-:Y:S08]  /*a8510*/  HMMA.1688.F32.TF32 R152, R84.reuse, R154, R68 ;  /* 0x0000009a5498723c */ /* 0x048ff00000081044 */
[C---:B----4-:R-:W-:Y:S08]  /*a8520*/  HMMA.1688.F32.TF32 R140, R84.reuse, R142, R64 ;  /* 0x0000008e548c723c */ /* 0x050ff00000081040 */
[----:B------:R-:W-:Y:S01]  /*a8530*/  HMMA.1688.F32.TF32 R132, R84, R134, R48 ;  /* 0x000000865484723c */ /* 0x000fe20000081030 */
[----:B------:R-:W2:Y:S01]  /*a8540*/  LDL.LU.64 R66, [R1+0x53d8] ;  /* 0x0053d80001427983 */ /* 0x000ea20000300a00 */
[----:B------:R-:W3:Y:S02]  /*a8550*/  LDL.LU.64 R70, [R1+0x53d0] ;  /* 0x0053d00001467983 */ /* 0x000ee40000300a00 */
[----:B------:R-:W4:Y:S01]  /*a8560*/  LDL.LU.64 R54, [R1+0x53c8] ;  /* 0x0053c80001367983 */ /* 0x000f220000300a00 */
[----:B------:R-:W3:Y:S01]  /*a8570*/  LDL.LU.64 R50, [R1+0x53c0] ;  /* 0x0053c00001327983 */ /* 0x000ee20000300a00 */
[----:B------:R-:W3:Y:S01]  /*a8580*/  LDL.LU.64 R74, [R1+0x53b8] ;  /* 0x0053b800014a7983 */ /* 0x000ee20000300a00 */
[----:B------:R-:W-:Y:S01]  /*a8590*/  MOV R122, R60 ;  /* 0x0000003c007a7202 */ /* 0x000fe20000000f00 */
[----:B------:R-:W-:-:S02]  /*a85a0*/  IMAD.MOV.U32 R123, RZ, RZ, R57 ;  /* 0x000000ffff7b7224 */ /* 0x000fc400078e0039 */
[----:B------:R-:W-:Y:S01]  /*a85b0*/  IMAD.MOV.U32 R127, RZ, RZ, R61 ;  /* 0x000000ffff7f7224 */ /* 0x000fe200078e003d */
        /* <DEDUP_REMOVED lines=43> */
[C---:B--2---:R-:W-:Y:S08]  /*a8870*/  HMMA.1688.F32.TF32 R100, R84.reuse, R66, R240 ;  /* 0x000000425464723c */ /* 0x044ff000000810f0 */
[C---:B---3--:R-:W-:Y:S08]  /*a8880*/  HMMA.1688.F32.TF32 R108, R84.reuse, R74, R108 ;  /* 0x0000004a546c723c */ /* 0x048ff0000008106c */
[C---:B------:R-:W-:Y:S08]  /*a8890*/  HMMA.1688.F32.TF32 R112, R84.reuse, R50, R112 ;  /* 0x000000325470723c */ /* 0x040ff00000081070 */
[C---:B----4-:R-:W-:Y:S08]  /*a88a0*/  HMMA.1688.F32.TF32 R92, R84.reuse, R54, R92 ;  /* 0x00000036545c723c */ /* 0x050ff0000008105c */
        /* <DEDUP_REMOVED lines=10> */
[----:B------:R-:W-:Y:S08]  /*a8950*/  HMMA.1688.F32.TF32 R96, R88, R180, R96 ;  /* 0x000000b45860723c */ /* 0x000ff00000081060 */
[C---:B------:R-:W-:Y:S01]  /*a8960*/  HMMA.1688.F32.TF32 R84, R80.reuse, R198, R84 ;  /* 0x000000c65054723c */ /* 0x040fe20000081054 */
[----:B------:R2:W-:Y:S04]  /*a8970*/  STL [R1+0x53a0], R209 ;  /* 0x0053a0d101007387 */ /* 0x0005e80000100800 */
        /* <DEDUP_REMOVED lines=8> */
[----:B------:R-:W-:Y:S08]  /*a8a00*/  HMMA.1688.F32.TF32 R96, R80, R182, R96 ;  /* 0x000000b65060723c */ /* 0x000ff00000081060 */
[C---:B-1----:R-:W-:Y:S11]  /*a8a10*/  HMMA.1688.F32.TF32 R80, R132.reuse, R164, R152 ;  /* 0x000000a48450723c */ /* 0x042ff60000081098 */
        /* <DEDUP_REMOVED lines=25> */
[C---:B------:R-:W-:Y:S01]  /*a8bb0*/  HMMA.1688.F32.TF32 R8, R132.reuse, R36, R108 ;  /* 0x000000248408723c */ /* 0x040fe2000008106c */
[----:B------:R-:W-:Y:S07]  /*a8bc0*/  STL [R1+0x53ac], R212 ;  /* 0x0053acd401007387 */ /* 0x000fee0000100800 */
[C---:B------:R-:W-:Y:S08]  /*a8bd0*/  HMMA.1688.F32.TF32 R92, R132.reuse, R28, R92 ;  /* 0x0000001c845c723c */ /* 0x040ff0000008105c */
[C---:B------:R-:W-:Y:S08]  /*a8be0*/  HMMA.1688.F32.TF32 R240, R132.reuse, R176, R140 ;  /* 0x000000b084f0723c */ /* 0x040ff0000008108c */
[C---:B------:R-:W-:Y:S08]  /*a8bf0*/  HMMA.1688.F32.TF32 R248, R132.reuse, R20, R100 ;  /* 0x0000001484f8723c */ /* 0x040ff00000081064 */
[C---:B------:R-:W-:Y:S08]  /*a8c00*/  HMMA.1688.F32.TF32 R244, R132.reuse, R16, R104 ;  /* 0x0000001084f4723c */ /* 0x040ff00000081068 */
[----:B------:R-:W-:Y:S01]  /*a8c10*/  HMMA.1688.F32.TF32 R96, R132, R24, R96 ;  /* 0x000000188460723c */ /* 0x000fe20000081060 */
[----:B------:R-:W-:Y:S04]  /*a8c20*/  LDS R116, [R3+0x34700] ;  /* 0x0347000003747984 */ /* 0x000fe80000000800 */
[----:B------:R-:W-:Y:S01]  /*a8c30*/  LDS R117, [R4+0x34700] ;  /* 0x0347000004757984 */ /* 0x000fe20000000800 */
[----:B------:R-:W-:Y:S01]  /*a8c40*/  MOV R42, R80 ;  /* 0x00000050002a7202 */ /* 0x000fe20000000f00 */
[----:B------:R-:W-:Y:S01]  /*a8c50*/  IMAD.MOV.U32 R43, RZ, RZ, R81 ;  /* 0x000000ffff2b7224 */ /* 0x000fe200078e0051 */
[----:B------:R-:W-:Y:S01]  /*a8c60*/  MOV R46, R82 ;  /* 0x00000052002e7202 */ /* 0x000fe20000000f00 */
[----:B------:R-:W-:-:S02]  /*a8c70*/  IMAD.MOV.U32 R47, RZ, RZ, R83 ;  /* 0x000000ffff2f7224 */ /* 0x000fc400078e0053 */
[----:B------:R-:W-:Y:S01]  /*a8c80*/  HMMA.1688.F32.TF32 R80, R132, R144, R120 ;  /* 0x000000908450723c */ /* 0x000fe20000081078 */
[----:B------:R-:W-:Y:S01]  /*a8c90*/  MOV R192, R8 ;  /* 0x0000000800c07202 */ /* 0x000fe20000000f00 */
[----:B------:R-:W-:Y:S01]  /*a8ca0*/  IMAD.MOV.U32 R193, RZ, RZ, R9 ;  /* 0x000000ffffc17224 */ /* 0x000fe200078e0009 */
[----:B------:R-:W-:Y:S01]  /*a8cb0*/  MOV R188, R10 ;  /* 0x0000000a00bc7202 */ /* 0x000fe20000000f00 */
[----:B------:R-:W-:-:S04]  /*a8cc0*/  IMAD.MOV.U32 R189, RZ, RZ, R11 ;  /* 0x000000ffffbd7224 */ /* 0x000fc800078e000b */
[C---:B------:R-:W-:Y:S01]  /*a8cd0*/  HMMA.1688.F32.TF32 R8, R132.reuse, R32, R112 ;  /* 0x000000208408723c */ /* 0x040fe20000081070 */
[----:B------:R-:W-:Y:S01]  /*a8ce0*/  STL [R1+0x53a8], R213 ;  /* 0x0053a8d501007387 */ /* 0x000fe20000100800 */
[----:B------:R1:W-:Y:S11]  /*a8cf0*/  STL [R1+0x53b4], R216 ;  /* 0x0053b4d801007387 */ /* 0x0003f60000100800 */
[----:B------:R-:W-:Y:S03]  /*a8d00*/  @!UPT UIADD3 URZ, URZ, URZ, URZ ;  /* 0x0000003f3f3ff290 */ /* 0x000fe6000fffe03f */
[----:B------:R-:W-:Y:S01]  /*a8d10*/  MOV R34, R80 ;  /* 0x0000005000227202 */ /* 0x000fe20000000f00 */
[----:B------:R-:W-:Y:S01]  /*a8d20*/  IMAD.MOV.U32 R35, RZ, RZ, R81 ;  /* 0x000000ffff237224 */ /* 0x000fe200078e0051 */
[----:B------:R-:W-:Y:S01]  /*a8d30*/  MOV R38, R82 ;  /* 0x0000005200267202 */ /* 0x000fe20000000f00 */
[----:B------:R-:W-:Y:S02]  /*a8d40*/  IMAD.MOV.U32 R39, RZ, RZ, R83 ;  /* 0x000000ffff277224 */ /* 0x000fe400078e0053 */
[----:B------:R-:W-:Y:S01]  /*a8d50*/  HMMA.1688.F32.TF32 R80, R132, R76, R124 ;  /* 0x0000004c8450723c */ /* 0x000fe2000008107c */
[----:B------:R4:W-:Y:S01]  /*a8d60*/  STL [R1+0x53b0], R217 ;  /* 0x0053b0d901007387 */ /* 0x0009e20000100800 */
        /* <DEDUP_REMOVED lines=8> */
[----:B------:R-:W-:Y:S01]  /*a8df0*/  MOV R196, R10 ;  /* 0x0000000a00c47202 */ /* 0x000fe20000000f00 */
[----:B------:R-:W-:-:S09]  /*a8e00*/  IMAD.MOV.U32 R197, RZ, RZ, R11 ;  /* 0x000000ffffc57224 */ /* 0x000fd200078e000b */
[----:B------:R-:W-:Y:S01]  /*a8e10*/  MOV R26, R80 ;  /* 0x00000050001a7202 */ /* 0x000fe20000000f00 */
[----:B------:R-:W-:Y:S01]  /*a8e20*/  IMAD.MOV.U32 R27, RZ, RZ, R81 ;  /* 0x000000ffff1b7224 */ /* 0x000fe200078e0051 */
[----:B------:R-:W-:Y:S01]  /*a8e30*/  MOV R30, R82 ;  /* 0x00000052001e7202 */ /* 0x000fe20000000f00 */
[----:B------:R-:W-:Y:S02]  /*a8e40*/  IMAD.MOV.U32 R31, RZ, RZ, R83 ;  /* 0x000000ffff1f7224 */ /* 0x000fe400078e0053 */
[----:B------:R-:W-:Y:S01]  /*a8e50*/  HMMA.1688.F32.TF32 R80, R132, R44, R128 ;  /* 0x0000002c8450723c */ /* 0x000fe20000081080 */
[----:B------:R-:W3:Y:S01]  /*a8e60*/  LDL.LU R128, [R1+0xeb0] ;  /* 0x000eb00001807983 */ /* 0x000ee20000300800 */
[----:B------:R-:W3:Y:S02]  /*a8e70*/  LDL.LU R129, [R1+0xeb4] ;  /* 0x000eb40001817983 */ /* 0x000ee40000300800 */
[----:B------:R-:W3:Y:S02]  /*a8e80*/  LDL.LU R130, [R1+0xeb8] ;  /* 0x000eb80001827983 */ /* 0x000ee40000300800 */
[----:B------:R-:W3:Y:S01]  /*a8e90*/  LDL.LU R131, [R1+0xebc] ;  /* 0x000ebc0001837983 */ /* 0x000ee20000300800 */
[----:B------:R-:W3:Y:S01]  /*a8ea0*/  LDL.LU.64 R114, [R1+0x1b8] ;  /* 0x0001b80001727983 */ /* 0x000ee20000300a00 */
[----:B------:R-:W3:Y:S02]  /*a8eb0*/  LDL.LU R140, [R1+0xec0] ;  /* 0x000ec000018c7983 */ /* 0x000ee40000300800 */
[----:B------:R-:W3:Y:S02]  /*a8ec0*/  LDL.LU R141, [R1+0xec4] ;  /* 0x000ec400018d7983 */ /* 0x000ee40000300800 */
[----:B------:R-:W3:Y:S01]  /*a8ed0*/  LDL.LU R142, [R1+0xec8] ;  /* 0x000ec800018e7983 */ /* 0x000ee20000300800 */
[----:B------:R-:W3:Y:S01]  /*a8ee0*/  LDL.LU R143, [R1+0xecc] ;  /* 0x000ecc00018f7983 */ /* 0x000ee20000300800 */
[----:B------:R-:W3:Y:S02]  /*a8ef0*/  LDL.LU.64 R110, [R1+0x1a8] ;  /* 0x0001a800016e7983 */ /* 0x000ee40000300a00 */
[----:B------:R-:W3:Y:S02]  /*a8f00*/  LDL.LU.64 R10, [R1+0x198] ;  /* 0x00019800010a7983 */ /* 0x000ee40000300a00 */
[----:B------:R-:W3:Y:S01]  /*a8f10*/  LDL.LU R124, [R1+0xea0] ;  /* 0x000ea000017c7983 */ /* 0x000ee20000300800 */
[----:B------:R-:W3:Y:S01]  /*a8f20*/  LDL.LU R125, [R1+0xea4] ;  /* 0x000ea400017d7983 */ /* 0x000ee20000300800 */
[----:B------:R-:W3:Y:S02]  /*a8f30*/  LDL.LU R126, [R1+0xea8] ;  /* 0x000ea800017e7983 */ /* 0x000ee40000300800 */
[----:B------:R-:W3:Y:S02]  /*a8f40*/  LDL.LU R127, [R1+0xeac] ;  /* 0x000eac00017f7983 */ /* 0x000ee40000300800 */
[----:B------:R-:W3:Y:S01]  /*a8f50*/  LDL.LU.64 R122, [R1+0x188] ;  /* 0x00018800017a7983 */ /* 0x000ee20000300a00 */
[----:B------:R-:W3:Y:S01]  /*a8f60*/  LDL.LU.64 R118, [R1+0x178] ;  /* 0x0001780001767983 */ /* 0x000ee20000300a00 */
[----:B------:R-:W3:Y:S01]  /*a8f70*/  LDL.LU.64 R86, [R1+0x168] ;  /* 0x0001680001567983 */ /* 0x000ee20000300a00 */
[----:B------:R-:W-:Y:S01]  /*a8f80*/  MOV R208, R92 ;  /* 0x0000005c00d07202 */ /* 0x000fe20000000f00 */
[----:B--2---:R-:W-:Y:S01]  /*a8f90*/  IMAD.MOV.U32 R209, RZ, RZ, R93 ;  /* 0x000000ffffd17224 */ /* 0x004fe200078e005d */
[----:B------:R-:W2:Y:S01]  /*a8fa0*/  LDL.LU R92, [R1+0xed0] ;  /* 0x000ed000015c7983 */ /* 0x000ea20000300800 */
[----:B------:R-:W-:Y:S01]  /*a8fb0*/  MOV R204, R94 ;  /* 0x0000005e00cc7202 */ /* 0x000fe20000000f00 */
[----:B------:R-:W2:Y:S02]  /*a8fc0*/  LDL.LU R93, [R1+0xed4] ;  /* 0x000ed400015d7983 */ /* 0x000ea40000300800 */
[----:B------:R-:W-:Y:S01]  /*a8fd0*/  IMAD.MOV.U32 R205, RZ, RZ, R95 ;  /* 0x000000ffffcd7224 */ /* 0x000fe200078e005f */
[----:B------:R-:W2:Y:S01]  /*a8fe0*/  LDL.LU R94, [R1+0xed8] ;  /* 0x000ed800015e7983 */ /* 0x000ea20000300800 */
[----:B------:R-:W2:Y:S01]  /*a8ff0*/  LDL.LU R95, [R1+0xedc] ;  /* 0x000edc00015f7983 */ /* 0x000ea20000300800 */
[----:B------:R-:W-:Y:S01]  /*a9000*/  MOV R178, R240 ;  /* 0x000000f000b27202 */ /* 0x000fe20000000f00 */
[----:B------:R-:W-:Y:S01]  /*a9010*/  IMAD.MOV.U32 R179, RZ, RZ, R241 ;  /* 0x000000ffffb37224 */ /* 0x000fe200078e00f1 */
[----:B------:R-:W-:Y:S01]  /*a9020*/  MOV R7, R242 ;  /* 0x000000f200077202 */ /* 0x000fe20000000f00 */
[----:B------:R-:W-:-:S02]  /*a9030*/  IMAD.MOV.U32 R0, RZ, RZ, R243 ;  /* 0x000000ffff007224 */ /* 0x000fc400078e00f3 */
[----:B------:R-:W-:Y:S01]  /*a9040*/  HMMA.1688.F32.TF32 R240, R132, R12, R136 ;  /* 0x0000000c84f0723c */ /* 0x000fe20000081088 */
[----:B------:R-:W-:Y:S01]  /*a9050*/  STL.64 [R1+0x5220], R250 ;  /* 0x005220fa01007387 */ /* 0x000fe20000100a00 */
[----:B------:R-:W-:Y:S02]  /*a9060*/  STL.64 [R1+0x5218], R248 ;  /* 0x005218f801007387 */ /* 0x000fe40000100a00 */
[----:B------:R1:W-:Y:S02]  /*a9070*/  STL.64 [R1+0x5230], R246 ;  /* 0x005230f601007387 */ /* 0x0003e40000100a00 */
[----:B------:R1:W-:Y:S01]  /*a9080*/  STL.64 [R1+0x5228], R244 ;  /* 0x005228f401007387 */ /* 0x0003e20000100a00 */
[----:B------:R-:W-:Y:S01]  /*a9090*/  MOV R200, R8 ;  /* 0x0000000800c87202 */ /* 0x000fe20000000f00 */
[----:B------:R-:W-:Y:S11]  /*a90a0*/  IMAD.MOV.U32 R201, RZ, RZ, R9 ;  /* 0x000000ffffc97224 */ /* 0x000ff600078e0009 */
[----:B------:R-:W-:Y:S04]  /*a90b0*/  @!UPT UIADD3 URZ, URZ, URZ, URZ ;  /* 0x0000003f3f3ff290 */ /* 0x000fe8000fffe03f */
[----:B------:R-:W-:Y:S01]  /*a90c0*/  STL.64 [R1+0x5240], R242 ;  /* 0x005240f201007387 */ /* 0x000fe20000100a00 */
[----:B------:R2:W-:Y:S02]  /*a90d0*/  STL.64 [R1+0x5238], R240 ;  /* 0x005238f001007387 */ /* 0x0005e40000100a00 */
[----:B------:R-:W2:Y:S02]  /*a90e0*/  LDL.LU R108, [R1+0xef0] ;  /* 0x000ef000016c7983 */ /* 0x000ea40000300800 */
[----:B------:R-:W2:Y:S01]  /*a90f0*/  LDL.LU R109, [R1+0xef4] ;  /* 0x000ef400016d7983 */ /* 0x000ea20000300800 */
[----:B-1----:R-:W-:Y:S01]  /*a9100*/  MOV R216, R96 ;  /* 0x0000006000d87202 */ /* 0x002fe20000000f00 */
[----:B----4-:R-:W-:Y:S01]  /*a9110*/  IMAD.MOV.U32 R217, RZ, RZ, R97 ;  /* 0x000000ffffd97224 */ /* 0x010fe200078e0061 */
[----:B------:R-:W-:Y:S01]  /*a9120*/  MOV R212, R98 ;  /* 0x0000006200d47202 */ /* 0x000fe20000000f00 */
[----:B------:R-:W-:Y:S01]  /*a9130*/  IMAD.MOV.U32 R213, RZ, RZ, R99 ;  /* 0x000000ffffd57224 */ /* 0x000fe200078e0063 */
[C---:B---3--:R-:W-:Y:S01]  /*a9140*/  HMMA.1688.F32.TF32 R140, R88.reuse, R110, R140 ;  /* 0x0000006e588c723c */ /* 0x048fe2000008108c */
[----:B------:R-:W-:Y:S01]  /*a9150*/  MOV R65, R110 ;  /* 0x0000006e00417202 */ /* 0x000fe20000000f00 */
[----:B------:R-:W-:Y:S01]  /*a9160*/  IMAD.MOV.U32 R64, RZ, RZ, R111 ;  /* 0x000000ffff407224 */ /* 0x000fe200078e006f */
[----:B------:R-:W3:Y:S01]  /*a9170*/  LDL.LU R110, [R1+0xef8] ;  /* 0x000ef800016e7983 */ /* 0x000ee20000300800 */
[----:B------:R-:W3:Y:S02]  /*a9180*/  LDL.LU R111, [R1+0xefc] ;  /* 0x000efc00016f7983 */ /* 0x000ee40000300800 */
[----:B------:R-:W4:Y:S02]  /*a9190*/  LDL.LU R8, [R1+0xe60] ;  /* 0x000e600001087983 */ /* 0x000f240000300800 */
[----:B------:R-:W-:Y:S01]  /*a91a0*/  HMMA.1688.F32.TF32 R128, R88, R10, R128 ;  /* 0x0000000a5880723c */ /* 0x000fe20000081080 */
[----:B------:R-:W-:Y:S01]  /*a91b0*/  MOV R69, R10 ;  /* 0x0000000a00457202 */ /* 0x000fe20000000f00 */
[----:B------:R-:W4:Y:S01]  /*a91c0*/  LDL.LU R9, [R1+0xe64] ;  /* 0x000e640001097983 */ /* 0x000f220000300800 */
[----:B------:R-:W-:-:S02]  /*a91d0*/  IMAD.MOV.U32 R68, RZ, RZ, R11 ;  /* 0x000000ffff447224 */ /* 0x000fc400078e000b */
[----:B------:R-:W4:Y:S02]  /*a91e0*/  LDL.LU R10, [R1+0xe68] ;  /* 0x000e6800010a7983 */ /* 0x000f240000300800 */
[----:B------:R-:W4:Y:S01]  /*a91f0*/  LDL.LU R11, [R1+0xe6c] ;  /* 0x000e6c00010b7983 */ /* 0x000f220000300800 */
[----:B------:R-:W3:Y:S01]  /*a9200*/  LDL.LU R120, [R1+0xe70] ;  /* 0x000e700001787983 */ /* 0x000ee20000300800 */
[C---:B------:R-:W-:Y:S01]  /*a9210*/  HMMA.1688.F32.TF32 R124, R88.reuse, R122, R124 ;  /* 0x0000007a587c723c */ /* 0x040fe2000008107c */
[----:B------:R-:W-:Y:S01]  /*a9220*/  MOV R53, R122 ;  /* 0x0000007a00357202 */ /* 0x000fe20000000f00 */
[----:B------:R-:W3:Y:S02]  /*a9230*/  LDL.LU R121, [R1+0xe74] ;  /* 0x000e740001797983 */ /* 0x000ee40000300800 */
[----:B------:R-:W-:Y:S01]  /*a9240*/  IMAD.MOV.U32 R52, RZ, RZ, R123 ;  /* 0x000000ffff347224 */ /* 0x000fe200078e007b */
[----:B------:R-:W3:Y:S01]  /*a9250*/  LDL.LU R122, [R1+0xe78] ;  /* 0x000e7800017a7983 */ /* 0x000ee20000300800 */
[----:B------:R-:W3:Y:S02]  /*a9260*/  LDL.LU R123, [R1+0xe7c] ;  /* 0x000e7c00017b7983 */ /* 0x000ee40000300800 */
[C---:B------:R-:W-:Y:S01]  /*a9270*/  HMMA.1688.F32.TF32 R152, R88.reuse, R118, R152 ;  /* 0x000000765898723c */ /* 0x040fe20000081098 */
[----:B------:R-:W-:Y:S01]  /*a9280*/  MOV R49, R118 ;  /* 0x0000007600317202 */ /* 0x000fe20000000f00 */
[----:B------:R-:W-:Y:S01]  /*a9290*/  IMAD.MOV.U32 R48, RZ, RZ, R119 ;  /* 0x000000ffff307224 */ /* 0x000fe200078e0077 */
[----:B------:R-:W3:Y:S01]  /*a92a0*/  LDL.LU.64 R134, [R1+0x158] ;  /* 0x0001580001867983 */ /* 0x000ee20000300a00 */
[----:B------:R-:W4:Y:S02]  /*a92b0*/  LDL.LU.64 R118, [R1+0x148] ;  /* 0x0001480001767983 */ /* 0x000f240000300a00 */
[----:B------:R-:W4:Y:S02]  /*a92c0*/  LDL.LU R84, [R1+0xf40] ;  /* 0x000f400001547983 */ /* 0x000f240000300800 */
[----:B------:R-:W-:Y:S01]  /*a92d0*/  HMMA.1688.F32.TF32 R160, R88, R86, R160 ;  /* 0x0000005658a0723c */ /* 0x000fe200000810a0 */
[----:B------:R-:W-:Y:S01]  /*a92e0*/  MOV R73, R86 ;  /* 0x0000005600497202 */ /* 0x000fe20000000f00 */
[----:B------:R-:W4:Y:S01]  /*a92f0*/  LDL.LU R85, [R1+0xf44] ;  /* 0x000f440001557983 */ /* 0x000f220000300800 */
[----:B------:R-:W-:-:S02]  /*a9300*/  IMAD.MOV.U32 R72, RZ, RZ, R87 ;  /* 0x000000ffff487224 */ /* 0x000fc400078e0057 */
[----:B------:R-:W4:Y:S02]  /*a9310*/  LDL.LU R86, [R1+0xf48] ;  /* 0x000f480001567983 */ /* 0x000f240000300800 */
[----:B------:R-:W4:Y:S01]  /*a9320*/  LDL.LU R87, [R1+0xf4c] ;  /* 0x000f4c0001577983 */ /* 0x000f220000300800 */
[----:B--2---:R-:W-:Y:S01]  /*a9330*/  HMMA.1688.F32.TF32 R136, R88, R114, R92 ;  /* 0x000000725888723c */ /* 0x004fe2000008105c */
[----:B------:R-:W4:Y:S01]  /*a9340*/  LDL.LU.64 R246, [R1+0x138] ;  /* 0x0001380001f67983 */ /* 0x000f220000300a00 */
        /* <DEDUP_REMOVED lines=17> */
[----:B------:R-:W-:Y:S01]  /*a9460*/  MOV R61, R114 ;  /* 0x00000072003d7202 */ /* 0x000fe20000000f00 */
[----:B------:R-:W2:Y:S02]  /*a9470*/  LDL.LU R113, [R1+0xee4] ;  /* 0x000ee40001717983 */ /* 0x000ea40000300800 */
[----:B------:R-:W-:Y:S01]  /*a9480*/  IMAD.MOV.U32 R60, RZ, RZ, R115 ;  /* 0x000000ffff3c7224 */ /* 0x000fe200078e0073 */
[----:B------:R-:W2:Y:S01]  /*a9490*/  LDL.LU R114, [R1+0xee8] ;  /* 0x000ee80001727983 */ /* 0x000ea20000300800 */
[----:B------:R-:W2:Y:S02]  /*a94a0*/  LDL.LU R115, [R1+0xeec] ;  /* 0x000eec0001737983 */ /* 0x000ea40000300800 */
[----:B------:R-:W2:Y:S02]  /*a94b0*/  LDL.LU R248, [R1+0xe50] ;  /* 0x000e500001f87983 */ /* 0x000ea40000300800 */
[----:B------:R-:W2:Y:S01]  /*a94c0*/  LDL.LU R249, [R1+0xe54] ;  /* 0x000e540001f97983 */ /* 0x000ea20000300800 */
[----:B------:R-:W2:Y:S01]  /*a94d0*/  LDL.LU R250, [R1+0xe58] ;  /* 0x000e580001fa7983 */ /* 0x000ea20000300800 */
[----:B------:R-:W2:Y:S02]  /*a94e0*/  LDL.LU R251, [R1+0xe5c] ;  /* 0x000e5c0001fb7983 */ /* 0x000ea40000300800 */
[----:B------:R-:W-:Y:S02]  /*a94f0*/  STL.64 [R1+0x5250], R74 ;  /* 0x0052504a01007387 */ /* 0x000fe40000100a00 */
[----:B------:R1:W-:Y:S01]  /*a9500*/  STL.64 [R1+0x5248], R72 ;  /* 0x0052484801007387 */ /* 0x0003e20000100a00 */
[----:B------:R-:W-:Y:S01]  /*a9510*/  STL.64 [R1+0x5260], R50 ;  /* 0x0052603201007387 */ /* 0x000fe20000100a00 */
[----:B------:R1:W-:Y:S02]  /*a9520*/  STL.64 [R1+0x5258], R48 ;  /* 0x0052583001007387 */ /* 0x0003e40000100a00 */
        /* <DEDUP_REMOVED lines=8> */
[----:B------:R-:W-:Y:S01]  /*a95b0*/  STL.64 [R1+0x52b0], R58 ;  /* 0x0052b03a01007387 */ /* 0x000fe20000100a00 */
[----:B------:R-:W-:Y:S01]  /*a95c0*/  MOV R244, R208 ;  /* 0x000000d000f47202 */ /* 0x000fe20000000f00 */
[----:B------:R-:W-:Y:S01]  /*a95d0*/  IMAD.MOV.U32 R245, RZ, RZ, R209 ;  /* 0x000000fffff57224 */ /* 0x000fe200078e00d1 */
[----:B------:R-:W-:-:S02]  /*a95e0*/  MOV R240, R200 ;  /* 0x000000c800f07202 */ /* 0x000fc40000000f00 */
[----:B------:R-:W-:Y:S01]  /*a95f0*/  MOV R242, R196 ;  /* 0x000000c400f27202 */ /* 0x000fe20000000f00 */
[----:B------:R-:W-:Y:S02]  /*a9600*/  IMAD.MOV.U32 R243, RZ, RZ, R197 ;  /* 0x000000fffff37224 */ /* 0x000fe400078e00c5 */
        /* <DEDUP_REMOVED lines=21> */
[----:B---3--:R-:W-:Y:S01]  /*a9760*/  MOV R57, R134 ;  /* 0x0000008600397202 */ /* 0x008fe20000000f00 */
[----:B------:R-:W-:Y:S01]  /*a9770*/  IMAD.MOV.U32 R56, RZ, RZ, R135 ;  /* 0x000000ffff387224 */ /* 0x000fe200078e0087 */
[C---:B------:R-:W-:Y:S04]  /*a9780*/  HMMA.1688.F32.TF32 R120, R88.reuse, R134, R120 ;  /* 0x000000865878723c */ /* 0x040fe80000081078 */
[----:B------:R3:W-:Y:S04]  /*a9790*/  STL.64 [R1+0x52a8], R56 ;  /* 0x0052a83801007387 */ /* 0x0007e80000100a00 */
[----:B----4-:R-:W-:Y:S01]  /*a97a0*/  HMMA.1688.F32.TF32 R84, R88, R246, R84 ;  /* 0x000000f65854723c */ /* 0x010fe20000081054 */
[----:B------:R-:W-:Y:S01]  /*a97b0*/  MOV R5, R246 ;  /* 0x000000f600057202 */ /* 0x000fe20000000f00 */
[----:B------:R-:W-:-:S05]  /*a97c0*/  IMAD.MOV.U32 R2, RZ, RZ, R247 ;  /* 0x000000ffff027224 */ /* 0x000fca00078e00f7 */
[----:B------:R-:W-:Y:S01]  /*a97d0*/  MOV R246, R204 ;  /* 0x000000cc00f67202 */ /* 0x000fe20000000f00 */
[----:B------:R-:W-:Y:S01]  /*a97e0*/  IMAD.MOV.U32 R247, RZ, RZ, R205 ;  /* 0x000000fffff77224 */ /* 0x000fe200078e00cd */
[----:B--2---:R-:W-:Y:S07]  /*a97f0*/  HMMA.1688.F32.TF32 R132, R88, R58, R248 ;  /* 0x0000003a5884723c */ /* 0x004fee00000810f8 */
[----:B------:R-:W-:Y:S02]  /*a9800*/  MOV R248, R216 ;  /* 0x000000d800f87202 */ /* 0x000fe40000000f00 */
[----:B------:R-:W-:Y:S01]  /*a9810*/  MOV R250, R212 ;  /* 0x000000d400fa7202 */ /* 0x000fe20000000f00 */
[----:B------:R-:W-:Y:S01]  /*a9820*/  IMAD.MOV.U32 R251, RZ, RZ, R213 ;  /* 0x000000fffffb7224 */ /* 0x000fe200078e00d5 */
[----:B------:R-:W2:Y:S01]  /*a9830*/  LDL.LU R216, [R1+0x53b4] ;  /* 0x0053b40001d87983 */ /* 0x000ea20000300800 */
[----:B------:R-:W-:-:S02]  /*a9840*/  IMAD.MOV.U32 R249, RZ, RZ, R217 ;  /* 0x000000fffff97224 */ /* 0x000fc400078e00d9 */
[----:B------:R-:W2:Y:S02]  /*a9850*/  LDL.LU R217, [R1+0x53b0] ;  /* 0x0053b00001d97983 */ /* 0x000ea40000300800 */
[----:B------:R-:W4:Y:S01]  /*a9860*/  LDL.LU R212, [R1+0x53ac] ;  /* 0x0053ac0001d47983 */ /* 0x000f220000300800 */
[----:B------:R-:W4:Y:S01]  /*a9870*/  LDL.LU R213, [R1+0x53a8] ;  /* 0x0053a80001d57983 */ /* 0x000f220000300800 */
[----:B------:R-:W-:Y:S02]  /*a9880*/  STL.64 [R1+0x52c0], R250 ;  /* 0x0052c0fa01007387 */ /* 0x000fe40000100a00 */
[----:B------:R1:W-:Y:S02]  /*a9890*/  STL.64 [R1+0x52b8], R248 ;  /* 0x0052b8f801007387 */ /* 0x0003e40000100a00 */
[----:B------:R-:W4:Y:S01]  /*a98a0*/  LDL.LU R208, [R1+0x53a4] ;  /* 0x0053a40001d07983 */ /* 0x000f220000300800 */
[----:B------:R-:W4:Y:S01]  /*a98b0*/  LDL.LU R209, [R1+0x53a0] ;  /* 0x0053a00001d17983 */ /* 0x000f220000300800 */
[----:B------:R-:W4:Y:S02]  /*a98c0*/  LDL.LU R204, [R1+0x539c] ;  /* 0x00539c0001cc7983 */ /* 0x000f240000300800 */
[----:B------:R-:W4:Y:S02]  /*a98d0*/  LDL.LU R205, [R1+0x5398] ;  /* 0x0053980001cd7983 */ /* 0x000f240000300800 */
[----:B------:R-:W-:Y:S01]  /*a98e0*/  STL.64 [R1+0x52d0], R246 ;  /* 0x0052d0f601007387 */ /* 0x000fe20000100a00 */
[----:B------:R1:W-:Y:S01]  /*a98f0*/  STL.64 [R1+0x52c8], R244 ;  /* 0x0052c8f401007387 */ /* 0x0003e20000100a00 */
[----:B------:R-:W4:Y:S02]  /*a9900*/  LDL.LU R200, [R1+0x5394] ;  /* 0x0053940001c87983 */ /* 0x000f240000300800 */
[----:B------:R-:W4:Y:S02]  /*a9910*/  LDL.LU R201, [R1+0x5390] ;  /* 0x0053900001c97983 */ /* 0x000f240000300800 */
[----:B------:R-:W4:Y:S01]  /*a9920*/  LDL.LU R196, [R1+0x538c] ;  /* 0x00538c0001c47983 */ /* 0x000f220000300800 */
[----:B------:R-:W4:Y:S01]  /*a9930*/  LDL.LU R197, [R1+0x5388] ;  /* 0x0053880001c57983 */ /* 0x000f220000300800 */
[----:B------:R-:W-:Y:S02]  /*a9940*/  STL.64 [R1+0x52e0], R242 ;  /* 0x0052e0f201007387 */ /* 0x000fe40000100a00 */
[----:B------:R1:W-:Y:S01]  /*a9950*/  STL.64 [R1+0x52d8], R240 ;  /* 0x0052d8f001007387 */ /* 0x0003e20000100a00 */
[C---:B------:R-:W-:Y:S01]  /*a9960*/  HMMA.1688.F32.TF32 R92, R88.reuse, R74, R92 ;  /* 0x0000004a585c723c */ /* 0x040fe2000008105c */
[----:B------:R-:W4:Y:S01]  /*a9970*/  LDL.LU R192, [R1+0x5384] ;  /* 0x0053840001c07983 */ /* 0x000f220000300800 */
[----:B------:R-:W4:Y:S05]  /*a9980*/  LDL.LU R193, [R1+0x5380] ;  /* 0x0053800001c17983 */ /* 0x000f2a0000300800 */
[----:B------:R-:W-:Y:S01]  /*a9990*/  MOV R74, R188 ;  /* 0x000000bc004a7202 */ /* 0x000fe20000000f00 */
[----:B------:R-:W-:Y:S01]  /*a99a0*/  IMAD.MOV.U32 R75, RZ, RZ, R189 ;  /* 0x000000ffff4b7224 */ /* 0x000fe200078e00bd */
[----:B------:R-:W4:Y:S01]  /*a99b0*/  LDL.LU R188, [R1+0x537c] ;  /* 0x00537c0001bc7983 */ /* 0x000f220000300800 */
[----:B------:R-:W4:Y:S02]  /*a99c0*/  LDL.LU R189, [R1+0x5378] ;  /* 0x0053780001bd7983 */ /* 0x000f240000300800 */
[----:B------:R-:W4:Y:S02]  /*a99d0*/  LDL.LU R184, [R1+0x5374] ;  /* 0x0053740001b87983 */ /* 0x000f240000300800 */
[----:B------:R-:W4:Y:S01]  /*a99e0*/  LDL.LU R185, [R1+0x5370] ;  /* 0x0053700001b97983 */ /* 0x000f220000300800 */
[C---:B------:R-:W-:Y:S08]  /*a99f0*/  HMMA.1688.F32.TF32 R96, R88.reuse, R50, R96 ;  /* 0x000000325860723c */ /* 0x040ff00000081060 */
[C---:B------:R-:W-:Y:S01]  /*a9a00*/  HMMA.1688.F32.TF32 R100, R88.reuse, R54, R100 ;  /* 0x000000365864723c */ /* 0x040fe20000081064 */
[----:B------:R-:W-:Y:S01]  /*a9a10*/  MOV R50, R14 ;  /* 0x0000000e00327202 */ /* 0x000fe20000000f00 */
[----:B------:R-:W-:Y:S01]  /*a9a20*/  IMAD.MOV.U32 R51, RZ, RZ, R15 ;  /* 0x000000ffff337224 */ /* 0x000fe200078e000f */
[----:B------:R-:W4:Y:S01]  /*a9a30*/  LDL.LU R14, [R1+0x536c] ;  /* 0x00536c00010e7983 */ /* 0x000f220000300800 */
[----:B------:R-:W4:Y:S02]  /*a9a40*/  LDL.LU R15, [R1+0x5368] ;  /* 0x00536800010f7983 */ /* 0x000f240000300800 */
[----:B------:R-:W4:Y:S02]  /*a9a50*/  LDL.LU R18, [R1+0x5364] ;  /* 0x0053640001127983 */ /* 0x000f240000300800 */
[----:B------:R-:W4:Y:S01]  /*a9a60*/  LDL.LU R19, [R1+0x5360] ;  /* 0x0053600001137983 */ /* 0x000f220000300800 */
[----:B------:R-:W-:Y:S01]  /*a9a70*/  MOV R54, R22 ;  /* 0x0000001600367202 */ /* 0x000fe20000000f00 */
[----:B------:R-:W-:Y:S01]  /*a9a80*/  IMAD.MOV.U32 R55, RZ, RZ, R23 ;  /* 0x000000ffff377224 */ /* 0x000fe200078e0017 */
[----:B------:R-:W4:Y:S01]  /*a9a90*/  LDL.LU R22, [R1+0x535c] ;  /* 0x00535c0001167983 */ /* 0x000f220000300800 */
[----:B------:R-:W4:Y:S01]  /*a9aa0*/  LDL.LU R23, [R1+0x5358] ;  /* 0x0053580001177983 */ /* 0x000f220000300800 */
[C---:B------:R-:W-:Y:S01]  /*a9ab0*/  HMMA.1688.F32.TF32 R104, R88.reuse, R70, R104 ;  /* 0x000000465868723c */ /* 0x040fe20000081068 */
[----:B------:R-:W4:Y:S01]  /*a9ac0*/  LDL.LU R26, [R1+0x5354] ;  /* 0x00535400011a7983 */ /* 0x000f220000300800 */
[----:B------:R-:W4:Y:S06]  /*a9ad0*/  LDL.LU R27, [R1+0x5350] ;  /* 0x00535000011b7983 */ /* 0x000f2c0000300800 */
        /* <DEDUP_REMOVED lines=11> */
[----:B------:R-:W-:Y:S01]  /*a9b90*/  HMMA.1688.F32.TF32 R112, R88, R62, R112 ;  /* 0x0000003e5870723c */ /* 0x000fe20000081070 */
[----:B------:R-:W4:Y:S01]  /*a9ba0*/  LDL.LU R42, [R1+0x5334] ;  /* 0x00533400012a7983 */ /* 0x000f220000300800 */
[----:B------:R-:W4:Y:S01]  /*a9bb0*/  LDL.LU R43, [R1+0x5330] ;  /* 0x00533000012b7983 */ /* 0x000f220000300800 */
[----:B---3--:R-:W-:Y:S01]  /*a9bc0*/  MOV R56, R78 ;  /* 0x0000004e00387202 */ /* 0x008fe20000000f00 */
[----:B------:R-:W-:-:S03]  /*a9bd0*/  IMAD.MOV.U32 R57, RZ, RZ, R79 ;  /* 0x000000ffff397224 */ /* 0x000fc600078e004f */
[----:B------:R-:W-:Y:S01]  /*a9be0*/  MOV R62, R46 ;  /* 0x0000002e003e7202 */ /* 0x000fe20000000f00 */
[----:B------:R-:W-:Y:S01]  /*a9bf0*/  IMAD.MOV.U32 R63, RZ, RZ, R47 ;  /* 0x000000ffff3f7224 */ /* 0x000fe200078e002f */
        /* <DEDUP_REMOVED lines=8> */
[----:B-1----:R-:W-:Y:S01]  /*a9c80*/  MOV R248, R150 ;  /* 0x0000009600f87202 */ /* 0x002fe20000000f00 */
[----:B------:R-:W-:Y:S01]  /*a9c90*/  IMAD.MOV.U32 R249, RZ, RZ, R151 ;  /* 0x000000fffff97224 */ /* 0x000fe200078e0097 */
[----:B------:R-:W3:Y:S01]  /*a9ca0*/  LDL.LU R150, [R1+0x5314] ;  /* 0x0053140001967983 */ /* 0x000ee20000300800 */
        /* <DEDUP_REMOVED lines=17> */
[----:B------:R-:W-:Y:S08]  /*a9dc0*/  HMMA.1688.F32.TF32 R8, R88, R118, R8 ;  /* 0x000000765808723c */ /* 0x000ff00000081008 */
[C---:B------:R-:W-:Y:S08]  /*a9dd0*/  HMMA.1688.F32.TF32 R92, R80.reuse, R220, R92 ;  /* 0x000000dc505c723c */ /* 0x040ff0000008105c */
[C---:B------:R-:W-:Y:S08]  /*a9de0*/  HMMA.1688.F32.TF32 R96, R80.reuse, R224, R96 ;  /* 0x000000e05060723c */ /* 0x040ff00000081060 */
[C---:B------:R-:W-:Y:S08]  /*a9df0*/  HMMA.1688.F32.TF32 R100, R80.reuse, R228, R100 ;  /* 0x000000e45064723c */ /* 0x040ff00000081064 */
[C---:B------:R-:W-:Y:S08]  /*a9e00*/  HMMA.1688.F32.TF32 R104, R80.reuse, R180, R104 ;  /* 0x000000b45068723c */ /* 0x040ff00000081068 */
[C---:B------:R-:W-:Y:S08]  /*a9e10*/  HMMA.1688.F32.TF32 R108, R80.reuse, R168, R108 ;  /* 0x000000a8506c723c */ /* 0x040ff0000008106c */
[C---:B------:R-:W-:Y:S08]  /*a9e20*/  HMMA.1688.F32.TF32 R112, R80.reuse, R232, R112 ;  /* 0x000000e85070723c */ /* 0x040ff00000081070 */
[C---:B------:R-:W-:Y:S01]  /*a9e30*/  HMMA.1688.F32.TF32 R132, R80.reuse, R236, R132 ;  /* 0x000000ec5084723c */ /* 0x040fe20000081084 */
[----:B------:R-:W-:Y:S01]  /*a9e40*/  MOV R242, R7 ;  /* 0x0000000700f27202 */ /* 0x000fe20000000f00 */
[----:B------:R-:W-:Y:S01]  /*a9e50*/  IMAD.MOV.U32 R243, RZ, RZ, R0 ;  /* 0x000000fffff37224 */ /* 0x000fe200078e0000 */
[----:B------:R-:W3:Y:S01]  /*a9e60*/  LDL.LU R7, [R1+0x52ec] ;  /* 0x0052ec0001077983 */ /* 0x000ee20000300800 */
[----:B------:R-:W3:Y:S02]  /*a9e70*/  LDL.LU R0, [R1+0x52e8] ;  /* 0x0052e80001007983 */ /* 0x000ee40000300800 */
[----:B------:R-:W-:Y:S02]  /*a9e80*/  STL [R1+0x51d8], R144 ;  /* 0x0051d89001007387 */ /* 0x000fe40000100800 */
[----:B------:R-:W-:Y:S01]  /*a9e90*/  STL [R1+0x51d4], R145 ;  /* 0x0051d49101007387 */ /* 0x000fe20000100800 */
[C---:B--2---:R-:W-:Y:S08]  /*a9ea0*/  HMMA.1688.F32.TF32 R84, R80.reuse, R216, R84 ;  /* 0x000000d85054723c */ /* 0x044ff00000081054 */
[C---:B----4-:R-:W-:Y:S08]  /*a9eb0*/  HMMA.1688.F32.TF32 R120, R80.reuse, R208, R120 ;  /* 0x000000d05078723c */ /* 0x050ff00000081078 */
[C---:B------:R-:W-:Y:S08]  /*a9ec0*/  HMMA.1688.F32.TF32 R160, R80.reuse, R204, R160 ;  /* 0x000000cc50a0723c */ /* 0x040ff000000810a0 */
        /* <DEDUP_REMOVED lines=9> */
[----:B------:R-:W-:Y:S04]  /*a9f60*/  LDS R130, [R3+0x3a700] ;  /* 0x03a7000003827984 */ /* 0x000fe80000000800 */
[----:B------:R-:W-:Y:S04]  /*a9f70*/  LDS R129, [R4+0x38700] ;  /* 0x0387000004817984 */ /* 0x000fe80000000800 */
[----:B------:R-:W-:Y:S01]  /*a9f80*/  LDS R131, [R4+0x3a700] ;  /* 0x03a7000004837984 */ /* 0x000fe20000000800 */
[C---:B------:R-:W-:Y:S08]  /*a9f90*/  HMMA.1688.F32.TF32 R140, R80.reuse, R188, R140 ;  /* 0x000000bc508c723c */ /* 0x040ff0000008108c */
[----:B------:R-:W-:Y:S01]  /*a9fa0*/  HMMA.1688.F32.TF32 R136, R80, R184, R136 ;  /* 0x000000b85088723c */ /* 0x000fe20000081088 */
[----:B------:R-:W-:Y:S04]  /*a9fb0*/  LDS R80, [R3+0x3c680] ;  /* 0x03c6800003507984 */ /* 0x000fe80000000800 */
[----:B------:R-:W-:Y:S04]  /*a9fc0*/  LDS R82, [R3+0x3e680] ;  /* 0x03e6800003527984 */ /* 0x000fe80000000800 */
[----:B------:R-:W-:Y:S04]  /*a9fd0*/  LDS R81, [R4+0x3c680] ;  /* 0x03c6800004517984 */ /* 0x000fe80000000800 */
[----:B------:R-:W3:Y:S02]  /*a9fe0*/  LDS R83, [R4+0x3e680] ;  /* 0x03e6800004537984 */ /* 0x000ee40000000800 */
[C---:B---3--:R-:W-:Y:S08]  /*a9ff0*/  HMMA.1688.F32.TF32 R248, R80.reuse, R174, R248 ;  /* 0x000000ae50f8723c */ /* 0x048ff000000810f8 */
[C---:B------:R-:W-:Y:S08]  /*aa000*/  HMMA.1688.F32.TF32 R244, R80.reuse, R166, R244 ;  /* 0x000000a650f4723c */ /* 0x040ff000000810f4 */
[C---:B------:R-:W-:Y:S11]  /*aa010*/  HMMA.1688.F32.TF32 R240, R80.reuse, R178, R240 ;  /* 0x000000b250f0723c */ /* 0x040ff600000810f0 */
[----:B------:R-:W-:Y:S11]  /*aa020*/  @!UPT UIADD3 URZ, URZ, URZ, URZ ;  /* 0x0000003f3f3ff290 */ /* 0x000ff6000fffe03f */
[----:B------:R-:W-:Y:S01]  /*aa030*/  @!UPT UIADD3 URZ, URZ, URZ, URZ ;  /* 0x0000003f3f3ff290 */ /* 0x000fe2000fffe03f */
        /* <DEDUP_REMOVED lines=11> */
[----:B------:R-:W4:Y:S01]  /*aa0f0*/  LDL.LU.64 R248, [R1+0x52b8] ;  /* 0x0052b80001f87983 */ /* 0x000f220000300a00 */
        /* <DEDUP_REMOVED lines=8> */
[----:B------:R1:W-:Y:S03]  /*aa180*/  STL.64 [R1+0xc18], R58 ;  /* 0x000c183a01007387 */ /* 0x0003e60000100a00 */
        /* <DEDUP_REMOVED lines=26> */
[C---:B--2---:R-:W-:Y:S08]  /*aa330*/  HMMA.1688.F32.TF32 R240, R80.reuse, R34, R240 ;  /* 0x0000002250f0723c */ /* 0x044ff000000810f0 */
[C---:B---3--:R-:W-:Y:S08]  /*aa340*/  HMMA.1688.F32.TF32 R244, R80.reuse, R30, R244 ;  /* 0x0000001e50f4723c */ /* 0x048ff000000810f4 */
[----:B----4-:R-:W-:Y:S07]  /*aa350*/  HMMA.1688.F32.TF32 R248, R80, R26, R248 ;  /* 0x0000001a50f8723c */ /* 0x010fee00000810f8 */
[----:B------:R-:W-:Y:S01]  /*aa360*/  STL.64 [R1+0xc70], R240 ;  /* 0x000c70f001007387 */ /* 0x000fe20000100a00 */
[----:B------:R1:W-:Y:S03]  /*aa370*/  STL.64 [R1+0xc78], R242 ;  /* 0x000c78f201007387 */ /* 0x0003e60000100a00 */
[----:B-1----:R-:W2:Y:S01]  /*aa380*/  LDL.LU.64 R242, [R1+0x5240] ;  /* 0x0052400001f27983 */ /* 0x002ea20000300a00 */
[----:B------:R-:W2:Y:S03]  /*aa390*/  LDL.LU.64 R240, [R1+0x5238] ;  /* 0x0052380001f07983 */ /* 0x000ea60000300a00 */
[----:B------:R-:W-:Y:S02]  /*aa3a0*/  STL.64 [R1+0xc60], R244 ;  /* 0x000c60f401007387 */ /* 0x000fe40000100a00 */
[----:B------:R1:W-:Y:S02]  /*aa3b0*/  STL.64 [R1+0xc68], R246 ;  /* 0x000c68f601007387 */ /* 0x0003e40000100a00 */
[----:B-1----:R-:W3:Y:S01]  /*aa3c0*/  LDL.LU.64 R246, [R1+0x5230] ;  /* 0x0052300001f67983 */ /* 0x002ee20000300a00 */
[----:B------:R-:W3:Y:S03]  /*aa3d0*/  LDL.LU.64 R244, [R1+0x5228] ;  /* 0x0052280001f47983 */ /* 0x000ee60000300a00 */
        /* <DEDUP_REMOVED lines=33> */
[----:B------:R-:W-:Y:S11]  /*aa5f0*/  HMMA.1688.F32.TF32 R84, R128, R40, R84 ;  /* 0x000000288054723c */ /* 0x000ff60000081054 */
[----:B------:R-:W-:Y:S05]  /*aa600*/  @!UPT UIADD3 URZ, URZ, URZ, URZ ;  /* 0x0000003f3f3ff290 */ /* 0x000fea000fffe03f */
[----:B------:R-:W-:Y:S08]  /*aa610*/  HMMA.1688.F32.TF32 R8, R116, R46, R8 ;  /* 0x0000002e7408723c */ /* 0x000ff00000081008 */
[----:B------:R-:W-:Y:S08]  /*aa620*/  HMMA.1688.F32.TF32 R92, R128, R36, R92 ;  /* 0x00000024805c723c */ /* 0x000ff0000008105c */
[C---:B--2---:R-:W-:Y:S08]  /*aa630*/  HMMA.1688.F32.TF32 R240, R80.reuse, R14, R240 ;  /* 0x0000000e50f0723c */ /* 0x044ff000000810f0 */
[C---:B---3--:R-:W-:Y:S08]  /*aa640*/  HMMA.1688.F32.TF32 R244, R80.reuse, R18, R244 ;  /* 0x0000001250f4723c */ /* 0x048ff000000810f4 */
[----:B----4-:R-:W-:Y:S08]  /*aa650*/  HMMA.1688.F32.TF32 R248, R80, R22, R248 ;  /* 0x0000001650f8723c */ /* 0x010ff000000810f8 */
        /* <DEDUP_REMOVED lines=8> */
[----:B------:R-:W-:Y:S02]  /*aa6e0*/  STL [R1+0x51d0], R166 ;  /* 0x0051d0a601007387 */ /* 0x000fe40000100800 */
[----:B------:R-:W-:Y:S01]  /*aa6f0*/  STL.64 [R1+0xb80], R136 ;  /* 0x000b808801007387 */ /* 0x000fe20000100a00 */
[----:B------:R-:W-:Y:S01]  /*aa700*/  STL.64 [R1+0xb88], R138 ;  /* 0x000b888a01007387 */ /* 0x000fe20000100a00 */
[----:B------:R-:W-:Y:S02]  /*aa710*/  STL [R1+0x51cc], R167 ;  /* 0x0051cca701007387 */ /* 0x000fe40000100800 */
[----:B------:R-:W-:Y:S02]  /*aa720*/  STL.64 [R1+0xb70], R80 ;  /* 0x000b705001007387 */ /* 0x000fe40000100a00 */
[----:B------:R1:W-:Y:S02]  /*aa730*/  STL.64 [R1+0xb78], R82 ;  /* 0x000b785201007387 */ /* 0x0003e40000100a00 */
[C---:B-1----:R-:W-:Y:S01]  /*aa740*/  HMMA.1688.F32.TF32 R80, R116.reuse, R174, R88 ;  /* 0x000000ae7450723c */ /* 0x042fe20000081058 */
[----:B------:R-:W-:Y:S01]  /*aa750*/  STL [R1+0x51c8], R174 ;  /* 0x0051c8ae01007387 */ /* 0x000fe20000100800 */
[----:B------:R-:W-:Y:S11]  /*aa760*/  STL [R1+0x51c4], R175 ;  /* 0x0051c4af01007387 */ /* 0x000ff60000100800 */
[----:B------:R-:W-:Y:S10]  /*aa770*/  @!UPT UIADD3 URZ, URZ, URZ, URZ ;  /* 0x0000003f3f3ff290 */ /* 0x000ff4000fffe03f */
[----:B------:R-:W-:Y:S01]  /*aa780*/  STL.64 [R1+0xb60], R80 ;  /* 0x000b605001007387 */ /* 0x000fe20000100a00 */
        /* <DEDUP_REMOVED lines=29> */
[----:B-1----:R-:W-:Y:S01]  /*aa960*/  HMMA.1688.F32.TF32 R8, R116, R42, R84 ;  /* 0x0000002a7408723c */ /* 0x002fe20000081054 */
[----:B------:R-:W-:Y:S01]  /*aa970*/  STL [R1+0x5164], R42 ;  /* 0x0051642a01007387 */ /* 0x000fe20000100800 */
[----:B------:R-:W-:Y:S06]  /*aa980*/  STL [R1+0x5160], R43 ;  /* 0x0051602b01007387 */ /* 0x000fec0000100800 */
[----:B------:R-:W-:Y:S11]  /*aa990*/  HMMA.1688.F32.TF32 R96, R128, R32, R96 ;  /* 0x000000208060723c */ /* 0x000ff60000081060 */
[----:B------:R-:W-:Y:S04]  /*aa9a0*/  @!UPT UIADD3 URZ, URZ, URZ, URZ ;  /* 0x0000003f3f3ff290 */ /* 0x000fe8000fffe03f */
        /* <DEDUP_REMOVED lines=24> */
[----:B------:R-:W-:Y:S02]  /*aab30*/  MOV R246, R73 ;  /* 0x0000004900f67202 */ /* 0x000fe40000000f00 */
[----:B------:R-:W2:Y:S01]  /*aab40*/  LDL.LU R73, [R1+0x5210] ;  /* 0x0052100001497983 */ /* 0x000ea20000300800 */
[----:B------:R-:W-:Y:S01]  /*aab50*/  IMAD.MOV.U32 R247, RZ, RZ, R72 ;  /* 0x000000fffff77224 */ /* 0x000fe200078e0048 */
[----:B------:R-:W-:Y:S01]  /*aab60*/  MOV R154, R49 ;  /* 0x00000031009a7202 */ /* 0x000fe20000000f00 */
[----:B------:R-:W-:Y:S01]  /*aab70*/  IMAD.MOV.U32 R155, RZ, RZ, R48 ;  /* 0x000000ffff9b7224 */ /* 0x000fe200078e0030 */
[----:B------:R-:W-:Y:S01]  /*aab80*/  MOV R90, R53 ;  /* 0x00000035005a7202 */ /* 0x000fe20000000f00 */
[----:B------:R-:W-:Y:S01]  /*aab90*/  IMAD.MOV.U32 R91, RZ, RZ, R52 ;  /* 0x000000ffff5b7224 */ /* 0x000fe200078e0034 */
[----:B------:R-:W-:Y:S01]  /*aaba0*/  MOV R122, R69 ;  /* 0x00000045007a7202 */ /* 0x000fe20000000f00 */
[----:B------:R-:W-:Y:S11]  /*aabb0*/  IMAD.MOV.U32 R123, RZ, RZ, R68 ;  /* 0x000000ffff7b7224 */ /* 0x000ff600078e0044 */
[----:B------:R-:W-:Y:S02]  /*aabc0*/  @!UPT UIADD3 URZ, URZ, URZ, URZ ;  /* 0x0000003f3f3ff290 */ /* 0x000fe4000fffe03f */
[----:B------:R-:W-:Y:S01]  /*aabd0*/  STL.64 [R1+0x6c0], R8 ;  /* 0x0006c00801007387 */ /* 0x000fe20000100a00 */
[----:B------:R1:W-:Y:S02]  /*aabe0*/  STL.64 [R1+0x6c8], R10 ;  /* 0x0006c80a01007387 */ /* 0x0003e40000100a00 */
        /* <DEDUP_REMOVED lines=15> */
[----:B------:R-:W-:-:S02]  /*aace0*/  MOV R82, R65 ;  /* 0x0000004100527202 */ /* 0x000fc40000000f00 */
[----:B------:R-:W2:Y:S02]  /*aacf0*/  LDL.LU R65, [R1+0x51f0] ;  /* 0x0051f00001417983 */ /* 0x000ea40000300800 */
[----:B------:R-:W-:Y:S01]  /*aad00*/  IMAD.MOV.U32 R83, RZ, RZ, R64 ;  /* 0x000000ffff537224 */ /* 0x000fe200078e0040 */
[----:B------:R-:W-:Y:S08]  /*aad10*/  HMMA.1688.F32.TF32 R100, R116, R22, R108 ;  /* 0x000000167464723c */ /* 0x000ff0000008106c */
[----:B------:R-:W-:Y:S01]  /*aad20*/  HMMA.1688.F32.TF32 R112, R128, R16, R112 ;  /* 0x000000108070723c */ /* 0x000fe20000081070 */
[----:B------:R-:W2:Y:S01]  /*aad30*/  LDL.LU R64, [R1+0x51ec] ;  /* 0x0051ec0001407983 */ /* 0x000ea20000300800 */
[----:B------:R-:W2:Y:S02]  /*aad40*/  LDL.LU R92, [R1+0x1000] ;  /* 0x00100000015c7983 */ /* 0x000ea40000300800 */
[----:B------:R-:W2:Y:S02]  /*aad50*/  LDL.LU R93, [R1+0x1004] ;  /* 0x00100400015d7983 */ /* 0x000ea40000300800 */
[----:B------:R-:W2:Y:S01]  /*aad60*/  LDL.LU R94, [R1+0x1008] ;  /* 0x00100800015e7983 */ /* 0x000ea20000300800 */
[----:B------:R-:W2:Y:S01]  /*aad70*/  LDL.LU R95, [R1+0x100c] ;  /* 0x00100c00015f7983 */ /* 0x000ea20000300800 */
[----:B-1----:R-:W-:-:S02]  /*aad80*/  MOV R10, R61 ;  /* 0x0000003d000a7202 */ /* 0x002fc40000000f00 */
[----:B------:R-:W2:Y:S02]  /*aad90*/  LDL.LU R61, [R1+0x51e8] ;  /* 0x0051e800013d7983 */ /* 0x000ea40000300800 */
[----:B------:R-:W-:Y:S02]  /*aada0*/  IMAD.MOV.U32 R11, RZ, RZ, R60 ;  /* 0x000000ffff0b7224 */ /* 0x000fe400078e003c */
        /* <DEDUP_REMOVED lines=13> */
[----:B------:R-:W-:Y:S02]  /*aae80*/  STL [R1+0x518c], R26 ;  /* 0x00518c1a01007387 */ /* 0x000fe40000100800 */
[----:B------:R-:W-:Y:S01]  /*aae90*/  STL [R1+0x5188], R27 ;  /* 0x0051881b01007387 */ /* 0x000fe20000100800 */
[----:B------:R-:W-:-:S02]  /*aaea0*/  MOV R142, R57 ;  /* 0x00000039008e7202 */ /* 0x000fc40000000f00 */
[----:B------:R-:W3:Y:S01]  /*aaeb0*/  LDL.LU R57, [R1+0x51e0] ;  /* 0x0051e00001397983 */ /* 0x000ee20000300800 */
[----:B------:R-:W-:Y:S02]  /*aaec0*/  STL.64 [R1+0x6a0], R100 ;  /* 0x0006a06401007387 */ /* 0x000fe40000100a00 */
[----:B------:R1:W-:Y:S01]  /*aaed0*/  STL.64 [R1+0x6a8], R102 ;  /* 0x0006a86601007387 */ /* 0x0003e20000100a00 */
[----:B------:R-:W-:Y:S01]  /*aaee0*/  HMMA.1688.F32.TF32 R132, R128, R12, R132 ;  /* 0x0000000c8084723c */ /* 0x000fe20000081084 */
[----:B------:R-:W-:Y:S01]  /*aaef0*/  IMAD.MOV.U32 R143, RZ, RZ, R56 ;  /* 0x000000ffff8f7224 */ /* 0x000fe200078e0038 */
[----:B------:R-:W-:Y:S04]  /*aaf00*/  LDS R128, [R3+0x2c780] ;  /* 0x02c7800003807984 */ /* 0x000fe80000000800 */
[----:B------:R-:W3:Y:S01]  /*aaf10*/  LDL.LU R56, [R1+0x51dc] ;  /* 0x0051dc0001387983 */ /* 0x000ee20000300800 */
[----:B------:R-:W3:Y:S02]  /*aaf20*/  LDL.LU R124, [R1+0xfb0] ;  /* 0x000fb000017c7983 */ /* 0x000ee40000300800 */
[----:B------:R-:W3:Y:S02]  /*aaf30*/  LDL.LU R125, [R1+0xfb4] ;  /* 0x000fb400017d7983 */ /* 0x000ee40000300800 */
[----:B------:R-:W3:Y:S01]  /*aaf40*/  LDL.LU R126, [R1+0xfb8] ;  /* 0x000fb800017e7983 */ /* 0x000ee20000300800 */
[----:B------:R-:W3:Y:S01]  /*aaf50*/  LDL.LU R127, [R1+0xfbc] ;  /* 0x000fbc00017f7983 */ /* 0x000ee20000300800 */
[C---:B-1----:R-:W-:Y:S03]  /*aaf60*/  HMMA.1688.F32.TF32 R100, R116.reuse, R18, R112 ;  /* 0x000000127464723c */ /* 0x042fe60000081070 */
[----:B------:R-:W-:Y:S01]  /*aaf70*/  STL [R1+0x5194], R22 ;  /* 0x0051941601007387 */ /* 0x000fe20000100800 */
[----:B------:R-:W-:Y:S03]  /*aaf80*/  STL [R1+0x5190], R23 ;  /* 0x0051901701007387 */ /* 0x000fe60000100800 */
[----:B------:R-:W-:Y:S04]  /*aaf90*/  LDS R130, [R3+0x2e780] ;  /* 0x02e7800003827984 */ /* 0x000fe80000000800 */
[----:B------:R-:W-:Y:S04]  /*aafa0*/  LDS R129, [R4+0x2c780] ;  /* 0x02c7800004817984 */ /* 0x000fe80000000800 */
[----:B------:R-:W2:Y:S01]  /*aafb0*/  LDS R131, [R4+0x2e780] ;  /* 0x02e7800004837984 */ /* 0x000ea20000000800 */
[----:B------:R-:W-:Y:S01]  /*aafc0*/  MOV R251, R6 ;  /* 0x0000000600fb7202 */ /* 0x000fe20000000f00 */
[----:B------:R-:W-:Y:S01]  /*aafd0*/  IMAD.MOV.U32 R243, RZ, RZ, R7 ;  /* 0x000000fffff37224 */ /* 0x000fe200078e0007 */
[----:B------:R-:W-:Y:S01]  /*aafe0*/  MOV R250, R252 ;  /* 0x000000fc00fa7202 */ /* 0x000fe20000000f00 */
[----:B------:R-:W-:Y:S04]  /*aaff0*/  LDS R112, [R3+0x30780] ;  /* 0x0307800003707984 */ /* 0x000fe80000000800 */
[----:B------:R-:W-:Y:S04]  /*ab000*/  LDS R114, [R3+0x32780] ;  /* 0x0327800003727984 */ /* 0x000fe80000000800 */
[----:B------:R-:W-:Y:S04]  /*ab010*/  LDS R113, [R4+0x30780] ;  /* 0x0307800004717984 */ /* 0x000fe80000000800 */
[----:B------:R-:W1:Y:S04]  /*ab020*/  LDS R115, [R4+0x32780] ;  /* 0x0327800004737984 */ /* 0x000e680000000800 */
[----:B------:R-:W-:Y:S01]  /*ab030*/  STL.64 [R1+0x680], R100 ;  /* 0x0006806401007387 */ /* 0x000fe20000100a00 */
[----:B------:R1:W-:Y:S02]  /*ab040*/  STL.64 [R1+0x688], R102 ;  /* 0x0006886601007387 */ /* 0x0003e40000100a00 */
[----:B------:R-:W3:Y:S02]  /*ab050*/  LDL.LU R240, [R1+0xfa0] ;  /* 0x000fa00001f07983 */ /* 0x000ee40000300800 */
[----:B------:R-:W3:Y:S01]  /*ab060*/  LDL.LU R241, [R1+0xfa4] ;  /* 0x000fa40001f17983 */ /* 0x000ee20000300800 */
[----:B------:R-:W3:Y:S01]  /*ab070*/  LDL.LU R242, [R1+0xfa8] ;  /* 0x000fa80001f27983 */ /* 0x000ee20000300800 */
[----:B-1----:R-:W-:Y:S03]  /*ab080*/  HMMA.1688.F32.TF32 R100, R116, R14, R132 ;  /* 0x0000000e7464723c */ /* 0x002fe60000081084 */
[----:B------:R-:W-:Y:S01]  /*ab090*/  STL [R1+0x519c], R18 ;  /* 0x00519c1201007387 */ /* 0x000fe20000100800 */
[----:B------:R1:W-:Y:S02]  /*ab0a0*/  STL [R1+0x5198], R19 ;  /* 0x0051981301007387 */ /* 0x0003e40000100800 */
[----:B------:R-:W-:Y:S02]  /*ab0b0*/  STL [R1+0x51a4], R14 ;  /* 0x0051a40e01007387 */ /* 0x000fe40000100800 */
[----:B------:R1:W-:Y:S11]  /*ab0c0*/  STL [R1+0x51a0], R15 ;  /* 0x0051a00f01007387 */ /* 0x0003f60000100800 */
[----:B------:R-:W-:Y:S04]  /*ab0d0*/  @!UPT UIADD3 URZ, URZ, URZ, URZ ;  /* 0x0000003f3f3ff290 */ /* 0x000fe8000fffe03f */
[----:B------:R-:W-:Y:S01]  /*ab0e0*/  STL.64 [R1+0x640], R100 ;  /* 0x0006406401007387 */ /* 0x000fe20000100a00 */
[----:B------:R-:W-:Y:S02]  /*ab0f0*/  STL.64 [R1+0x648], R102 ;  /* 0x0006486601007387 */ /* 0x000fe40000100a00 */
[----:B-1----:R-:W3:Y:S02]  /*ab100*/  LDL.LU.64 R18, [R1+0x1c28] ;  /* 0x001c280001127983 */ /* 0x002ee40000300a00 */
[----:B------:R-:W3:Y:S01]  /*ab110*/  LDL.LU.64 R30, [R1+0x1c20] ;  /* 0x001c2000011e7983 */ /* 0x000ee20000300a00 */
[----:B------:R-:W3:Y:S01]  /*ab120*/  LDL.LU.64 R14, [R1+0x1c18] ;  /* 0x001c1800010e7983 */ /* 0x000ee20000300a00 */
[----:B------:R-:W3:Y:S02]  /*ab130*/  LDL.LU.64 R6, [R1+0x1c10] ;  /* 0x001c100001067983 */ /* 0x000ee40000300a00 */
[----:B------:R-:W-:-:S05]  /*ab140*/  IMAD.MOV.U32 R252, RZ, RZ, c[0x0][0x188] ;  /* 0x00006200fffc7624 */ /* 0x000fca00078e00ff */
[----:B------:R-:W-:-:S05]  /*ab150*/  SHF.L.U32 R252, R252, 0x7, RZ ;  /* 0x00000007fcfc7819 */ /* 0x000fca00000006ff */
[----:B------:R-:W-:Y:S01]  /*ab160*/  IMAD.SHL.U32 R252, R252, 0x4, RZ ;  /* 0x00000004fcfc7824 */ /* 0x000fe200078e00ff */
[C---:B--2---:R-:W-:Y:S08]  /*ab170*/  HMMA.1688.F32.TF32 R8, R128.reuse, R10, R96 ;  /* 0x0000000a8008723c */ /* 0x044ff00000081060 */
[----:B----4-:R-:W-:Y:S01]  /*ab180*/  HMMA.1688.F32.TF32 R96, R128, R246, R136 ;  /* 0x000000f68060723c */ /* 0x010fe20000081088 */
[----:B------:R-:W2:Y:S01]  /*ab190*/  LDL.LU R136, [R1+0xf90] ;  /* 0x000f900001887983 */ /* 0x000ea20000300800 */
[----:B------:R-:W2:Y:S02]  /*ab1a0*/  LDL.LU R137, [R1+0xf94] ;  /* 0x000f940001897983 */ /* 0x000ea40000300800 */
[----:B------:R-:W2:Y:S02]  /*ab1b0*/  LDL.LU R138, [R1+0xf98] ;  /* 0x000f9800018a7983 */ /* 0x000ea40000300800 */
[----:B------:R-:W2:Y:S01]  /*ab1c0*/  LDL.LU R139, [R1+0xf9c] ;  /* 0x000f9c00018b7983 */ /* 0x000ea20000300800 */
[----:B------:R-:W4:Y:S01]  /*ab1d0*/  LDL.LU.64 R38, [R1+0x1cb8] ;  /* 0x001cb80001267983 */ /* 0x000f220000300a00 */
[----:B------:R-:W2:Y:S01]  /*ab1e0*/  LDL.LU.64 R26, [R1+0x1ba8] ;  /* 0x001ba800011a7983 */ /* 0x000ea20000300a00 */
[----:B------:R-:W-:Y:S01]  /*ab1f0*/  MOV R246, R5 ;  /* 0x0000000500f67202 */ /* 0x000fe20000000f00 */
[----:B------:R-:W-:Y:S01]  /*ab200*/  IMAD.MOV.U32 R247, RZ, RZ, R2 ;  /* 0x000000fffff77224 */ /* 0x000fe200078e0002 */
[----:B------:R-:W4:Y:S01]  /*ab210*/  LDL.LU.64 R22, [R1+0x1ba0] ;  /* 0x001ba00001167983 */ /* 0x000f220000300a00 */
[----:B---3--:R-:W-:-:S02]  /*ab220*/  IADD3 R5, P0, R18, R252, RZ ;  /* 0x000000fc12057210 */ /* 0x008fc40007f1e0ff */
[-C--:B------:R-:W-:Y:S02]  /*ab230*/  IADD3 R2, P1, R30, R252.reuse, RZ ;  /* 0x000000fc1e027210 */ /* 0x080fe40007f3e0ff */
[----:B------:R-:W-:Y:S01]  /*ab240*/  IADD3 R34, P2, R14, R252, RZ ;  /* 0x000000fc0e227210 */ /* 0x000fe20007f5e0ff */
[----:B------:R-:W-:Y:S02]  /*ab250*/  STL [R1+0x124], R5 ;  /* 0x0001240501007387 */ /* 0x000fe40000100800 */
[----:B------:R1:W-:Y:S02]  /*ab260*/  STL [R1+0x12c], R2 ;  /* 0x00012c0201007387 */ /* 0x0003e40000100800 */
[----:B------:R-:W-:Y:S01]  /*ab270*/  STL [R1+0x134], R34 ;  /* 0x0001342201007387 */ /* 0x000fe20000100800 */
[----:B-1----:R-:W-:Y:S02]  /*ab280*/  IADD3.X R2, R19, R0, RZ, P0, !PT ;  /* 0x0000000013027210 */ /* 0x002fe400007fe4ff */
[----:B------:R-:W3:Y:S01]  /*ab290*/  LDL.LU.64 R18, [R1+0x1b98] ;  /* 0x001b980001127983 */ /* 0x000ee20000300a00 */
[----:B------:R-:W-:Y:S01]  /*ab2a0*/  IADD3 R5, P3, R6, R252, RZ ;  /* 0x000000fc06057210 */ /* 0x000fe20007f7e0ff */
[----:B------:R-:W-:-:S04]  /*ab2b0*/  IMAD.X R30, R31, 0x1, R0, P1 ;  /* 0x000000011f1e7824 */ /* 0x000fc800008e0600 */
[----:B------:R1:W-:Y:S01]  /*ab2c0*/  STL [R1+0x144], R5 ;  /* 0x0001440501007387 */ /* 0x0003e20000100800 */
[----:B------:R1:W-:Y:S02]  /*ab2d0*/  STL [R1+0x120], R2 ;  /* 0x0001200201007387 */ /* 0x0003e40000100800 */
[----:B------:R1:W-:Y:S02]  /*ab2e0*/  STL [R1+0x128], R30 ;  /* 0x0001281e01007387 */ /* 0x0003e40000100800 */
[----:B-1----:R-:W-:Y:S01]  /*ab2f0*/  IADD3.X R5, R15, R0, RZ, P2, !PT ;  /* 0x000000000f057210 */ /* 0x002fe200017fe4ff */
[----:B------:R-:W-:-:S04]  /*ab300*/  IMAD.X R2, R7, 0x1, R0, P3 ;  /* 0x0000000107027824 */ /* 0x000fc800018e0600 */
[----:B------:R2:W-:Y:S01]  /*ab310*/  STL [R1+0x130], R5 ;  /* 0x0001300501007387 */ /* 0x0005e20000100800 */
[----:B------:R-:W3:Y:S02]  /*ab320*/  LDL.LU.64 R34, [R1+0x1c08] ;  /* 0x001c080001227983 */ /* 0x000ee40000300a00 */
[----:B------:R4:W-:Y:S02]  /*ab330*/  STL [R1+0x140], R2 ;  /* 0x0001400201007387 */ /* 0x0009e40000100800 */
[----:B------:R-:W3:Y:S01]  /*ab340*/  LDL.LU.64 R30, [R1+0x1c00] ;  /* 0x001c0000011e7983 */ /* 0x000ee20000300a00 */
[----:B------:R-:W3:Y:S01]  /*ab350*/  LDL.LU.64 R14, [R1+0x1bf8] ;  /* 0x001bf800010e7983 */ /* 0x000ee20000300a00 */
[----:B------:R-:W3:Y:S01]  /*ab360*/  LDL.LU.64 R6, [R1+0x1bf0] ;  /* 0x001bf00001067983 */ /* 0x000ee20000300a00 */
[----:B------:R-:W-:Y:S01]  /*ab370*/  HMMA.1688.F32.TF32 R104, R128, R250, R240 ;  /* 0x000000fa8068723c */ /* 0x000fe200000810f0 */
[----:B------:R-:W3:Y:S01]  /*ab380*/  LDL.LU R240, [R1+0xf80] ;  /* 0x000f800001f07983 */ /* 0x000ee20000300800 */
[----:B--2---:R-:W-:-:S02]  /*ab390*/  IADD3 R5, P1, R26, R252, RZ ;  /* 0x000000fc1a057210 */ /* 0x004fc40007f3e0ff */
[----:B----4-:R-:W-:-:S03]  /*ab3a0*/  IADD3 R2, P2, R22, R252, RZ ;  /* 0x000000fc16027210 */ /* 0x010fc60007f5e0ff */
[----:B------:R1:W-:Y:S02]  /*ab3b0*/  STL [R1+0x10c], R5 ;  /* 0x00010c0501007387 */ /* 0x0003e40000100800 */
[----:B------:R3:W-:Y:S02]  /*ab3c0*/  STL [R1+0x114], R2 ;  /* 0x0001140201007387 */ /* 0x0007e40000100800 */
[----:B------:R-:W2:Y:S02]  /*ab3d0*/  LDL.LU R241, [R1+0xf84] ;  /* 0x000f840001f17983 */ /* 0x000ea40000300800 */
[----:B------:R-:W2:Y:S01]  /*ab3e0*/  LDL.LU R242, [R1+0xf88] ;  /* 0x000f880001f27983 */ /* 0x000ea20000300800 */
[----:B------:R-:W2:Y:S01]  /*ab3f0*/  LDL.LU R243, [R1+0xf8c] ;  /* 0x000f8c0001f37983 */ /* 0x000ea20000300800 */
[----:B-1----:R-:W-:Y:S01]  /*ab400*/  IMAD.X R5, R27, 0x1, R0, P1 ;  /* 0x000000011b057824 */ /* 0x002fe200008e0600 */
[----:B------:R-:W-:-:S04]  /*ab410*/  IADD3 R167, P0, R38, R252, RZ ;  /* 0x000000fc26a77210 */ /* 0x000fc80007f1e0ff */
[----:B------:R-:W-:Y:S02]  /*ab420*/  IADD3.X R166, R39, R0, RZ, P0, !PT ;  /* 0x0000000027a67210 */ /* 0x000fe400007fe4ff */
[----:B---3--:R-:W-:-:S05]  /*ab430*/  IADD3 R2, P3, R18, R252, RZ ;  /* 0x000000fc12027210 */ /* 0x008fca0007f7e0ff */
[----:B------:R1:W-:Y:S01]  /*ab440*/  STL [R1+0x11c], R2 ;  /* 0x00011c0201007387 */ /* 0x0003e20000100800 */
[----:B------:R-:W3:Y:S02]  /*ab450*/  LDL.LU R248, [R1+0xf70] ;  /* 0x000f700001f87983 */ /* 0x000ee40000300800 */
[----:B------:R-:W-:Y:S01]  /*ab460*/  STL [R1+0x108], R5 ;  /* 0x0001080501007387 */ /* 0x000fe20000100800 */
[----:B-1----:R-:W-:-:S05]  /*ab470*/  IADD3.X R2, R23, R0, RZ, P2, !PT ;  /* 0x0000000017027210 */ /* 0x002fca00017fe4ff */
[----:B------:R1:W-:Y:S01]  /*ab480*/  STL [R1+0x110], R2 ;  /* 0x0001100201007387 */ /* 0x0003e20000100800 */
[----:B------:R-:W3:Y:S02]  /*ab490*/  LDL.LU R249, [R1+0xf74] ;  /* 0x000f740001f97983 */ /* 0x000ee40000300800 */
[----:B------:R-:W3:Y:S02]  /*ab4a0*/  LDL.LU R250, [R1+0xf78] ;  /* 0x000f780001fa7983 */ /* 0x000ee40000300800 */
[----:B------:R-:W3:Y:S01]  /*ab4b0*/  LDL.LU R251, [R1+0xf7c] ;  /* 0x000f7c0001fb7983 */ /* 0x000ee20000300800 */
[----:B------:R-:W4:Y:S01]  /*ab4c0*/  LDL.LU.64 R38, [R1+0x1cb0] ;  /* 0x001cb00001267983 */ /* 0x000f220000300a00 */
[----:B-1----:R-:W-:-:S05]  /*ab4d0*/  IMAD.X R2, R19, 0x1, R0, P3 ;  /* 0x0000000113027824 */ /* 0x002fca00018e0600 */
[----:B------:R1:W-:Y:S01]  /*ab4e0*/  STL [R1+0x118], R2 ;  /* 0x0001180201007387 */ /* 0x0003e20000100800 */
[----:B------:R-:W2:Y:S02]  /*ab4f0*/  LDL.LU.64 R26, [R1+0x1b90] ;  /* 0x001b9000011a7983 */ /* 0x000ea40000300a00 */
[----:B------:R-:W3:Y:S02]  /*ab500*/  LDL.LU.64 R22, [R1+0x1b88] ;  /* 0x001b880001167983 */ /* 0x000ee40000300a00 */
[----:B------:R-:W4:Y:S01]  /*ab510*/  LDL.LU.64 R18, [R1+0x1b80] ;  /* 0x001b800001127983 */ /* 0x000f220000300a00 */
[-C--:B------:R-:W-:Y:S02]  /*ab520*/  IADD3 R42, P1, R30, R252.reuse, RZ ;  /* 0x000000fc1e2a7210 */ /* 0x080fe40007f3e0ff */
[-C--:B------:R-:W-:Y:S02]  /*ab530*/  IADD3 R5, P2, R14, R252.reuse, RZ ;  /* 0x000000fc0e057210 */ /* 0x080fe40007f5e0ff */
[----:B-1----:R-:W-:-:S05]  /*ab540*/  IADD3 R2, P0, R34, R252, RZ ;  /* 0x000000fc22027210 */ /* 0x002fca0007f1e0ff */
[----:B------:R1:W-:Y:S01]  /*ab550*/  STL [R1+0xe4], R2 ;  /* 0x0000e40201007387 */ /* 0x0003e20000100800 */
[----:B------:R-:W-:Y:S01]  /*ab560*/  STL [R1+0xec], R42 ;  /* 0x0000ec2a01007387 */ /* 0x000fe20000100800 */
[----:B------:R-:W-:Y:S01]  /*ab570*/  IADD3.X R34, R35, R0, RZ, P0, !PT ;  /* 0x0000000023227210 */ /* 0x000fe200007fe4ff */
[----:B------:R1:W-:Y:S02]  /*ab580*/  STL [R1+0xf4], R5 ;  /* 0x0000f40501007387 */ /* 0x0003e40000100800 */
[----:B-1----:R-:W-:Y:S01]  /*ab590*/  IADD3 R2, P3, R6, R252, RZ ;  /* 0x000000fc06027210 */ /* 0x002fe20007f7e0ff */
[----:B------:R-:W-:-:S04]  /*ab5a0*/  IMAD.X R5, R31, 0x1, R0, P1 ;  /* 0x000000011f057824 */ /* 0x000fc800008e0600 */
[----:B------:R1:W-:Y:S01]  /*ab5b0*/  STL [R1+0xfc], R2 ;  /* 0x0000fc0201007387 */ /* 0x0003e20000100800 */
[----:B------:R1:W-:Y:S02]  /*ab5c0*/  STL [R1+0xe0], R34 ;  /* 0x0000e02201007387 */ /* 0x0003e40000100800 */
[----:B-1----:R-:W-:Y:S01]  /*ab5d0*/  IADD3.X R2, R15, R0, RZ, P2, !PT ;  /* 0x000000000f027210 */ /* 0x002fe200017fe4ff */
[----:B------:R-:W4:Y:S01]  /*ab5e0*/  LDL.LU.64 R34, [R1+0x1be8] ;  /* 0x001be80001227983 */ /* 0x000f220000300a00 */
[----:B------:R-:W-:Y:S03]  /*ab5f0*/  STL [R1+0xe8], R5 ;  /* 0x0000e80501007387 */ /* 0x000fe60000100800 */
[----:B------:R1:W-:Y:S01]  /*ab600*/  STL [R1+0xf0], R2 ;  /* 0x0000f00201007387 */ /* 0x0003e20000100800 */
[----:B------:R-:W4:Y:S02]  /*ab610*/  LDL.LU.64 R30, [R1+0x1be0] ;  /* 0x001be000011e7983 */ /* 0x000f240000300a00 */
[----:B------:R-:W4:Y:S02]  /*ab620*/  LDL.LU.64 R14, [R1+0x1bd8] ;  /* 0x001bd800010e7983 */ /* 0x000f240000300a00 */
[----:B-1----:R-:W-:-:S05]  /*ab630*/  IMAD.X R2, R7, 0x1, R0, P3 ;  /* 0x0000000107027824 */ /* 0x002fca00018e0600 */
[----:B------:R4:W-:Y:S01]  /*ab640*/  STL [R1+0xf8], R2 ;  /* 0x0000f80201007387 */ /* 0x0009e20000100800 */
[----:B------:R-:W4:Y:S01]  /*ab650*/  LDL.LU.64 R6, [R1+0x1bd0] ;  /* 0x001bd00001067983 */ /* 0x000f220000300a00 */
[-C--:B--2---:R-:W-:Y:S02]  /*ab660*/  IADD3 R42, P1, R26, R252.reuse, RZ ;  /* 0x000000fc1a2a7210 */ /* 0x084fe40007f3e0ff */
[-C--:B---3--:R-:W-:Y:S02]  /*ab670*/  IADD3 R5, P2, R22, R252.reuse, RZ ;  /* 0x000000fc16057210 */ /* 0x088fe40007f5e0ff */
[----:B----4-:R-:W-:Y:S01]  /*ab680*/  IADD3 R2, P3, R18, R252, RZ ;  /* 0x000000fc12027210 */ /* 0x010fe20007f7e0ff */
[----:B------:R-:W-:Y:S01]  /*ab690*/  STL [R1+0xcc], R42 ;  /* 0x0000cc2a01007387 */ /* 0x000fe20000100800 */
[--C-:B------:R-:W-:Y:S02]  /*ab6a0*/  IMAD.X R26, R27, 0x1, R0.reuse, P1 ;  /* 0x000000011b1a7824 */ /* 0x100fe400008e0600 */
[----:B------:R1:W-:Y:S01]  /*ab6b0*/  STL [R1+0xd4], R5 ;  /* 0x0000d40501007387 */ /* 0x0003e20000100800 */
[----:B------:R2:W-:Y:S04]  /*ab6c0*/  STL [R1+0xdc], R2 ;  /* 0x0000dc0201007387 */ /* 0x0005e80000100800 */
[----:B------:R3:W-:Y:S01]  /*ab6d0*/  STL [R1+0xc8], R26 ;  /* 0x0000c81a01007387 */ /* 0x0007e20000100800 */
[----:B-1----:R-:W-:Y:S01]  /*ab6e0*/  IADD3.X R5, R23, R0, RZ, P2, !PT ;  /* 0x0000000017057210 */ /* 0x002fe200017fe4ff */
[----:B--2---:R-:W-:-:S02]  /*ab6f0*/  IMAD.X R2, R19, 0x1, R0, P3 ;  /* 0x0000000113027824 */ /* 0x004fc400018e0600 */
[----:B---3--:R-:W2:Y:S02]  /*ab700*/  LDL.LU.64 R26, [R1+0x1d28] ;  /* 0x001d2800011a7983 */ /* 0x008ea40000300a00 */
[----:B------:R1:W-:Y:S02]  /*ab710*/  STL [R1+0xd0], R5 ;  /* 0x0000d00501007387 */ /* 0x0003e40000100800 */
[----:B------:R-:W3:Y:S01]  /*ab720*/  LDL.LU.64 R22, [R1+0x1b78] ;  /* 0x001b780001167983 */ /* 0x000ee20000300a00 */
[----:B------:R4:W-:Y:S04]  /*ab730*/  STL [R1+0xd8], R2 ;  /* 0x0000d80201007387 */ /* 0x0009e80000100800 */
[----:B------:R-:W2:Y:S01]  /*ab740*/  LDL.LU.64 R18, [R1+0x1bc8] ;  /* 0x001bc80001127983 */ /* 0x000ea20000300a00 */
[----:B------:R-:W-:-:S04]  /*ab750*/  IADD3 R175, P0, R38, R252, RZ ;  /* 0x000000fc26af7210 */ /* 0x000fc80007f1e0ff */
[----:B------:R-:W-:Y:S01]  /*ab760*/  IADD3.X R174, R39, R0, RZ, P0, !PT ;  /* 0x0000000027ae7210 */ /* 0x000fe200007fe4ff */
[----:B------:R-:W-:Y:S01]  /*ab770*/  HMMA.1688.F32.TF32 R108, R128, R246, R136 ;  /* 0x000000f6806c723c */ /* 0x000fe20000081088 */
[----:B------:R-:W-:-:S06]  /*ab780*/  IADD3 R38, P0, R34, R252, RZ ;  /* 0x000000fc22267210 */ /* 0x000fcc0007f1e0ff */
[----:B------:R-:W-:Y:S01]  /*ab790*/  IMAD.MOV.U32 R246, RZ, RZ, R49 ;  /* 0x000000fffff67224 */ /* 0x000fe200078e0031 */
[----:B------:R-:W-:Y:S02]  /*ab7a0*/  MOV R247, R48 ;  /* 0x0000003000f77202 */ /* 0x000fe40000000f00 */
[-C--:B-1----:R-:W-:Y:S02]  /*ab7b0*/  IADD3 R5, P1, R30, R252.reuse, RZ ;  /* 0x000000fc1e057210 */ /* 0x082fe40007f3e0ff */
[-C--:B----4-:R-:W-:Y:S01]  /*ab7c0*/  IADD3 R2, P2, R14, R252.reuse, RZ ;  /* 0x000000fc0e027210 */ /* 0x090fe20007f5e0ff */
[----:B------:R-:W-:Y:S01]  /*ab7d0*/  HMMA.1688.F32.TF32 R48, R128, R50, R248 ;  /* 0x000000328030723c */ /* 0x000fe200000810f8 */
[----:B------:R-:W-:Y:S01]  /*ab7e0*/  STL [R1+0xa4], R38 ;  /* 0x0000a42601007387 */ /* 0x000fe20000100800 */
[----:B------:R-:W4:Y:S02]  /*ab7f0*/  LDL.LU R248, [R1+0x1040] ;  /* 0x0010400001f87983 */ /* 0x000f240000300800 */
[----:B------:R1:W-:Y:S02]  /*ab800*/  STL [R1+0xac], R5 ;  /* 0x0000ac0501007387 */ /* 0x0003e40000100800 */
[----:B------:R1:W-:Y:S02]  /*ab810*/  STL [R1+0xb4], R2 ;  /* 0x0000b40201007387 */ /* 0x0003e40000100800 */
[----:B------:R-:W-:Y:S01]  /*ab820*/  IMAD.X R30, R31, 0x1, R0, P1 ;  /* 0x000000011f1e7824 */ /* 0x000fe200008e0600 */
[----:B------:R-:W4:Y:S01]  /*ab830*/  LDL.LU R249, [R1+0x1044] ;  /* 0x0010440001f97983 */ /* 0x000f220000300800 */
[----:B-1----:R-:W-:-:S02]  /*ab840*/  IADD3 R5, P3, R6, R252, RZ ;  /* 0x000000fc06057210 */ /* 0x002fc40007f7e0ff */
[----:B------:R-:W-:-:S03]  /*ab850*/  IADD3.X R2, R35, R0, RZ, P0, !PT ;  /* 0x0000000023027210 */ /* 0x000fc600007fe4ff */
[----:B------:R1:W-:Y:S02]  /*ab860*/  STL [R1+0xbc], R5 ;  /* 0x0000bc0501007387 */ /* 0x0003e40000100800 */
[----:B------:R1:W-:Y:S02]  /*ab870*/  STL [R1+0xa0], R2 ;  /* 0x0000a00201007387 */ /* 0x0003e40000100800 */
[----:B------:R-:W-:Y:S02]  /*ab880*/  STL [R1+0xa8], R30 ;  /* 0x0000a81e01007387 */ /* 0x000fe40000100800 */
[----:B------:R-:W4:Y:S01]  /*ab890*/  LDL.LU.64 R38, [R1+0x1ca8] ;  /* 0x001ca80001267983 */ /* 0x000f220000300a00 */
[----:B-1----:R-:W-:Y:S01]  /*ab8a0*/  IADD3.X R5, R15, R0, RZ, P2, !PT ;  /* 0x000000000f057210 */ /* 0x002fe200017fe4ff */
[----:B------:R-:W-:-:S04]  /*ab8b0*/  IMAD.X R2, R7, 0x1, R0, P3 ;  /* 0x0000000107027824 */ /* 0x000fc800018e0600 */
[----:B------:R-:W-:Y:S01]  /*ab8c0*/  STL [R1+0xb0], R5 ;  /* 0x0000b00501007387 */ /* 0x000fe20000100800 */
[----:B------:R-:W4:Y:S02]  /*ab8d0*/  LDL.LU.64 R34, [R1+0x1ca0] ;  /* 0x001ca00001227983 */ /* 0x000f240000300a00 */
[----:B------:R3:W-:Y:S02]  /*ab8e0*/  STL [R1+0xb8], R2 ;  /* 0x0000b80201007387 */ /* 0x0007e40000100800 */
[----:B------:R-:W4:Y:S01]  /*ab8f0*/  LDL.LU.64 R14, [R1+0x1c98] ;  /* 0x001c9800010e7983 */ /* 0x000f220000300a00 */
[----:B------:R-:W4:Y:S01]  /*ab900*/  LDL.LU.64 R6, [R1+0x1c90] ;  /* 0x001c900001067983 */ /* 0x000f220000300a00 */
[----:B------:R-:W-:Y:S01]  /*ab910*/  IMAD.MOV.U32 R244, RZ, RZ, R73 ;  /* 0x000000fffff47224 */ /* 0x000fe200078e0049 */
[----:B------:R-:W-:Y:S02]  /*ab920*/  MOV R245, R72 ;  /* 0x0000004800f57202 */ /* 0x000fe40000000f00 */
[----:B------:R-:W-:Y:S01]  /*ab930*/  HMMA.1688.F32.TF32 R72, R128, R74, R240 ;  /* 0x0000004a8048723c */ /* 0x000fe200000810f0 */
[----:B---3--:R-:W-:-:S05]  /*ab940*/  IADD3 R2, P1, R22, R252, RZ ;  /* 0x000000fc16027210 */ /* 0x008fca0007f3e0ff */
[----:B------:R1:W-:Y:S01]  /*ab950*/  STL [R1+0x51a8], R2 ;  /* 0x0051a80201007387 */ /* 0x0003e20000100800 */
[----:B------:R-:W-:Y:S02]  /*ab960*/  IMAD.X R47, R23, 0x1, R0, P1 ;  /* 0x00000001172f7824 */ /* 0x000fe400008e0600 */
[----:B------:R-:W3:Y:S01]  /*ab970*/  LDL.LU R240, [R1+0x1030] ;  /* 0x0010300001f07983 */ /* 0x000ee20000300800 */
[-C--:B--2---:R-:W-:Y:S02]  /*ab980*/  IADD3 R159, P0, R26, R252.reuse, RZ ;  /* 0x000000fc1a9f7210 */ /* 0x084fe40007f1e0ff */
[----:B-1----:R-:W-:Y:S02]  /*ab990*/  IADD3 R2, P2, R18, R252, RZ ;  /* 0x000000fc12027210 */ /* 0x002fe40007f5e0ff */
[----:B------:R-:W-:-:S03]  /*ab9a0*/  IADD3.X R158, R27, R0, RZ, P0, !PT ;  /* 0x000000001b9e7210 */ /* 0x000fc600007fe4ff */
[----:B------:R1:W-:Y:S01]  /*ab9b0*/  STL [R1+0x9c], R2 ;  /* 0x00009c0201007387 */ /* 0x0003e20000100800 */
[----:B------:R-:W3:Y:S02]  /*ab9c0*/  LDL.LU R241, [R1+0x1034] ;  /* 0x0010340001f17983 */ /* 0x000ee40000300800 */
[----:B------:R-:W-:Y:S02]  /*ab9d0*/  STL [R1+0x51b4], R47 ;  /* 0x0051b42f01007387 */ /* 0x000fe40000100800 */
[----:B------:R-:W2:Y:S01]  /*ab9e0*/  LDL.LU.64 R30, [R1+0x1d20] ;  /* 0x001d2000011e7983 */ /* 0x000ea20000300a00 */
[----:B------:R-:W3:Y:S01]  /*ab9f0*/  LDL.LU.64 R26, [R1+0x1d18] ;  /* 0x001d1800011a7983 */ /* 0x000ee20000300a00 */
[----:B-1----:R-:W-:-:S05]  /*aba00*/  IADD3.X R2, R19, R0, RZ, P2, !PT ;  /* 0x0000000013027210 */ /* 0x002fca00017fe4ff */
[----:B------:R4:W-:Y:S01]  /*aba10*/  STL [R1+0x98], R2 ;  /* 0x0000980201007387 */ /* 0x0009e20000100800 */
[----:B------:R-:W3:Y:S02]  /*aba20*/  LDL.LU.64 R22, [R1+0x1d10] ;  /* 0x001d100001167983 */ /* 0x000ee40000300a00 */
[----:B------:R-:W3:Y:S01]  /*aba30*/  LDL.LU.64 R18, [R1+0x1bc0] ;  /* 0x001bc00001127983 */ /* 0x000ee20000300a00 */
[----:B------:R-:W-:Y:S01]  /*aba40*/  MOV R250, R53 ;  /* 0x0000003500fa7202 */ /* 0x000fe20000000f00 */
[----:B------:R-:W-:Y:S02]  /*aba50*/  IMAD.MOV.U32 R251, RZ, RZ, R52 ;  /* 0x000000fffffb7224 */ /* 0x000fe400078e0034 */
[----:B------:R-:W-:Y:S01]  /*aba60*/  HMMA.1688.F32.TF32 R52, R128, R54, R244 ;  /* 0x000000368034723c */ /* 0x000fe200000810f4 */
[----:B------:R-:W3:Y:S01]  /*aba70*/  LDL.LU R244, [R1+0x1020] ;  /* 0x0010200001f47983 */ /* 0x000ee20000300800 */
[----:B------:R-:W3:Y:S01]  /*aba80*/  LDL.LU R245, [R1+0x1024] ;  /* 0x0010240001f57983 */ /* 0x000ee20000300800 */
[----:B----4-:R-:W-:-:S05]  /*aba90*/  IADD3 R2, P0, R38, R252, RZ ;  /* 0x000000fc26027210 */ /* 0x010fca0007f1e0ff */
[----:B------:R1:W-:Y:S01]  /*abaa0*/  STL [R1+0x74], R2 ;  /* 0x0000740201007387 */ /* 0x0003e20000100800 */
[--C-:B------:R-:W-:Y:S01]  /*abab0*/  IMAD.X R38, R39, 0x1, R0.reuse, P0 ;  /* 0x0000000127267824 */ /* 0x100fe200000e0600 */
[-C--:B------:R-:W-:Y:S02]  /*abac0*/  IADD3 R42, P1, R34, R252.reuse, RZ ;  /* 0x000000fc222a7210 */ /* 0x080fe40007f3e0ff */
[-C--:B------:R-:W-:Y:S02]  /*abad0*/  IADD3 R5, P2, R14, R252.reuse, RZ ;  /* 0x000000fc0e057210 */ /* 0x080fe40007f5e0ff */
[----:B-1----:R-:W-:Y:S01]  /*abae0*/  IADD3 R2, P3, R6, R252, RZ ;  /* 0x000000fc06027210 */ /* 0x002fe20007f7e0ff */
[----:B------:R-:W-:Y:S02]  /*abaf0*/  STL [R1+0x7c], R42 ;  /* 0x00007c2a01007387 */ /* 0x000fe40000100800 */
[----:B------:R1:W-:Y:S02]  /*abb00*/  STL [R1+0x84], R5 ;  /* 0x0000840501007387 */ /* 0x0003e40000100800 */
[----:B------:R4:W-:Y:S01]  /*abb10*/  STL [R1+0x8c], R2 ;  /* 0x00008c0201007387 */ /* 0x0009e20000100800 */
[----:B------:R-:W-:Y:S01]  /*abb20*/  STL [R1+0x70], R38 ;  /* 0x0000702601007387 */ /* 0x000fe20000100800 */
[----:B-1----:R-:W-:Y:S01]  /*abb30*/  IADD3.X R5, R35, R0, RZ, P1, !PT ;  /* 0x0000000023057210 */ /* 0x002fe20000ffe4ff */
[----:B----4-:R-:W-:-:S04]  /*abb40*/  IMAD.X R2, R15, 0x1, R0, P2 ;  /* 0x000000010f027824 */ /* 0x010fc800010e0600 */
[----:B------:R-:W-:Y:S01]  /*abb50*/  STL [R1+0x78], R5 ;  /* 0x0000780501007387 */ /* 0x000fe20000100800 */
[----:B------:R1:W-:Y:S02]  /*abb60*/  STL [R1+0x80], R2 ;  /* 0x0000800201007387 */ /* 0x0003e40000100800 */
[----:B------:R-:W4:Y:S01]  /*abb70*/  LDL.LU.64 R42, [R1+0x1c88] ;  /* 0x001c8800012a7983 */ /* 0x000f220000300a00 */
[----:B-1----:R-:W-:Y:S02]  /*abb80*/  IADD3.X R2, R7, R0, RZ, P3, !PT ;  /* 0x0000000007027210 */ /* 0x002fe40001ffe4ff */
[----:B------:R-:W4:Y:S03]  /*abb90*/  LDL.LU.64 R6, [R1+0x1c80] ;  /* 0x001c800001067983 */ /* 0x000f260000300a00 */
[----:B------:R2:W-:Y:S02]  /*abba0*/  STL [R1+0x88], R2 ;  /* 0x0000880201007387 */ /* 0x0005e40000100800 */
[----:B------:R-:W4:Y:S01]  /*abbb0*/  LDL.LU.64 R38, [R1+0x1c78] ;  /* 0x001c780001267983 */ /* 0x000f220000300a00 */
[----:B------:R-:W-:Y:S01]  /*abbc0*/  MOV R242, R69 ;  /* 0x0000004500f27202 */ /* 0x000fe20000000f00 */
[----:B------:R-:W-:-:S02]  /*abbd0*/  IMAD.MOV.U32 R243, RZ, RZ, R68 ;  /* 0x000000fffff37224 */ /* 0x000fc400078e0044 */
[----:B------:R-:W-:Y:S07]  /*abbe0*/  HMMA.1688.F32.TF32 R68, R128, R70, R248 ;  /* 0x000000468044723c */ /* 0x000fee00000810f8 */
[----:B------:R-:W-:Y:S01]  /*abbf0*/  MOV R250, R57 ;  /* 0x0000003900fa7202 */ /* 0x000fe20000000f00 */
[----:B------:R-:W-:Y:S01]  /*abc00*/  IMAD.MOV.U32 R251, RZ, RZ, R56 ;  /* 0x000000fffffb7224 */ /* 0x000fe200078e0038 */
[----:B--2---:R-:W-:-:S05]  /*abc10*/  IADD3 R2, P0, R30, R252, RZ ;  /* 0x000000fc1e027210 */ /* 0x004fca0007f1e0ff */
[----:B------:R1:W-:Y:S01]  /*abc20*/  STL [R1+0x54], R2 ;  /* 0x0000540201007387 */ /* 0x0003e20000100800 */
[----:B---3--:R-:W-:Y:S01]  /*abc30*/  IADD3 R14, P3, R18, R252, RZ ;  /* 0x000000fc120e7210 */ /* 0x008fe20007f7e0ff */
[----:B-1----:R-:W-:-:S04]  /*abc40*/  IMAD.X R2, R31, 0x1, R0, P0 ;  /* 0x000000011f027824 */ /* 0x002fc800000e0600 */
[----:B------:R1:W-:Y:S01]  /*abc50*/  STL [R1+0x51b8], R14 ;  /* 0x0051b80e01007387 */ /* 0x0003e20000100800 */
[----:B------:R-:W2:Y:S02]  /*abc60*/  LDL.LU.64 R34, [R1+0x1c70] ;  /* 0x001c700001227983 */ /* 0x000ea40000300a00 */
[----:B------:R-:W3:Y:S02]  /*abc70*/  LDL.LU.64 R118, [R1+0x1d08] ;  /* 0x001d080001767983 */ /* 0x000ee40000300a00 */
[----:B------:R1:W-:Y:S01]  /*abc80*/  STL [R1+0x50], R2 ;  /* 0x0000500201007387 */ /* 0x0003e20000100800 */
[----:B------:R-:W3:Y:S01]  /*abc90*/  LDL.LU.64 R56, [R1+0x1d00] ;  /* 0x001d000001387983 */ /* 0x000ee20000300a00 */
[----:B------:R-:W3:Y:S01]  /*abca0*/  LDL.LU.64 R138, [R1+0x1cf8] ;  /* 0x001cf800018a7983 */ /* 0x000ee20000300a00 */
[-C--:B------:R-:W-:Y:S01]  /*abcb0*/  IADD3 R47, P1, R26, R252.reuse, RZ ;  /* 0x000000fc1a2f7210 */ /* 0x080fe20007f3e0ff */
[----:B------:R-:W3:Y:S01]  /*abcc0*/  LDL.LU.64 R78, [R1+0x1bb8] ;  /* 0x001bb800014e7983 */ /* 0x000ee20000300a00 */
[----:B------:R-:W3:Y:S01]  /*abcd0*/  LDL.LU.64 R136, [R1+0x1c68] ;  /* 0x001c680001887983 */ /* 0x000ee20000300a00 */
[----:B------:R-:W-:Y:S01]  /*abce0*/  HMMA.1688.F32.TF32 R100, R128, R142, R124 ;  /* 0x0000008e8064723c */ /* 0x000fe2000008107c */
[----:B------:R-:W-:-:S02]  /*abcf0*/  IADD3 R151, P2, R22, R252, RZ ;  /* 0x000000fc16977210 */ /* 0x000fc40007f5e0ff */
[-C--:B-1----:R-:W-:Y:S01]  /*abd00*/  IADD3.X R14, R27, R0.reuse, RZ, P1, !PT ;  /* 0x000000001b0e7210 */ /* 0x082fe20000ffe4ff */
[----:B------:R-:W3:Y:S04]  /*abd10*/  LDL.LU.64 R134, [R1+0x1c60] ;  /* 0x001c600001867983 */ /* 0x000ee80000300a00 */
[----:B------:R-:W-:Y:S01]  /*abd20*/  HMMA.1688.F32.TF32 R84, R128, R122, R84 ;  /* 0x0000007a8054723c */ /* 0x000fe20000081054 */
[----:B------:R-:W3:Y:S02]  /*abd30*/  LDL.LU.64 R124, [R1+0x1c58] ;  /* 0x001c5800017c7983 */ /* 0x000ee40000300a00 */
[----:B------:R-:W3:Y:S01]  /*abd40*/  LDL.LU.64 R122, [R1+0x1c50] ;  /* 0x001c5000017a7983 */ /* 0x000ee20000300a00 */
[----:B------:R-:W3:Y:S01]  /*abd50*/  LDL.LU.64 R116, [R1+0x1cf0] ;  /* 0x001cf00001747983 */ /* 0x000ee20000300a00 */
[----:B------:R-:W-:Y:S01]  /*abd60*/  IADD3.X R2, R19, R0, RZ, P3, !PT ;  /* 0x0000000013027210 */ /* 0x000fe20001ffe4ff */
[----:B------:R-:W-:Y:S01]  /*abd70*/  IMAD.MOV.U32 R246, RZ, RZ, R65 ;  /* 0x000000fffff67224 */ /* 0x000fe200078e0041 */
[----:B------:R-:W-:-:S02]  /*abd80*/  MOV R247, R64 ;  /* 0x0000004000f77202 */ /* 0x000fc40000000f00 */
[----:B------:R-:W-:Y:S01]  /*abd90*/  MOV R248, R61 ;  /* 0x0000003d00f87202 */ /* 0x000fe20000000f00 */
[----:B------:R-:W-:Y:S02]  /*abda0*/  IMAD.MOV.U32 R249, RZ, RZ, R60 ;  /* 0x000000fffff97224 */ /* 0x000fe400078e003c */
[----:B------:R-:W-:Y:S01]  /*abdb0*/  IMAD.X R150, R23, 0x1, R0, P2 ;  /* 0x0000000117967824 */ /* 0x000fe200010e0600 */
[----:B----4-:R-:W-:-:S04]  /*abdc0*/  IADD3 R22, P1, R6, R252, RZ ;  /* 0x000000fc06167210 */ /* 0x010fc80007f3e0ff */
[----:B------:R-:W-:Y:S02]  /*abdd0*/  IADD3.X R19, R7, R0, RZ, P1, !PT ;  /* 0x0000000007137210 */ /* 0x000fe40000ffe4ff */
[----:B------:R-:W4:Y:S01]  /*abde0*/  LDL.LU.64 R6, [R1+0x1ce8] ;  /* 0x001ce80001067983 */ /* 0x000f220000300a00 */
[-C--:B------:R-:W-:Y:S01]  /*abdf0*/  IADD3 R18, P0, R42, R252.reuse, RZ ;  /* 0x000000fc2a127210 */ /* 0x080fe20007f1e0ff */
[----:B------:R-:W4:Y:S01]  /*abe00*/  LDL.LU.64 R132, [R1+0x1ce0] ;  /* 0x001ce00001847983 */ /* 0x000f220000300a00 */
[----:B------:R-:W-:Y:S01]  /*abe10*/  HMMA.1688.F32.TF32 R80, R128, R82, R92 ;  /* 0x000000528050723c */ /* 0x000fe2000008105c */
[----:B------:R-:W-:Y:S01]  /*abe20*/  IADD3 R26, P2, R38, R252, RZ ;  /* 0x000000fc261a7210 */ /* 0x000fe20007f5e0ff */
[----:B------:R-:W4:Y:S01]  /*abe30*/  LDL.LU.64 R126, [R1+0x1bb0] ;  /* 0x001bb000017e7983 */ /* 0x000f220000300a00 */
[----:B------:R-:W-:-:S05]  /*abe40*/  IMAD.X R15, R43, 0x1, R0, P0 ;  /* 0x000000012b0f7824 */ /* 0x000fca00000e0600 */
[C---:B------:R-:W-:Y:S08]  /*abe50*/  HMMA.1688.F32.TF32 R88, R128.reuse, R90, R144 ;  /* 0x0000005a8058723c */ /* 0x040ff00000081090 */
[C---:B------:R-:W-:Y:S08]  /*abe60*/  HMMA.1688.F32.TF32 R92, R128.reuse, R154, R160 ;  /* 0x0000009a805c723c */ /* 0x040ff000000810a0 */
[C---:B------:R-:W-:Y:S08]  /*abe70*/  HMMA.1688.F32.TF32 R64, R128.reuse, R66, R240 ;  /* 0x000000428040723c */ /* 0x040ff000000810f0 */
[C---:B------:R-:W-:Y:S01]  /*abe80*/  HMMA.1688.F32.TF32 R60, R128.reuse, R62, R244 ;  /* 0x0000003e803c723c */ /* 0x040fe200000810f4 */
[----:B------:R-:W4:Y:S07]  /*abe90*/  LDL.LU.64 R120, [R1+0x1c48] ;  /* 0x001c480001787983 */ /* 0x000f2e0000300a00 */
[----:B------:R-:W-:Y:S01]  /*abea0*/  HMMA.1688.F32.TF32 R128, R128, R58, R248 ;  /* 0x0000003a8080723c */ /* 0x000fe200000810f8 */
[-C--:B--2---:R-:W-:Y:S01]  /*abeb0*/  IADD3 R30, P3, R34, R252.reuse, RZ ;  /* 0x000000fc221e7210 */ /* 0x084fe20007f7e0ff */
[-C--:B---3--:R-:W-:Y:S01]  /*abec0*/  IADD3 R34, P0, R118, R252.reuse, RZ ;  /* 0x000000fc76227210 */ /* 0x088fe20007f1e0ff */
[----:B------:R-:W-:-:S04]  /*abed0*/  IADD3 R38, P1, R56, R252, RZ ;  /* 0x000000fc38267210 */ /* 0x000fc80007f3e0ff */
[--C-:B------:R-:W-:Y:S02]  /*abee0*/  IMAD.X R31, R119, 0x1, R0.reuse, P0 ;  /* 0x00000001771f7824 */ /* 0x100fe400000e0600 */
[----:B------:R-:W2:Y:S01]  /*abef0*/  LDL.LU.64 R118, [R1+0x1c40] ;  /* 0x001c400001767983 */ /* 0x000ea20000300a00 */
[----:B------:R-:W3:Y:S01]  /*abf00*/  LDL.LU.64 R58, [R1+0x1c38] ;  /* 0x001c3800013a7983 */ /* 0x000ee20000300a00 */
[-C--:B------:R-:W-:Y:S01]  /*abf10*/  IADD3.X R27, R35, R0.reuse, RZ, P3, !PT ;  /* 0x00000000231b7210 */ /* 0x080fe20001ffe4ff */
[----:B------:R-:W-:Y:S02]  /*abf20*/  IADD3.X R35, R57, R0, RZ, P1, !PT ;  /* 0x0000000039237210 */ /* 0x000fe40000ffe4ff */
[----:B------:R-:W3:Y:S01]  /*abf30*/  LDL.LU.64 R56, [R1+0x1c30] ;  /* 0x001c300001387983 */ /* 0x000ee20000300a00 */
[----:B------:R-:W-:Y:S01]  /*abf40*/  IMAD.X R23, R39, 0x1, R0, P2 ;  /* 0x0000000127177824 */ /* 0x000fe200010e0600 */
[-C--:B------:R-:W-:Y:S02]  /*abf50*/  IADD3 R147, P2, R138, R252.reuse, RZ ;  /* 0x000000fc8a937210 */ /* 0x080fe40007f5e0ff */
[----:B------:R-:W-:-:S02]  /*abf60*/  IADD3 R249, P0, R136, R252, RZ ;  /* 0x000000fc88f97210 */ /* 0x000fc40007f1e0ff */
[-C--:B------:R-:W-:Y:S02]  /*abf70*/  IADD3 R42, P3, R78, R252.reuse, RZ ;  /* 0x000000fc4e2a7210 */ /* 0x080fe40007f7e0ff */
[-C--:B------:R-:W-:Y:S01]  /*abf80*/  IADD3 R251, P1, R134, R252.reuse, RZ ;  /* 0x000000fc86fb7210 */ /* 0x080fe20007f3e0ff */
[--C-:B------:R-:W-:Y:S01]  /*abf90*/  IMAD.X R146, R139, 0x1, R0.reuse, P2 ;  /* 0x000000018b927824 */ /* 0x100fe200010e0600 */
[----:B------:R-:W-:Y:S02]  /*abfa0*/  IADD3 R46, P2, R124, R252, RZ ;  /* 0x000000fc7c2e7210 */ /* 0x000fe40007f5e0ff */
[----:B------:R-:W-:Y:S01]  /*abfb0*/  IADD3.X R39, R79, R0, RZ, P3, !PT ;  /* 0x000000004f277210 */ /* 0x000fe20001ffe4ff */
[----:B------:R-:W-:Y:S01]  /*abfc0*/  IMAD.X R248, R137, 0x1, R0, P0 ;  /* 0x0000000189f87824 */ /* 0x000fe200000e0600 */
[-C--:B------:R-:W-:Y:S02]  /*abfd0*/  IADD3 R79, P3, R122, R252.reuse, RZ ;  /* 0x000000fc7a4f7210 */ /* 0x080fe40007f7e0ff */
[----:B------:R-:W-:-:S02]  /*abfe0*/  IADD3 R241, P0, R116, R252, RZ ;  /* 0x000000fc74f17210 */ /* 0x000fc40007f1e0ff */
[-C--:B------:R-:W-:Y:S01]  /*abff0*/  IADD3.X R250, R135, R0.reuse, RZ, P1, !PT ;  /* 0x0000000087fa7210 */ /* 0x080fe20000ffe4ff */
[--C-:B------:R-:W-:Y:S01]  /*ac000*/  IMAD.X R43, R125, 0x1, R0.reuse, P2 ;  /* 0x000000017d2b7824 */ /* 0x100fe200010e0600 */
[----:B------:R-:W-:Y:S01]  /*ac010*/  IADD3.X R78, R123, R0, RZ, P3, !PT ;  /* 0x000000007b4e7210 */ /* 0x000fe20001ffe4ff */
[----:B------:R-:W3:Y:S01]  /*ac020*/  LDL.LU.64 R124, [R1+0x1cd8] ;  /* 0x001cd800017c7983 */ /* 0x000ee20000300a00 */
[----:B------:R-:W-:Y:S02]  /*ac030*/  IMAD.X R240, R117, 0x1, R0, P0 ;  /* 0x0000000175f07824 */ /* 0x000fe400000e0600 */
[----:B------:R-:W3:Y:S02]  /*ac040*/  LDL.LU.64 R122, [R1+0x1cd0] ;  /* 0x001cd000017a7983 */ /* 0x000ee40000300a00 */
[----:B------:R-:W3:Y:S01]  /*ac050*/  LDL.LU.64 R116, [R1+0x1cc8] ;  /* 0x001cc80001747983 */ /* 0x000ee20000300a00 */
[----:B----4-:R-:W-:-:S04]  /*ac060*/  IADD3 R243, P1, R6, R252, RZ ;  /* 0x000000fc06f37210 */ /* 0x010fc80007f3e0ff */
[----:B------:R-:W-:Y:S02]  /*ac070*/  IADD3.X R242, R7, R0, RZ, P1, !PT ;  /* 0x0000000007f27210 */ /* 0x000fe40000ffe4ff */
[----:B------:R-:W4:Y:S01]  /*ac080*/  LDL.LU.64 R6, [R1+0x1cc0] ;  /* 0x001cc00001067983 */ /* 0x000f220000300a00 */
[-C--:B------:R-:W-:Y:S02]  /*ac090*/  IADD3 R245, P2, R132, R252.reuse, RZ ;  /* 0x000000fc84f57210 */ /* 0x080fe40007f5e0ff */
[-C--:B------:R-:W-:Y:S01]  /*ac0a0*/  IADD3 R247, P3, R126, R252.reuse, RZ ;  /* 0x000000fc7ef77210 */ /* 0x080fe20007f7e0ff */
[----:B------:R-:W-:Y:S01]  /*ac0b0*/  HMMA.1688.F32.TF32 R8, R112, R184, R8 ;  /* 0x000000b87008723c */ /* 0x000fe20000081008 */
[----:B------:R-:W-:Y:S01]  /*ac0c0*/  IADD3 R161, P0, R120, R252, RZ ;  /* 0x000000fc78a17210 */ /* 0x000fe20007f1e0ff */
[----:B------:R-:W-:-:S06]  /*ac0d0*/  IMAD.X R244, R133, 0x1, R0, P2 ;  /* 0x0000000185f47824 */ /* 0x000fcc00010e0600 */
[----:B------:R-:W-:Y:S01]  /*ac0e0*/  HMMA.1688.F32.TF32 R80, R112, R188, R80 ;  /* 0x000000bc7050723c */ /* 0x000fe20000081050 */
[----:B------:R-:W-:Y:S01]  /*ac0f0*/  IADD3.X R246, R127, R0, RZ, P3, !PT ;  /* 0x000000007ff67210 */ /* 0x000fe20001ffe4ff */
[--C-:B------:R-:W-:Y:S02]  /*ac100*/  IMAD.X R160, R121, 0x1, R0.reuse, P0 ;  /* 0x0000000179a07824 */ /* 0x100fe400000e0600 */
[----:B------:R-:W4:Y:S01]  /*ac110*/  LDL.LU.64 R120, [R1+0x1d48] ;  /* 0x001d480001787983 */ /* 0x000f220000300a00 */
[-C--:B--2---:R-:W-:Y:S02]  /*ac120*/  IADD3 R163, P1, R118, R252.reuse, RZ ;  /* 0x000000fc76a37210 */ /* 0x084fe40007f3e0ff */
[----:B---3--:R-:W-:Y:S02]  /*ac130*/  IADD3 R185, P2, R58, R252, RZ ;  /* 0x000000fc3ab97210 */ /* 0x008fe40007f5e0ff */
[----:B------:R-:W-:Y:S02]  /*ac140*/  IADD3.X R162, R119, R0, RZ, P1, !PT ;  /* 0x0000000077a27210 */ /* 0x000fe40000ffe4ff */
[----:B------:R-:W-:Y:S01]  /*ac150*/  IADD3 R189, P3, R56, R252, RZ ;  /* 0x000000fc38bd7210 */ /* 0x000fe20007f7e0ff */
[----:B------:R-:W-:Y:S01]  /*ac160*/  IMAD.X R184, R59, 0x1, R0, P2 ;  /* 0x000000013bb87824 */ /* 0x000fe200010e0600 */
[----:B------:R-:W2:Y:S01]  /*ac170*/  LDL.LU.64 R118, [R1+0x1d40] ;  /* 0x001d400001767983 */ /* 0x000ea20000300a00 */
[----:B------:R-:W3:Y:S01]  /*ac180*/  LDL.LU.64 R58, [R1+0x1d38] ;  /* 0x001d3800013a7983 */ /* 0x000ee20000300a00 */
[----:B------:R-:W-:-:S02]  /*ac190*/  IADD3.X R188, R57, R0, RZ, P3, !PT ;  /* 0x0000000039bc7210 */ /* 0x000fc40001ffe4ff */
[----:B------:R-:W3:Y:S01]  /*ac1a0*/  LDL.LU.64 R56, [R1+0x1d30] ;  /* 0x001d300001387983 */ /* 0x000ee20000300a00 */
[----:B------:R-:W3:Y:S02]  /*ac1b0*/  LDL.LU.64 R144, [R1+0x1d58] ;  /* 0x001d580001907983 */ /* 0x000ee40000300a00 */
[----:B------:R-:W3:Y:S01]  /*ac1c0*/  LDL.LU.64 R126, [R1+0x1d50] ;  /* 0x001d5000017e7983 */ /* 0x000ee20000300a00 */
[----:B------:R-:W-:-:S05]  /*ac1d0*/  IADD3 R153, P2, R116, R252, RZ ;  /* 0x000000fc74997210 */ /* 0x000fca0007f5e0ff */
[----:B------:R-:W-:Y:S02]  /*ac1e0*/  IMAD.X R152, R117, 0x1, R0, P2 ;  /* 0x0000000175987824 */ /* 0x000fe400010e0600 */
[----:B------:R-:W3:Y:S01]  /*ac1f0*/  LDL.LU.64 R116, [R1+0x1a40] ;  /* 0x001a400001747983 */ /* 0x000ee20000300a00 */
[-C--:B------:R-:W-:Y:S02]  /*ac200*/  IADD3 R141, P0, R124, R252.reuse, RZ ;  /* 0x000000fc7c8d7210 */ /* 0x080fe40007f1e0ff */
[----:B----4-:R-:W-:-:S04]  /*ac210*/  IADD3 R155, P3, R6, R252, RZ ;  /* 0x000000fc069b7210 */ /* 0x010fc80007f7e0ff */
[----:B------:R-:W-:Y:S02]  /*ac220*/  IADD3.X R154, R7, R0, RZ, P3, !PT ;  /* 0x00000000079a7210 */ /* 0x000fe40001ffe4ff */
[----:B------:R-:W4:Y:S01]  /*ac230*/  LDL.LU.64 R6, [R1+0x1a38] ;  /* 0x001a380001067983 */ /* 0x000f220000300a00 */
[----:B------:R-:W-:Y:S01]  /*ac240*/  IMAD.X R140, R125, 0x1, R0, P0 ;  /* 0x000000017d8c7824 */ /* 0x000fe200000e0600 */
[----:B------:R-:W-:Y:S01]  /*ac250*/  IADD3 R143, P1, R122, R252, RZ ;  /* 0x000000fc7a8f7210 */ /* 0x000fe20007f3e0ff */
[----:B------:R-:W4:Y:S03]  /*ac260*/  LDL.LU.64 R124, [R1+0x1a60] ;  /* 0x001a6000017c7983 */ /* 0x000f260000300a00 */
[----:B------:R-:W-:Y:S02]  /*ac270*/  IADD3.X R142, R123, R0, RZ, P1, !PT ;  /* 0x000000007b8e7210 */ /* 0x000fe40000ffe4ff */
[----:B--2---:R-:W-:-:S02]  /*ac280*/  IADD3 R135, P1, R118, R252, RZ ;  /* 0x000000fc76877210 */ /* 0x004fc40007f3e0ff */
[-C--:B---3--:R-:W-:Y:S02]  /*ac290*/  IADD3 R137, P2, R58, R252.reuse, RZ ;  /* 0x000000fc3a897210 */ /* 0x088fe40007f5e0ff */
[----:B------:R-:W-:Y:S02]  /*ac2a0*/  IADD3 R139, P3, R56, R252, RZ ;  /* 0x000000fc388b7210 */ /* 0x000fe40007f7e0ff */
[-C--:B------:R-:W-:Y:S01]  /*ac2b0*/  IADD3.X R134, R119, R0.reuse, RZ, P1, !PT ;  /* 0x0000000077867210 */ /* 0x080fe20000ffe4ff */
[----:B------:R-:W-:Y:S01]  /*ac2c0*/  IMAD.X R136, R59, 0x1, R0, P2 ;  /* 0x000000013b887824 */ /* 0x000fe200010e0600 */
[----:B------:R-:W2:Y:S01]  /*ac2d0*/  LDL.LU.64 R118, [R1+0x1a58] ;  /* 0x001a580001767983 */ /* 0x000ea20000300a00 */
[----:B------:R-:W-:Y:S01]  /*ac2e0*/  IADD3.X R138, R57, R0, RZ, P3, !PT ;  /* 0x00000000398a7210 */ /* 0x000fe20001ffe4ff */
[----:B------:R-:W3:Y:S02]  /*ac2f0*/  LDL.LU.64 R58, [R1+0x1a50] ;  /* 0x001a5000013a7983 */ /* 0x000ee40000300a00 */
[----:B------:R-:W3:Y:S01]  /*ac300*/  LDL.LU.64 R56, [R1+0x1a48] ;  /* 0x001a480001387983 */ /* 0x000ee20000300a00 */
[----:B------:R-:W-:-:S05]  /*ac310*/  IADD3 R133, P0, R120, R252, RZ ;  /* 0x000000fc78857210 */ /* 0x000fca0007f1e0ff */
[----:B------:R-:W-:Y:S01]  /*ac320*/  IMAD.X R132, R121, 0x1, R0, P0 ;  /* 0x0000000179847824 */ /* 0x000fe200000e0600 */
[-C--:B------:R-:W-:Y:S02]  /*ac330*/  IADD3 R121, P2, R144, R252.reuse, RZ ;  /* 0x000000fc90797210 */ /* 0x080fe40007f5e0ff */
[----:B------:R-:W-:-:S03]  /*ac340*/  IADD3 R122, P0, R116, R252, RZ ;  /* 0x000000fc747a7210 */ /* 0x000fc60007f1e0ff */
[----:B------:R-:W-:Y:S02]  /*ac350*/  IMAD.X R120, R145, 0x1, R0, P2 ;  /* 0x0000000191787824 */ /* 0x000fe400010e0600 */
[----:B------:R-:W-:Y:S01]  /*ac360*/  STL [R1+0x1c4], R122 ;  /* 0x0001c47a01007387 */ /* 0x000fe20000100800 */
[-C--:B------:R-:W-:Y:S02]  /*ac370*/  IADD3 R123, P3, R126, R252.reuse, RZ ;  /* 0x000000fc7e7b7210 */ /* 0x080fe40007f7e0ff */
[----:B----4-:R-:W-:-:S05]  /*ac380*/  IADD3 R5, P1, R6, R252, RZ ;  /* 0x000000fc06057210 */ /* 0x010fca0007f3e0ff */
[----:B------:R1:W-:Y:S01]  /*ac390*/  STL [R1+0x1cc], R5 ;  /* 0x0001cc0501007387 */ /* 0x0003e20000100800 */
[----:B------:R-:W4:Y:S01]  /*ac3a0*/  LDL.LU.64 R144, [R1+0x1a70] ;  /* 0x001a700001907983 */ /* 0x000f220000300a00 */
[-C--:B------:R-:W-:Y:S01]  /*ac3b0*/  IADD3.X R6, R7, R0.reuse, RZ, P1, !PT ;  /* 0x0000000007067210 */ /* 0x080fe20000ffe4ff */
[----:B-1----:R-:W-:Y:S01]  /*ac3c0*/  IMAD.X R5, R117, 0x1, R0, P0 ;  /* 0x0000000175057824 */ /* 0x002fe200000e0600 */
[----:B------:R-:W-:-:S04]  /*ac3d0*/  IADD3.X R122, R127, R0, RZ, P3, !PT ;  /* 0x000000007f7a7210 */ /* 0x000fc80001ffe4ff */
[----:B------:R1:W-:Y:S01]  /*ac3e0*/  STL [R1+0x1c0], R5 ;  /* 0x0001c00501007387 */ /* 0x0003e20000100800 */
[----:B------:R1:W-:Y:S02]  /*ac3f0*/  STL [R1+0x1c8], R6 ;  /* 0x0001c80601007387 */ /* 0x0003e40000100800 */
[----:B------:R-:W4:Y:S02]  /*ac400*/  LDL.LU.64 R126, [R1+0x1a68] ;  /* 0x001a6800017e7983 */ /* 0x000f240000300a00 */
[----:B------:R-:W4:Y:S01]  /*ac410*/  LDL.LU.64 R116, [R1+0x1918] ;  /* 0x0019180001747983 */ /* 0x000f220000300a00 */
[----:B-1----:R-:W-:-:S05]  /*ac420*/  IADD3 R5, P0, R124, R252, RZ ;  /* 0x000000fc7c057210 */ /* 0x002fca0007f1e0ff */
[----:B------:R2:W-:Y:S01]  /*ac430*/  STL [R1+0x1a4], R5 ;  /* 0x0001a40501007387 */ /* 0x0005e20000100800 */
[----:B------:R-:W4:Y:S01]  /*ac440*/  LDL.LU.64 R6, [R1+0x1910] ;  /* 0x0019100001067983 */ /* 0x000f220000300a00 */
[----:B------:R-:W-:Y:S01]  /*ac450*/  HMMA.1688.F32.TF32 R84, R112, R192, R84 ;  /* 0x000000c07054723c */ /* 0x000fe20000081054 */
[----:B--2---:R-:W-:-:S06]  /*ac460*/  IADD3 R5, P1, R118, R252, RZ ;  /* 0x000000fc76057210 */ /* 0x004fcc0007f3e0ff */
[-C--:B---3--:R-:W-:Y:S02]  /*ac470*/  IADD3 R193, P2, R58, R252.reuse, RZ ;  /* 0x000000fc3ac17210 */ /* 0x088fe40007f5e0ff */
[----:B------:R-:W-:Y:S01]  /*ac480*/  IADD3 R192, P3, R56, R252, RZ ;  /* 0x000000fc38c07210 */ /* 0x000fe20007f7e0ff */
[----:B------:R1:W-:Y:S02]  /*ac490*/  STL [R1+0x1ac], R5 ;  /* 0x0001ac0501007387 */ /* 0x0003e40000100800 */
[----:B------:R-:W-:Y:S02]  /*ac4a0*/  STL [R1+0x1b4], R193 ;  /* 0x0001b4c101007387 */ /* 0x000fe40000100800 */
[----:B------:R-:W-:Y:S02]  /*ac4b0*/  STL [R1+0x1bc], R192 ;  /* 0x0001bcc001007387 */ /* 0x000fe40000100800 */
[----:B-1----:R-:W-:Y:S02]  /*ac4c0*/  IMAD.X R5, R125, 0x1, R0, P0 ;  /* 0x000000017d057824 */ /* 0x002fe400000e0600 */
[----:B------:R-:W2:Y:S01]  /*ac4d0*/  LDL.LU.64 R124, [R1+0x1938] ;  /* 0x00193800017c7983 */ /* 0x000ea20000300a00 */
[----:B------:R-:W-:-:S02]  /*ac4e0*/  IADD3.X R118, R119, R0, RZ, P1, !PT ;  /* 0x0000000077767210 */ /* 0x000fc40000ffe4ff */
[----:B------:R1:W-:Y:S01]  /*ac4f0*/  STL [R1+0x1a0], R5 ;  /* 0x0001a00501007387 */ /* 0x0003e20000100800 */
[----:B------:R-:W-:Y:S02]  /*ac500*/  IADD3.X R56, R57, R0, RZ, P3, !PT ;  /* 0x0000000039387210 */ /* 0x000fe40001ffe4ff */
[----:B------:R3:W-:Y:S01]  /*ac510*/  STL [R1+0x1a8], R118 ;  /* 0x0001a87601007387 */ /* 0x0007e20000100800 */
[----:B-1----:R-:W-:-:S05]  /*ac520*/  IMAD.X R5, R59, 0x1, R0, P2 ;  /* 0x000000013b057824 */ /* 0x002fca00010e0600 */
[----:B------:R4:W-:Y:S01]  /*ac530*/  STL [R1+0x1b0], R5 ;  /* 0x0001b00501007387 */ /* 0x0009e20000100800 */
[----:B------:R1:W-:Y:S02]  /*ac540*/  STL [R1+0x1b8], R56 ;  /* 0x0001b83801007387 */ /* 0x0003e40000100800 */
[----:B---3--:R-:W3:Y:S02]  /*ac550*/  LDL.LU.64 R118, [R1+0x1930] ;  /* 0x0019300001767983 */ /* 0x008ee40000300a00 */
[----:B------:R-:W3:Y:S01]  /*ac560*/  LDL.LU.64 R58, [R1+0x1928] ;  /* 0x00192800013a7983 */ /* 0x000ee20000300a00 */
[----:B----4-:R-:W-:-:S05]  /*ac570*/  IADD3 R5, P0, R144, R252, RZ ;  /* 0x000000fc90057210 */ /* 0x010fca0007f1e0ff */
[----:B------:R4:W-:Y:S01]  /*ac580*/  STL [R1+0x194], R5 ;  /* 0x0001940501007387 */ /* 0x0009e20000100800 */
[----:B-1----:R-:W3:Y:S02]  /*ac590*/  LDL.LU.64 R56, [R1+0x1920] ;  /* 0x0019200001387983 */ /* 0x002ee40000300a00 */
[----:B------:R-:W-:Y:S01]  /*ac5a0*/  IMAD.X R144, R145, 0x1, R0, P0 ;  /* 0x0000000191907824 */ /* 0x000fe200000e0600 */
[-C--:B------:R-:W-:Y:S02]  /*ac5b0*/  IADD3 R193, P1, R126, R252.reuse, RZ ;  /* 0x000000fc7ec17210 */ /* 0x080fe40007f3e0ff */
[----:B------:R-:W-:-:S03]  /*ac5c0*/  IADD3 R192, P2, R116, R252, RZ ;  /* 0x000000fc74c07210 */ /* 0x000fc60007f5e0ff */
[----:B------:R-:W-:Y:S02]  /*ac5d0*/  STL [R1+0x19c], R193 ;  /* 0x00019cc101007387 */ /* 0x000fe40000100800 */
[----:B------:R-:W-:Y:S01]  /*ac5e0*/  STL [R1+0x2ac], R192 ;  /* 0x0002acc001007387 */ /* 0x000fe20000100800 */
[----:B------:R-:W-:Y:S02]  /*ac5f0*/  IADD3.X R126, R127, R0, RZ, P1, !PT ;  /* 0x000000007f7e7210 */ /* 0x000fe40000ffe4ff */
[----:B----4-:R-:W-:-:S05]  /*ac600*/  IADD3 R5, P3, R6, R252, RZ ;  /* 0x000000fc06057210 */ /* 0x010fca0007f7e0ff */
[----:B------:R1:W-:Y:S01]  /*ac610*/  STL [R1+0x2b4], R5 ;  /* 0x0002b40501007387 */ /* 0x0003e20000100800 */
[----:B------:R-:W-:Y:S01]  /*ac620*/  IADD3.X R6, R7, R0, RZ, P3, !PT ;  /* 0x0000000007067210 */ /* 0x000fe20001ffe4ff */
[----:B------:R4:W-:Y:S02]  /*ac630*/  STL [R1+0x190], R144 ;  /* 0x0001909001007387 */ /* 0x0009e40000100800 */
[----:B------:R4:W-:Y:S02]  /*ac640*/  STL [R1+0x198], R126 ;  /* 0x0001987e01007387 */ /* 0x0009e40000100800 */
[----:B-1----:R-:W-:-:S05]  /*ac650*/  IMAD.X R5, R117, 0x1, R0, P2 ;  /* 0x0000000175057824 */ /* 0x002fca00010e0600 */
[----:B------:R2:W-:Y:S01]  /*ac660*/  STL [R1+0x2a8], R5 ;  /* 0x0002a80501007387 */ /* 0x0005e20000100800 */
[----:B------:R1:W-:Y:S02]  /*ac670*/  STL [R1+0x2b0], R6 ;  /* 0x0002b00601007387 */ /* 0x0003e40000100800 */
[----:B----4-:R-:W4:Y:S02]  /*ac680*/  LDL.LU.64 R144, [R1+0x1948] ;  /* 0x0019480001907983 */ /* 0x010f240000300a00 */
[----:B------:R-:W4:Y:S01]  /*ac690*/  LDL.LU.64 R126, [R1+0x1940] ;  /* 0x00194000017e7983 */ /* 0x000f220000300a00 */
[----:B--2---:R-:W-:-:S05]  /*ac6a0*/  IADD3 R5, P0, R124, R252, RZ ;  /* 0x000000fc7c057210 */ /* 0x004fca0007f1e0ff */
[----:B------:R3:W-:Y:S01]  /*ac6b0*/  STL [R1+0x28c], R5 ;  /* 0x00028c0501007387 */ /* 0x0007e20000100800 */
[----:B------:R-:W2:Y:S02]  /*ac6c0*/  LDL.LU.64 R116, [R1+0x1818] ;  /* 0x0018180001747983 */ /* 0x000ea40000300a00 */
[----:B-1----:R-:W2:Y:S01]  /*ac6d0*/  LDL.LU.64 R6, [R1+0x1810] ;  /* 0x0018100001067983 */ /* 0x002ea20000300a00 */
[-C--:B---3--:R-:W-:Y:S02]  /*ac6e0*/  IADD3 R5, P1, R118, R252.reuse, RZ ;  /* 0x000000fc76057210 */ /* 0x088fe40007f3e0ff */
[----:B------:R-:W-:-:S03]  /*ac6f0*/  IADD3 R193, P2, R58, R252, RZ ;  /* 0x000000fc3ac17210 */ /* 0x000fc60007f5e0ff */
[----:B------:R1:W-:Y:S01]  /*ac700*/  STL [R1+0x294], R5 ;  /* 0x0002940501007387 */ /* 0x0003e20000100800 */
[----:B------:R-:W-:Y:S01]  /*ac710*/  IADD3.X R118, R119, R0, RZ, P1, !PT ;  /* 0x0000000077767210 */ /* 0x000fe20000ffe4ff */
[----:B------:R-:W-:Y:S02]  /*ac720*/  STL [R1+0x29c], R193 ;  /* 0x00029cc101007387 */ /* 0x000fe40000100800 */
[--C-:B------:R-:W-:Y:S02]  /*ac730*/  IMAD.X R58, R59, 0x1, R0.reuse, P2 ;  /* 0x000000013b3a7824 */ /* 0x100fe400010e0600 */
[----:B-1----:R-:W-:Y:S01]  /*ac740*/  IMAD.X R5, R125, 0x1, R0, P0 ;  /* 0x000000017d057824 */ /* 0x002fe200000e0600 */
[----:B------:R-:W-:-:S05]  /*ac750*/  IADD3 R192, P3, R56, R252, RZ ;  /* 0x000000fc38c07210 */ /* 0x000fca0007f7e0ff */
[----:B------:R-:W-:Y:S01]  /*ac760*/  STL [R1+0x2a4], R192 ;  /* 0x0002a4c001007387 */ /* 0x000fe20000100800 */
[----:B------:R1:W-:Y:S02]  /*ac770*/  STL [R1+0x288], R5 ;  /* 0x0002880501007387 */ /* 0x0003e40000100800 */
[----:B------:R3:W-:Y:S02]  /*ac780*/  STL [R1+0x290], R118 ;  /* 0x0002907601007387 */ /* 0x0007e40000100800 */
[----:B------:R-:W2:Y:S01]  /*ac790*/  LDL.LU.64 R124, [R1+0x1838] ;  /* 0x00183800017c7983 */ /* 0x000ea20000300a00 */
[----:B------:R3:W-:Y:S01]  /*ac7a0*/  STL [R1+0x298], R58 ;  /* 0x0002983a01007387 */ /* 0x0007e20000100800 */
[----:B-1----:R-:W-:-:S03]  /*ac7b0*/  IADD3.X R5, R57, R0, RZ, P3, !PT ;  /* 0x0000000039057210 */ /* 0x002fc60001ffe4ff */
[----:B---3--:R-:W3:Y:S04]  /*ac7c0*/  LDL.LU.64 R118, [R1+0x1830] ;  /* 0x0018300001767983 */ /* 0x008ee80000300a00 */
[----:B------:R1:W-:Y:S01]  /*ac7d0*/  STL [R1+0x2a0], R5 ;  /* 0x0002a00501007387 */ /* 0x0003e20000100800 */
[----:B------:R-:W3:Y:S02]  /*ac7e0*/  LDL.LU.64 R58, [R1+0x1828] ;  /* 0x00182800013a7983 */ /* 0x000ee40000300a00 */
[----:B------:R-:W3:Y:S01]  /*ac7f0*/  LDL.LU.64 R56, [R1+0x1820] ;  /* 0x0018200001387983 */ /* 0x000ee20000300a00 */
[-C--:B----4-:R-:W-:Y:S02]  /*ac800*/  IADD3 R192, P0, R144, R252.reuse, RZ ;  /* 0x000000fc90c07210 */ /* 0x090fe40007f1e0ff */
[----:B-1----:R-:W-:-:S03]  /*ac810*/  IADD3 R5, P1, R126, R252, RZ ;  /* 0x000000fc7e057210 */ /* 0x002fc60007f3e0ff */
[----:B------:R-:W-:Y:S02]  /*ac820*/  STL [R1+0x27c], R192 ;  /* 0x00027cc001007387 */ /* 0x000fe40000100800 */
[----:B------:R1:W-:Y:S01]  /*ac830*/  STL [R1+0x284], R5 ;  /* 0x0002840501007387 */ /* 0x0003e20000100800 */
[----:B------:R-:W-:Y:S01]  /*ac840*/  IADD3.X R126, R127, R0, RZ, P1, !PT ;  /* 0x000000007f7e7210 */ /* 0x000fe20000ffe4ff */
[----:B-1----:R-:W-:Y:S01]  /*ac850*/  IMAD.X R5, R145, 0x1, R0, P0 ;  /* 0x0000000191057824 */ /* 0x002fe200000e0600 */
[-C--:B--2---:R-:W-:Y:S02]  /*ac860*/  IADD3 R193, P2, R116, R252.reuse, RZ ;  /* 0x000000fc74c17210 */ /* 0x084fe40007f5e0ff */
[----:B------:R-:W-:-:S03]  /*ac870*/  IADD3 R192, P3, R6, R252, RZ ;  /* 0x000000fc06c07210 */ /* 0x000fc60007f7e0ff */
[----:B------:R-:W-:Y:S02]  /*ac880*/  STL [R1+0x66c], R193 ;  /* 0x00066cc101007387 */ /* 0x000fe40000100800 */
[----:B------:R1:W-:Y:S02]  /*ac890*/  STL [R1+0x674], R192 ;  /* 0x000674c001007387 */ /* 0x0003e40000100800 */
[----:B------:R-:W-:Y:S02]  /*ac8a0*/  IMAD.X R116, R117, 0x1, R0, P2 ;  /* 0x0000000175747824 */ /* 0x000fe400010e0600 */
[----:B------:R2:W-:Y:S01]  /*ac8b0*/  STL [R1+0x278], R5 ;  /* 0x0002780501007387 */ /* 0x0005e20000100800 */
[----:B------:R-:W-:Y:S04]  /*ac8c0*/  STL [R1+0x280], R126 ;  /* 0x0002807e01007387 */ /* 0x000fe80000100800 */
[----:B-1----:R-:W4:Y:S01]  /*ac8d0*/  LDL.LU.64 R192, [R1+0x1848] ;  /* 0x0018480001c07983 */ /* 0x002f220000300a00 */
[----:B--2---:R-:W-:Y:S01]  /*ac8e0*/  IADD3.X R5, R7, R0, RZ, P3, !PT ;  /* 0x0000000007057210 */ /* 0x004fe20001ffe4ff */
[----:B------:R1:W-:Y:S02]  /*ac8f0*/  STL [R1+0x668], R116 ;  /* 0x0006687401007387 */ /* 0x0003e40000100800 */
[----:B-1----:R-:W2:Y:S02]  /*ac900*/  LDL.LU.64 R116, [R1+0x1840] ;  /* 0x0018400001747983 */ /* 0x002ea40000300a00 */
[----:B------:R3:W-:Y:S02]  /*ac910*/  STL [R1+0x670], R5 ;  /* 0x0006700501007387 */ /* 0x0007e40000100800 */
[----:B------:R-:W2:Y:S01]  /*ac920*/  LDL.LU.64 R6, [R1+0x1a78] ;  /* 0x001a780001067983 */ /* 0x000ea20000300a00 */
[----:B------:R-:W-:-:S05]  /*ac930*/  IADD3 R126, P0, R124, R252, RZ ;  /* 0x000000fc7c7e7210 */ /* 0x000fca0007f1e0ff */
[----:B------:R1:W-:Y:S01]  /*ac940*/  STL [R1+0x63c], R126 ;  /* 0x00063c7e01007387 */ /* 0x0003e20000100800 */
[-C--:B---3--:R-:W-:Y:S02]  /*ac950*/  IADD3 R5, P1, R118, R252.reuse, RZ ;  /* 0x000000fc76057210 */ /* 0x088fe40007f3e0ff */
[-C--:B------:R-:W-:Y:S02]  /*ac960*/  IADD3 R127, P2, R58, R252.reuse, RZ ;  /* 0x000000fc3a7f7210 */ /* 0x080fe40007f5e0ff */
[----:B-1----:R-:W-:Y:S01]  /*ac970*/  IADD3 R126, P3, R56, R252, RZ ;  /* 0x000000fc387e7210 */ /* 0x002fe20007f7e0ff */
[----:B------:R1:W-:Y:S01]  /*ac980*/  STL [R1+0x654], R5 ;  /* 0x0006540501007387 */ /* 0x0003e20000100800 */
[----:B------:R-:W-:Y:S01]  /*ac990*/  IADD3.X R118, R119, R0, RZ, P1, !PT ;  /* 0x0000000077767210 */ /* 0x000fe20000ffe4ff */
[----:B------:R-:W-:Y:S02]  /*ac9a0*/  STL [R1+0x65c], R127 ;  /* 0x00065c7f01007387 */ /* 0x000fe40000100800 */
[----:B------:R3:W-:Y:S01]  /*ac9b0*/  STL [R1+0x664], R126 ;  /* 0x0006647e01007387 */ /* 0x0007e20000100800 */
[----:B-1----:R-:W-:-:S02]  /*ac9c0*/  IMAD.X R5, R125, 0x1, R0, P0 ;  /* 0x000000017d057824 */ /* 0x002fc400000e0600 */
[----:B------:R-:W-:-:S03]  /*ac9d0*/  IMAD.X R58, R59, 0x1, R0, P2 ;  /* 0x000000013b3a7824 */ /* 0x000fc600010e0600 */
[----:B------:R1:W-:Y:S01]  /*ac9e0*/  STL [R1+0x638], R5 ;  /* 0x0006380501007387 */ /* 0x0003e20000100800 */
[----:B------:R1:W-:Y:S02]  /*ac9f0*/  STL [R1+0x650], R118 ;  /* 0x0006507601007387 */ /* 0x0003e40000100800 */
[----:B------:R-:W2:Y:S02]  /*aca00*/  LDL.LU.64 R144, [R1+0x1a98] ;  /* 0x001a980001907983 */ /* 0x000ea40000300a00 */
[----:B------:R1:W-:Y:S01]  /*aca10*/  STL [R1+0x658], R58 ;  /* 0x0006583a01007387 */ /* 0x0003e20000100800 */
[----:B---3--:R-:W3:Y:S01]  /*aca20*/  LDL.LU.64 R126, [R1+0x1a90] ;  /* 0x001a9000017e7983 */ /* 0x008ee20000300a00 */
[----:B-1----:R-:W-:-:S05]  /*aca30*/  IADD3.X R5, R57, R0, RZ, P3, !PT ;  /* 0x0000000039057210 */ /* 0x002fca0001ffe4ff */
[----:B------:R1:W-:Y:S01]  /*aca40*/  STL [R1+0x660], R5 ;  /* 0x0006600501007387 */ /* 0x0003e20000100800 */
[----:B------:R-:W3:Y:S02]  /*aca50*/  LDL.LU.64 R124, [R1+0x1a88] ;  /* 0x001a8800017c7983 */ /* 0x000ee40000300a00 */
[----:B------:R-:W3:Y:S01]  /*aca60*/  LDL.LU.64 R118, [R1+0x1a80] ;  /* 0x001a800001767983 */ /* 0x000ee20000300a00 */
        /* <DEDUP_REMOVED lines=14> */
[----:B------:R-:W-:Y:S01]  /*acb50*/  LDS R55, [R4+0x36780] ;  /* 0x0367800004377984 */ /* 0x000fe20000000800 */
[----:B----4-:R-:W-:-:S05]  /*acb60*/  IADD3 R52, P0, R192, R252, RZ ;  /* 0x000000fcc0347210 */ /* 0x010fca0007f1e0ff */
[--C-:B------:R-:W-:Y:S01]  /*acb70*/  IMAD.X R192, R193, 0x1, R0.reuse, P0 ;  /* 0x00000001c1c07824 */ /* 0x100fe200000e0600 */
[----:B------:R-:W-:Y:S02]  /*acb80*/  STL [R1+0x62c], R52 ;  /* 0x00062c3401007387 */ /* 0x000fe40000100800 */
[----:B------:R-:W-:Y:S01]  /*acb90*/  LDS R52, [R3+0x34780] ;  /* 0x0347800003347984 */ /* 0x000fe20000000800 */
[-C--:B--2---:R-:W-:Y:S02]  /*acba0*/  IADD3 R53, P1, R116, R252.reuse, RZ ;  /* 0x000000fc74357210 */ /* 0x084fe40007f3e0ff */
[----:B-1----:R-:W-:Y:S02]  /*acbb0*/  IADD3 R5, P2, R6, R252, RZ ;  /* 0x000000fc06057210 */ /* 0x002fe40007f5e0ff */
[----:B------:R-:W-:Y:S01]  /*acbc0*/  IADD3.X R116, R117, R0, RZ, P1, !PT ;  /* 0x0000000075747210 */ /* 0x000fe20000ffe4ff */
[----:B------:R-:W-:Y:S02]  /*acbd0*/  STL [R1+0x634], R53 ;  /* 0x0006343501007387 */ /* 0x000fe40000100800 */
[----:B------:R1:W-:Y:S02]  /*acbe0*/  STL [R1+0x18c], R5 ;  /* 0x00018c0501007387 */ /* 0x0003e40000100800 */
[----:B------:R2:W-:Y:S02]  /*acbf0*/  STL [R1+0x628], R192 ;  /* 0x000628c001007387 */ /* 0x0005e40000100800 */
[----:B------:R-:W4:Y:S01]  /*acc00*/  LDL.LU.64 R196, [R1+0x1ab0] ;  /* 0x001ab00001c47983 */ /* 0x000f220000300a00 */
[----:B------:R2:W-:Y:S04]  /*acc10*/  STL [R1+0x630], R116 ;  /* 0x0006307401007387 */ /* 0x0005e80000100800 */
[----:B------:R-:W3:Y:S01]  /*acc20*/  LDS R53, [R4+0x34780] ;  /* 0x0347800004357984 */ /* 0x000ee20000000800 */
[----:B-1----:R-:W-:-:S03]  /*acc30*/  IMAD.X R5, R7, 0x1, R0, P2 ;  /* 0x0000000107057824 */ /* 0x002fc600010e0600 */
[----:B--2---:R-:W2:Y:S04]  /*acc40*/  LDL.LU.64 R192, [R1+0x1aa8] ;  /* 0x001aa80001c07983 */ /* 0x004ea80000300a00 */
[----:B------:R1:W-:Y:S01]  /*acc50*/  STL [R1+0x188], R5 ;  /* 0x0001880501007387 */ /* 0x0003e20000100800 */
[----:B------:R-:W2:Y:S02]  /*acc60*/  LDL.LU.64 R116, [R1+0x1aa0] ;  /* 0x001aa00001747983 */ /* 0x000ea40000300a00 */
[----:B------:R-:W2:Y:S01]  /*acc70*/  LDL.LU.64 R6, [R1+0x1950] ;  /* 0x0019500001067983 */ /* 0x000ea20000300a00 */
[----:B-1----:R-:W-:-:S05]  /*acc80*/  IADD3 R5, P0, R144, R252, RZ ;  /* 0x000000fc90057210 */ /* 0x002fca0007f1e0ff */
[----:B------:R3:W-:Y:S02]  /*acc90*/  STL [R1+0x16c], R5 ;  /* 0x00016c0501007387 */ /* 0x0007e40000100800 */
[-C--:B---3--:R-:W-:Y:S02]  /*acca0*/  IADD3 R5, P1, R126, R252.reuse, RZ ;  /* 0x000000fc7e057210 */ /* 0x088fe40007f3e0ff */
[-C--:B------:R-:W-:Y:S02]  /*accb0*/  IADD3 R181, P2, R124, R252.reuse, RZ ;  /* 0x000000fc7cb57210 */ /* 0x080fe40007f5e0ff */
[----:B------:R-:W-:Y:S01]  /*accc0*/  IADD3 R180, P3, R118, R252, RZ ;  /* 0x000000fc76b47210 */ /* 0x000fe20007f7e0ff */
[----:B------:R1:W-:Y:S01]  /*accd0*/  STL [R1+0x174], R5 ;  /* 0x0001740501007387 */ /* 0x0003e20000100800 */
[----:B------:R-:W-:Y:S02]  /*acce0*/  IMAD.X R126, R127, 0x1, R0, P1 ;  /* 0x000000017f7e7824 */ /* 0x000fe400008e0600 */
[----:B------:R-:W-:Y:S02]  /*accf0*/  STL [R1+0x17c], R181 ;  /* 0x00017cb501007387 */ /* 0x000fe40000100800 */
[----:B------:R-:W-:Y:S01]  /*acd00*/  STL [R1+0x184], R180 ;  /* 0x000184b401007387 */ /* 0x000fe20000100800 */
[----:B-1----:R-:W-:-:S02]  /*acd10*/  IADD3.X R5, R145, R0, RZ, P0, !PT ;  /* 0x0000000091057210 */ /* 0x002fc400007fe4ff */
[----:B------:R-:W-:-:S03]  /*acd20*/  IADD3.X R124, R125, R0, RZ, P2, !PT ;  /* 0x000000007d7c7210 */ /* 0x000fc600017fe4ff */
[----:B------:R1:W-:Y:S01]  /*acd30*/  STL [R1+0x168], R5 ;  /* 0x0001680501007387 */ /* 0x0003e20000100800 */
[----:B------:R3:W-:Y:S02]  /*acd40*/  STL [R1+0x170], R126 ;  /* 0x0001707e01007387 */ /* 0x0007e40000100800 */
[----:B------:R-:W2:Y:S02]  /*acd50*/  LDL.LU.64 R144, [R1+0x1970] ;  /* 0x0019700001907983 */ /* 0x000ea40000300a00 */
[----:B------:R3:W-:Y:S02]  /*acd60*/  STL [R1+0x178], R124 ;  /* 0x0001787c01007387 */ /* 0x0007e40000100800 */
[----:B-1----:R-:W-:Y:S01]  /*acd70*/  IMAD.X R5, R119, 0x1, R0, P3 ;  /* 0x0000000177057824 */ /* 0x002fe200018e0600 */
[----:B---3--:R-:W3:Y:S04]  /*acd80*/  LDL.LU.64 R126, [R1+0x1968] ;  /* 0x00196800017e7983 */ /* 0x008ee80000300a00 */
[----:B------:R2:W-:Y:S01]  /*acd90*/  STL [R1+0x180], R5 ;  /* 0x0001800501007387 */ /* 0x0005e20000100800 */
[----:B------:R-:W3:Y:S02]  /*acda0*/  LDL.LU.64 R124, [R1+0x1960] ;  /* 0x00196000017c7983 */ /* 0x000ee40000300a00 */
[----:B------:R-:W3:Y:S01]  /*acdb0*/  LDL.LU.64 R118, [R1+0x1958] ;  /* 0x0019580001767983 */ /* 0x000ee20000300a00 */
[----:B----4-:R-:W-:-:S05]  /*acdc0*/  IADD3 R168, P0, R196, R252, RZ ;  /* 0x000000fcc4a87210 */ /* 0x010fca0007f1e0ff */
[----:B------:R1:W-:Y:S01]  /*acdd0*/  STL [R1+0x154], R168 ;  /* 0x000154a801007387 */ /* 0x0003e20000100800 */
[-C--:B--2---:R-:W-:Y:S02]  /*acde0*/  IADD3 R5, P1, R192, R252.reuse, RZ ;  /* 0x000000fcc0057210 */ /* 0x084fe40007f3e0ff */
[-C--:B------:R-:W-:Y:S02]  /*acdf0*/  IADD3 R169, P2, R116, R252.reuse, RZ ;  /* 0x000000fc74a97210 */ /* 0x080fe40007f5e0ff */
[----:B-1----:R-:W-:Y:S01]  /*ace00*/  IADD3 R168, P3, R6, R252, RZ ;  /* 0x000000fc06a87210 */ /* 0x002fe20007f7e0ff */
[----:B------:R1:W-:Y:S02]  /*ace10*/  STL [R1+0x15c], R5 ;  /* 0x00015c0501007387 */ /* 0x0003e40000100800 */
[----:B------:R2:W-:Y:S02]  /*ace20*/  STL [R1+0x164], R169 ;  /* 0x000164a901007387 */ /* 0x0005e40000100800 */
[----:B------:R4:W-:Y:S01]  /*ace30*/  STL [R1+0x274], R168 ;  /* 0x000274a801007387 */ /* 0x0009e20000100800 */
[-C--:B-1----:R-:W-:Y:S01]  /*ace40*/  IADD3.X R5, R197, R0.reuse, RZ, P0, !PT ;  /* 0x00000000c5057210 */ /* 0x082fe200007fe4ff */
[----:B--2---:R-:W-:Y:S01]  /*ace50*/  IMAD.X R169, R193, 0x1, R0, P1 ;  /* 0x00000001c1a97824 */ /* 0x004fe200008e0600 */
[----:B----4-:R-:W-:-:S03]  /*ace60*/  IADD3.X R168, R117, R0, RZ, P2, !PT ;  /* 0x0000000075a87210 */ /* 0x010fc600017fe4ff */
[----:B------:R1:W-:Y:S01]  /*ace70*/  STL [R1+0x150], R5 ;  /* 0x0001500501007387 */ /* 0x0003e20000100800 */
[----:B------:R-:W-:Y:S02]  /*ace80*/  STL [R1+0x158], R169 ;  /* 0x000158a901007387 */ /* 0x000fe40000100800 */
[----:B------:R-:W2:Y:S01]  /*ace90*/  LDL.LU.64 R116, [R1+0x1988] ;  /* 0x0019880001747983 */ /* 0x000ea20000300a00 */
[----:B------:R4:W-:Y:S01]  /*acea0*/  STL [R1+0x160], R168 ;  /* 0x000160a801007387 */ /* 0x0009e20000100800 */
[----:B-1----:R-:W-:-:S03]  /*aceb0*/  IMAD.X R5, R7, 0x1, R0, P3 ;  /* 0x0000000107057824 */ /* 0x002fc600018e0600 */
[----:B------:R-:W2:Y:S02]  /*acec0*/  LDL.LU.64 R6, [R1+0x1980] ;  /* 0x0019800001067983 */ /* 0x000ea40000300a00 */
[----:B------:R1:W-:Y:S02]  /*aced0*/  STL [R1+0x270], R5 ;  /* 0x0002700501007387 */ /* 0x0003e40000100800 */
[----:B------:R-:W2:Y:S02]  /*acee0*/  LDL.LU.64 R180, [R1+0x1978] ;  /* 0x0019780001b47983 */ /* 0x000ea40000300a00 */
[----:B----4-:R-:W4:Y:S01]  /*acef0*/  LDL.LU.64 R168, [R1+0x1850] ;  /* 0x0018500001a87983 */ /* 0x010f220000300a00 */
[----:B-1----:R-:W-:-:S05]  /*acf00*/  IADD3 R5, P0, R144, R252, RZ ;  /* 0x000000fc90057210 */ /* 0x002fca0007f1e0ff */
[----:B------:R3:W-:Y:S02]  /*acf10*/  STL [R1+0x254], R5 ;  /* 0x0002540501007387 */ /* 0x0007e40000100800 */
[-C--:B---3--:R-:W-:Y:S02]  /*acf20*/  IADD3 R5, P1, R126, R252.reuse, RZ ;  /* 0x000000fc7e057210 */ /* 0x088fe40007f3e0ff */
[-C--:B------:R-:W-:Y:S02]  /*acf30*/  IADD3 R193, P2, R124, R252.reuse, RZ ;  /* 0x000000fc7cc17210 */ /* 0x080fe40007f5e0ff */
[----:B------:R-:W-:Y:S01]  /*acf40*/  IADD3 R192, P3, R118, R252, RZ ;  /* 0x000000fc76c07210 */ /* 0x000fe20007f7e0ff */
[----:B------:R1:W-:Y:S01]  /*acf50*/  STL [R1+0x25c], R5 ;  /* 0x00025c0501007387 */ /* 0x0003e20000100800 */
[----:B------:R-:W-:Y:S02]  /*acf60*/  IMAD.X R126, R127, 0x1, R0, P1 ;  /* 0x000000017f7e7824 */ /* 0x000fe400008e0600 */
[----:B------:R-:W-:Y:S01]  /*acf70*/  STL [R1+0x264], R193 ;  /* 0x000264c101007387 */ /* 0x000fe20000100800 */
[-C--:B------:R-:W-:Y:S01]  /*acf80*/  IADD3.X R124, R125, R0.reuse, RZ, P2, !PT ;  /* 0x000000007d7c7210 */ /* 0x080fe200017fe4ff */
[----:B------:R-:W-:Y:S01]  /*acf90*/  STL [R1+0x26c], R192 ;  /* 0x00026cc001007387 */ /* 0x000fe20000100800 */
[----:B-1----:R-:W-:-:S05]  /*acfa0*/  IADD3.X R5, R145, R0, RZ, P0, !PT ;  /* 0x0000000091057210 */ /* 0x002fca00007fe4ff */
[----:B------:R1:W-:Y:S01]  /*acfb0*/  STL [R1+0x250], R5 ;  /* 0x0002500501007387 */ /* 0x0003e20000100800 */
[----:B------:R3:W-:Y:S02]  /*acfc0*/  STL [R1+0x258], R126 ;  /* 0x0002587e01007387 */ /* 0x0007e40000100800 */
[----:B------:R-:W4:Y:S02]  /*acfd0*/  LDL.LU.64 R144, [R1+0x1870] ;  /* 0x0018700001907983 */ /* 0x000f240000300a00 */
[----:B------:R3:W-:Y:S02]  /*acfe0*/  STL [R1+0x260], R124 ;  /* 0x0002607c01007387 */ /* 0x0007e40000100800 */
[----:B-1----:R-:W-:Y:S01]  /*acff0*/  IMAD.X R5, R119, 0x1, R0, P3 ;  /* 0x0000000177057824 */ /* 0x002fe200018e0600 */
[----:B---3--:R-:W3:Y:S04]  /*ad000*/  LDL.LU.64 R126, [R1+0x1868] ;  /* 0x00186800017e7983 */ /* 0x008ee80000300a00 */
[----:B------:R1:W-:Y:S01]  /*ad010*/  STL [R1+0x268], R5 ;  /* 0x0002680501007387 */ /* 0x0003e20000100800 */
[----:B------:R-:W3:Y:S02]  /*ad020*/  LDL.LU.64 R124, [R1+0x1860] ;  /* 0x00186000017c7983 */ /* 0x000ee40000300a00 */
[----:B------:R-:W3:Y:S01]  /*ad030*/  LDL.LU.64 R118, [R1+0x1858] ;  /* 0x0018580001767983 */ /* 0x000ee20000300a00 */
[----:B--2---:R-:W-:-:S05]  /*ad040*/  IADD3 R113, P0, R116, R252, RZ ;  /* 0x000000fc74717210 */ /* 0x004fca0007f1e0ff */
[----:B------:R4:W-:Y:S01]  /*ad050*/  STL [R1+0x23c], R113 ;  /* 0x00023c7101007387 */ /* 0x0009e20000100800 */
[-C--:B------:R-:W-:Y:S02]  /*ad060*/  IADD3 R112, P1, R6, R252.reuse, RZ ;  /* 0x000000fc06707210 */ /* 0x080fe40007f3e0ff */
[-C--:B-1----:R-:W-:Y:S02]  /*ad070*/  IADD3 R5, P2, R180, R252.reuse, RZ ;  /* 0x000000fcb4057210 */ /* 0x082fe40007f5e0ff */
[----:B----4-:R-:W-:Y:S01]  /*ad080*/  IADD3 R113, P3, R168, R252, RZ ;  /* 0x000000fca8717210 */ /* 0x010fe20007f7e0ff */
[----:B------:R1:W-:Y:S02]  /*ad090*/  STL [R1+0x244], R112 ;  /* 0x0002447001007387 */ /* 0x0003e40000100800 */
[----:B------:R2:W-:Y:S02]  /*ad0a0*/  STL [R1+0x24c], R5 ;  /* 0x00024c0501007387 */ /* 0x0005e40000100800 */
[----:B------:R-:W-:Y:S01]  /*ad0b0*/  STL [R1+0x624], R113 ;  /* 0x0006247101007387 */ /* 0x000fe20000100800 */
[----:B-1----:R-:W-:Y:S01]  /*ad0c0*/  IADD3.X R112, R117, R0, RZ, P0, !PT ;  /* 0x0000000075707210 */ /* 0x002fe200007fe4ff */
[----:B--2---:R-:W-:-:S02]  /*ad0d0*/  IMAD.X R5, R7, 0x1, R0, P1 ;  /* 0x0000000107057824 */ /* 0x004fc400008e0600 */
[----:B------:R-:W2:Y:S02]  /*ad0e0*/  LDL.LU.64 R116, [R1+0x1888] ;  /* 0x0018880001747983 */ /* 0x000ea40000300a00 */
[----:B------:R1:W-:Y:S02]  /*ad0f0*/  STL [R1+0x238], R112 ;  /* 0x0002387001007387 */ /* 0x0003e40000100800 */
[----:B------:R-:W4:Y:S01]  /*ad100*/  LDL.LU.64 R114, [R1+0x1880] ;  /* 0x0018800001727983 */ /* 0x000f220000300a00 */
[----:B------:R1:W-:Y:S04]  /*ad110*/  STL [R1+0x240], R5 ;  /* 0x0002400501007387 */ /* 0x0003e80000100800 */
[----:B-1----:R-:W4:Y:S01]  /*ad120*/  LDL.LU.64 R112, [R1+0x1878] ;  /* 0x0018780001707983 */ /* 0x002f220000300a00 */
[----:B------:R-:W4:Y:S01]  /*ad130*/  LDL.LU.64 R6, [R1+0x1ab8] ;  /* 0x001ab80001067983 */ /* 0x000f220000300a00 */
[----:B------:R-:W-:Y:S01]  /*ad140*/  IADD3.X R180, R181, R0, RZ, P2, !PT ;  /* 0x00000000b5b47210 */ /* 0x000fe200017fe4ff */
[----:B------:R-:W-:-:S04]  /*ad150*/  IMAD.X R5, R169, 0x1, R0, P3 ;  /* 0x00000001a9057824 */ /* 0x000fc800018e0600 */
[----:B------:R-:W-:Y:S01]  /*ad160*/  STL [R1+0x248], R180 ;  /* 0x000248b401007387 */ /* 0x000fe20000100800 */
[----:B------:R3:W-:Y:S01]  /*ad170*/  STL [R1+0x620], R5 ;  /* 0x0006200501007387 */ /* 0x0007e20000100800 */
[C---:B------:R-:W-:Y:S08]  /*ad180*/  HMMA.1688.F32.TF32 R80, R52.reuse, R190, R80 ;  /* 0x000000be3450723c */ /* 0x040ff00000081050 */
[----:B------:R-:W-:Y:S01]  /*ad190*/  HMMA.1688.F32.TF32 R8, R52, R186, R8 ;  /* 0x000000ba3408723c */ /* 0x000fe20000081008 */
[----:B------:R-:W-:-:S05]  /*ad1a0*/  IADD3 R168, P0, R144, R252, RZ ;  /* 0x000000fc90a87210 */ /* 0x000fca0007f1e0ff */
[----:B------:R1:W-:Y:S01]  /*ad1b0*/  STL [R1+0x564], R168 ;  /* 0x000564a801007387 */ /* 0x0003e20000100800 */
[-C--:B---3--:R-:W-:Y:S02]  /*ad1c0*/  IADD3 R5, P1, R126, R252.reuse, RZ ;  /* 0x000000fc7e057210 */ /* 0x088fe40007f3e0ff */
[-C--:B------:R-:W-:Y:S02]  /*ad1d0*/  IADD3 R169, P2, R124, R252.reuse, RZ ;  /* 0x000000fc7ca97210 */ /* 0x080fe40007f5e0ff */
[----:B-1----:R-:W-:Y:S01]  /*ad1e0*/  IADD3 R168, P3, R118, R252, RZ ;  /* 0x000000fc76a87210 */ /* 0x002fe20007f7e0ff */
[----:B------:R1:W-:Y:S02]  /*ad1f0*/  STL [R1+0x56c], R5 ;  /* 0x00056c0501007387 */ /* 0x0003e40000100800 */
[----:B------:R-:W-:Y:S02]  /*ad200*/  STL [R1+0x614], R169 ;  /* 0x000614a901007387 */ /* 0x000fe40000100800 */
[----:B------:R-:W-:Y:S01]  /*ad210*/  IMAD.X R126, R127, 0x1, R0, P1 ;  /* 0x000000017f7e7824 */ /* 0x000fe200008e0600 */
[-C--:B------:R-:W-:Y:S01]  /*ad220*/  IADD3.X R124, R125, R0.reuse, RZ, P2, !PT ;  /* 0x000000007d7c7210 */ /* 0x080fe200017fe4ff */
[----:B------:R-:W-:Y:S01]  /*ad230*/  STL [R1+0x61c], R168 ;  /* 0x00061ca801007387 */ /* 0x000fe20000100800 */
[----:B-1----:R-:W-:-:S05]  /*ad240*/  IADD3.X R5, R145, R0, RZ, P0, !PT ;  /* 0x0000000091057210 */ /* 0x002fca00007fe4ff */
[----:B------:R1:W-:Y:S01]  /*ad250*/  STL [R1+0x560], R5 ;  /* 0x0005600501007387 */ /* 0x0003e20000100800 */
[----:B------:R-:W-:Y:S02]  /*ad260*/  STL [R1+0x568], R126 ;  /* 0x0005687e01007387 */ /* 0x000fe40000100800 */
[----:B------:R-:W-:Y:S02]  /*ad270*/  STL [R1+0x610], R124 ;  /* 0x0006107c01007387 */ /* 0x000fe40000100800 */
[----:B-1----:R-:W-:-:S05]  /*ad280*/  IMAD.X R5, R119, 0x1, R0, P3 ;  /* 0x0000000177057824 */ /* 0x002fca00018e0600 */
[----:B------:R4:W-:Y:S01]  /*ad290*/  STL [R1+0x618], R5 ;  /* 0x0006180501007387 */ /* 0x0009e20000100800 */
[-C--:B--2---:R-:W-:Y:S02]  /*ad2a0*/  IADD3 R118, P0, R116, R252.reuse, RZ ;  /* 0x000000fc74767210 */ /* 0x084fe40007f1e0ff */
[----:B----4-:R-:W-:-:S03]  /*ad2b0*/  IADD3 R5, P1, R114, R252, RZ ;  /* 0x000000fc72057210 */ /* 0x010fc60007f3e0ff */
[----:B------:R1:W-:Y:S04]  /*ad2c0*/  STL [R1+0x36c], R118 ;  /* 0x00036c7601007387 */ /* 0x0003e80000100800 */
[----:B------:R2:W-:Y:S01]  /*ad2d0*/  STL [R1+0x374], R5 ;  /* 0x0003740501007387 */ /* 0x0005e20000100800 */
[-C--:B------:R-:W-:Y:S02]  /*ad2e0*/  IADD3 R119, P2, R112, R252.reuse, RZ ;  /* 0x000000fc70777210 */ /* 0x080fe40007f5e0ff */
[----:B-1----:R-:W-:Y:S02]  /*ad2f0*/  IADD3 R118, P3, R6, R252, RZ ;  /* 0x000000fc06767210 */ /* 0x002fe40007f7e0ff */
[-C--:B--2---:R-:W-:Y:S01]  /*ad300*/  IADD3.X R5, R117, R0.reuse, RZ, P0, !PT ;  /* 0x0000000075057210 */ /* 0x084fe200007fe4ff */
[----:B------:R-:W-:Y:S01]  /*ad310*/  STL [R1+0x37c], R119 ;  /* 0x00037c7701007387 */ /* 0x000fe20000100800 */
[----:B------:R-:W2:Y:S02]  /*ad320*/  LDL.LU.64 R190, [R1+0x1ad8] ;  /* 0x001ad80001be7983 */ /* 0x000ea40000300a00 */
[----:B------:R-:W-:Y:S02]  /*ad330*/  STL [R1+0x14c], R118 ;  /* 0x00014c7601007387 */ /* 0x000fe40000100800 */
[----:B------:R-:W3:Y:S01]  /*ad340*/  LDL.LU.64 R186, [R1+0x1ad0] ;  /* 0x001ad00001ba7983 */ /* 0x000ee20000300a00 */
[----:B------:R1:W-:Y:S01]  /*ad350*/  STL [R1+0x368], R5 ;  /* 0x0003680501007387 */ /* 0x0003e20000100800 */
[----:B------:R-:W4:Y:S02]  /*ad360*/  LDL.LU.64 R180, [R1+0x1ac8] ;  /* 0x001ac80001b47983 */ /* 0x000f240000300a00 */
[----:B------:R-:W4:Y:S01]  /*ad370*/  LDL.LU.64 R168, [R1+0x1ac0] ;  /* 0x001ac00001a87983 */ /* 0x000f220000300a00 */
[----:B------:R-:W-:Y:S01]  /*ad380*/  IADD3.X R112, R113, R0, RZ, P2, !PT ;  /* 0x0000000071707210 */ /* 0x000fe200017fe4ff */
[----:B-1----:R-:W-:-:S05]  /*ad390*/  IMAD.X R5, R115, 0x1, R0, P1 ;  /* 0x0000000173057824 */ /* 0x002fca00008e0600 */
[----:B------:R1:W-:Y:S01]  /*ad3a0*/  STL [R1+0x370], R5 ;  /* 0x0003700501007387 */ /* 0x0003e20000100800 */
[----:B------:R-:W4:Y:S02]  /*ad3b0*/  LDL.LU.64 R118, [R1+0x1af0] ;  /* 0x001af00001767983 */ /* 0x000f240000300a00 */
[----:B------:R1:W-:Y:S02]  /*ad3c0*/  STL [R1+0x378], R112 ;  /* 0x0003787001007387 */ /* 0x0003e40000100800 */
[----:B------:R-:W4:Y:S02]  /*ad3d0*/  LDL.LU.64 R116, [R1+0x1ae8] ;  /* 0x001ae80001747983 */ /* 0x000f240000300a00 */
[----:B-1----:R-:W-:-:S05]  /*ad3e0*/  IMAD.X R5, R7, 0x1, R0, P3 ;  /* 0x0000000107057824 */ /* 0x002fca00018e0600 */
[----:B------:R1:W-:Y:S01]  /*ad3f0*/  STL [R1+0x148], R5 ;  /* 0x0001480501007387 */ /* 0x0003e20000100800 */
[----:B------:R-:W4:Y:S02]  /*ad400*/  LDL.LU.64 R114, [R1+0x1ae0] ;  /* 0x001ae00001727983 */ /* 0x000f240000300a00 */
[----:B------:R-:W1:Y:S02]  /*ad410*/  LDL.LU.64 R112, [R1+0x1990] ;  /* 0x0019900001707983 */ /* 0x000e640000300a00 */
[----:B------:R-:W4:Y:S01]  /*ad420*/  LDL.LU.64 R144, [R1+0x19b0] ;  /* 0x0019b00001907983 */ /* 0x000f220000300a00 */
[----:B------:R-:W4:Y:S01]  /*ad430*/  LDL.LU.64 R126, [R1+0x19a8] ;  /* 0x0019a800017e7983 */ /* 0x000f220000300a00 */
[----:B------:R-:W4:Y:S02]  /*ad440*/  LDL.LU.64 R124, [R1+0x19a0] ;  /* 0x0019a000017c7983 */ /* 0x000f240000300a00 */
[----:B------:R-:W4:Y:S01]  /*ad450*/  LDL.LU.64 R6, [R1+0x1998] ;  /* 0x0019980001067983 */ /* 0x000f220000300a00 */
[----:B--2---:R-:W-:-:S02]  /*ad460*/  IADD3 R225, P0, R190, R252, RZ ;  /* 0x000000fcbee17210 */ /* 0x004fc40007f1e0ff */
[-C--:B---3--:R-:W-:Y:S02]  /*ad470*/  IADD3 R229, P1, R186, R252.reuse, RZ ;  /* 0x000000fcbae57210 */ /* 0x088fe40007f3e0ff */
[----:B----4-:R-:W-:Y:S02]  /*ad480*/  IADD3 R237, P3, R168, R252, RZ ;  /* 0x000000fca8ed7210 */ /* 0x010fe40007f7e0ff */
[----:B------:R-:W-:Y:S01]  /*ad490*/  IADD3.X R224, R191, R0, RZ, P0, !PT ;  /* 0x00000000bfe07210 */ /* 0x000fe200007fe4ff */
[--C-:B------:R-:W-:Y:S02]  /*ad4a0*/  IMAD.X R228, R187, 0x1, R0.reuse, P1 ;  /* 0x00000001bbe47824 */ /* 0x100fe400008e0600 */
[----:B------:R-:W-:Y:S01]  /*ad4b0*/  IMAD.X R236, R169, 0x1, R0, P3 ;  /* 0x00000001a9ec7824 */ /* 0x000fe200018e0600 */
[----:B------:R-:W-:Y:S01]  /*ad4c0*/  IADD3 R233, P2, R180, R252, RZ ;  /* 0x000000fcb4e97210 */ /* 0x000fe20007f5e0ff */
[----:B------:R-:W-:Y:S01]  /*ad4d0*/  STL [R1+0x5148], R225 ;  /* 0x005148e101007387 */ /* 0x000fe20000100800 */
[----:B------:R-:W-:Y:S02]  /*ad4e0*/  STL [R1+0x514c], R229 ;  /* 0x00514ce501007387 */ /* 0x000fe40000100800 */
[----:B------:R-:W-:-:S02]  /*ad4f0*/  IADD3.X R232, R181, R0, RZ, P2, !PT ;  /* 0x00000000b5e87210 */ /* 0x000fc400017fe4ff */
[-C--:B------:R-:W-:Y:S02]  /*ad500*/  IADD3 R213, P0, R118, R252.reuse, RZ ;  /* 0x000000fc76d57210 */ /* 0x080fe40007f1e0ff */
[----:B------:R-:W-:Y:S02]  /*ad510*/  IADD3 R217, P1, R116, R252, RZ ;  /* 0x000000fc74d97210 */ /* 0x000fe40007f3e0ff */
[----:B------:R-:W-:-:S03]  /*ad520*/  IADD3.X R212, R119, R0, RZ, P0, !PT ;  /* 0x0000000077d47210 */ /* 0x000fc600007fe4ff */
[----:B------:R-:W-:Y:S01]  /*ad530*/  IMAD.X R216, R117, 0x1, R0, P1 ;  /* 0x0000000175d87824 */ /* 0x000fe200008e0600 */
[-C--:B-1----:R-:W-:Y:S02]  /*ad540*/  IADD3 R5, P3, R112, R252.reuse, RZ ;  /* 0x000000fc70057210 */ /* 0x082fe40007f7e0ff */
[----:B------:R-:W-:-:S03]  /*ad550*/  IADD3 R221, P2, R114, R252, RZ ;  /* 0x000000fc72dd7210 */ /* 0x000fc60007f5e0ff */
[----:B------:R1:W-:Y:S01]  /*ad560*/  STL [R1+0x234], R5 ;  /* 0x0002340501007387 */ /* 0x0003e20000100800 */
[----:B------:R-:W2:Y:S02]  /*ad570*/  LDL.LU.64 R118, [R1+0x19c8] ;  /* 0x0019c80001767983 */ /* 0x000ea40000300a00 */
[----:B------:R-:W3:Y:S01]  /*ad580*/  LDL.LU.64 R116, [R1+0x19c0] ;  /* 0x0019c00001747983 */ /* 0x000ee20000300a00 */
[----:B------:R-:W-:Y:S01]  /*ad590*/  IADD3.X R220, R115, R0, RZ, P2, !PT ;  /* 0x0000000073dc7210 */ /* 0x000fe200017fe4ff */
[----:B-1----:R-:W-:-:S05]  /*ad5a0*/  IMAD.X R5, R113, 0x1, R0, P3 ;  /* 0x0000000171057824 */ /* 0x002fca00018e0600 */
[----:B------:R1:W-:Y:S01]  /*ad5b0*/  STL [R1+0x230], R5 ;  /* 0x0002300501007387 */ /* 0x0003e20000100800 */
[----:B------:R-:W4:Y:S02]  /*ad5c0*/  LDL.LU.64 R114, [R1+0x19b8] ;  /* 0x0019b80001727983 */ /* 0x000f240000300a00 */
[----:B------:R-:W4:Y:S01]  /*ad5d0*/  LDL.LU.64 R112, [R1+0x1890] ;  /* 0x0018900001707983 */ /* 0x000f220000300a00 */
[-C--:B------:R-:W-:Y:S02]  /*ad5e0*/  IADD3 R168, P0, R144, R252.reuse, RZ ;  /* 0x000000fc90a87210 */ /* 0x080fe40007f1e0ff */
[-C--:B------:R-:W-:Y:S02]  /*ad5f0*/  IADD3 R169, P2, R124, R252.reuse, RZ ;  /* 0x000000fc7ca97210 */ /* 0x080fe40007f5e0ff */
[----:B-1----:R-:W-:Y:S01]  /*ad600*/  IADD3 R5, P1, R126, R252, RZ ;  /* 0x000000fc7e057210 */ /* 0x002fe20007f3e0ff */
[----:B------:R1:W-:Y:S04]  /*ad610*/  STL [R1+0x214], R168 ;  /* 0x000214a801007387 */ /* 0x0003e80000100800 */
[----:B------:R1:W-:Y:S01]  /*ad620*/  STL [R1+0x21c], R5 ;  /* 0x00021c0501007387 */ /* 0x0003e20000100800 */
[----:B------:R-:W-:-:S02]  /*ad630*/  IMAD.X R126, R127, 0x1, R0, P1 ;  /* 0x000000017f7e7824 */ /* 0x000fc400008e0600 */
[----:B------:R-:W-:Y:S01]  /*ad640*/  STL [R1+0x224], R169 ;  /* 0x000224a901007387 */ /* 0x000fe20000100800 */
[----:B-1----:R-:W-:Y:S02]  /*ad650*/  IADD3 R168, P3, R6, R252, RZ ;  /* 0x000000fc06a87210 */ /* 0x002fe40007f7e0ff */
[-C--:B------:R-:W-:Y:S02]  /*ad660*/  IADD3.X R124, R125, R0.reuse, RZ, P2, !PT ;  /* 0x000000007d7c7210 */ /* 0x080fe400017fe4ff */
[----:B------:R-:W-:Y:S01]  /*ad670*/  IADD3.X R5, R145, R0, RZ, P0, !PT ;  /* 0x0000000091057210 */ /* 0x000fe200007fe4ff */
[----:B------:R-:W-:Y:S04]  /*ad680*/  STL [R1+0x22c], R168 ;  /* 0x00022ca801007387 */ /* 0x000fe80000100800 */
[----:B------:R1:W-:Y:S01]  /*ad690*/  STL [R1+0x210], R5 ;  /* 0x0002100501007387 */ /* 0x0003e20000100800 */
[----:B------:R1:W-:Y:S02]  /*ad6a0*/  STL [R1+0x218], R126 ;  /* 0x0002187e01007387 */ /* 0x0003e40000100800 */
[----:B------:R-:W4:Y:S02]  /*ad6b0*/  LDL.LU.64 R144, [R1+0x18b0] ;  /* 0x0018b00001907983 */ /* 0x000f240000300a00 */
[----:B------:R1:W-:Y:S02]  /*ad6c0*/  STL [R1+0x220], R124 ;  /* 0x0002207c01007387 */ /* 0x0003e40000100800 */
[----:B-1----:R-:W-:Y:S01]  /*ad6d0*/  IMAD.X R5, R7, 0x1, R0, P3 ;  /* 0x0000000107057824 */ /* 0x002fe200018e0600 */
[----:B------:R-:W4:Y:S04]  /*ad6e0*/  LDL.LU.64 R126, [R1+0x18a8] ;  /* 0x0018a800017e7983 */ /* 0x000f280000300a00 */
[----:B------:R3:W-:Y:S01]  /*ad6f0*/  STL [R1+0x228], R5 ;  /* 0x0002280501007387 */ /* 0x0007e20000100800 */
[----:B------:R-:W4:Y:S02]  /*ad700*/  LDL.LU.64 R124, [R1+0x18a0] ;  /* 0x0018a000017c7983 */ /* 0x000f240000300a00 */
[----:B------:R-:W4:Y:S01]  /*ad710*/  LDL.LU.64 R6, [R1+0x1898] ;  /* 0x0018980001067983 */ /* 0x000f220000300a00 */
[----:B--2---:R-:W-:-:S02]  /*ad720*/  IADD3 R168, P0, R118, R252, RZ ;  /* 0x000000fc76a87210 */ /* 0x004fc40007f1e0ff */
[----:B---3--:R-:W-:-:S03]  /*ad730*/  IADD3 R5, P1, R116, R252, RZ ;  /* 0x000000fc74057210 */ /* 0x008fc60007f3e0ff */
[----:B------:R1:W-:Y:S02]  /*ad740*/  STL [R1+0x1fc], R168 ;  /* 0x0001fca801007387 */ /* 0x0003e40000100800 */
[----:B------:R2:W-:Y:S02]  /*ad750*/  STL [R1+0x204], R5 ;  /* 0x0002040501007387 */ /* 0x0005e40000100800 */
[--C-:B------:R-:W-:Y:S01]  /*ad760*/  IMAD.X R116, R117, 0x1, R0.reuse, P1 ;  /* 0x0000000175747824 */ /* 0x100fe200008e0600 */
[-C--:B----4-:R-:W-:Y:S02]  /*ad770*/  IADD3 R169, P2, R114, R252.reuse, RZ ;  /* 0x000000fc72a97210 */ /* 0x090fe40007f5e0ff */
[----:B-1----:R-:W-:Y:S02]  /*ad780*/  IADD3 R168, P3, R112, R252, RZ ;  /* 0x000000fc70a87210 */ /* 0x002fe40007f7e0ff */
[-C--:B--2---:R-:W-:Y:S02]  /*ad790*/  IADD3.X R5, R119, R0.reuse, RZ, P0, !PT ;  /* 0x0000000077057210 */ /* 0x084fe400007fe4ff */
[----:B------:R-:W-:Y:S01]  /*ad7a0*/  IADD3.X R114, R115, R0, RZ, P2, !PT ;  /* 0x0000000073727210 */ /* 0x000fe200017fe4ff */
[----:B------:R-:W-:Y:S01]  /*ad7b0*/  STL [R1+0x20c], R169 ;  /* 0x00020ca901007387 */ /* 0x000fe20000100800 */
[----:B------:R-:W-:Y:S02]  /*ad7c0*/  STL [R1+0x364], R168 ;  /* 0x000364a801007387 */ /* 0x000fe40000100800 */
[----:B------:R1:W-:Y:S02]  /*ad7d0*/  STL [R1+0x1f8], R5 ;  /* 0x0001f80501007387 */ /* 0x0003e40000100800 */
[----:B------:R2:W-:Y:S01]  /*ad7e0*/  STL [R1+0x200], R116 ;  /* 0x0002007401007387 */ /* 0x0005e20000100800 */
[----:B------:R-:W3:Y:S01]  /*ad7f0*/  LDL.LU.64 R118, [R1+0x18c8] ;  /* 0x0018c80001767983 */ /* 0x000ee20000300a00 */
[----:B------:R4:W-:Y:S02]  /*ad800*/  STL [R1+0x208], R114 ;  /* 0x0002087201007387 */ /* 0x0009e40000100800 */
[----:B-1----:R-:W-:Y:S01]  /*ad810*/  IMAD.X R5, R113, 0x1, R0, P3 ;  /* 0x0000000171057824 */ /* 0x002fe200018e0600 */
[----:B--2---:R-:W2:Y:S04]  /*ad820*/  LDL.LU.64 R116, [R1+0x18c0] ;  /* 0x0018c00001747983 */ /* 0x004ea80000300a00 */
[----:B------:R1:W-:Y:S01]  /*ad830*/  STL [R1+0x360], R5 ;  /* 0x0003600501007387 */ /* 0x0003e20000100800 */
[----:B----4-:R-:W4:Y:S02]  /*ad840*/  LDL.LU.64 R114, [R1+0x18b8] ;  /* 0x0018b80001727983 */ /* 0x010f240000300a00 */
[----:B------:R-:W4:Y:S01]  /*ad850*/  LDL.LU.64 R112, [R1+0x1af8] ;  /* 0x001af80001707983 */ /* 0x000f220000300a00 */
[----:B------:R-:W-:-:S05]  /*ad860*/  IADD3 R168, P0, R144, R252, RZ ;  /* 0x000000fc90a87210 */ /* 0x000fca0007f1e0ff */
[----:B------:R1:W-:Y:S02]  /*ad870*/  STL [R1+0x344], R168 ;  /* 0x000344a801007387 */ /* 0x0003e40000100800 */
[-C--:B-1----:R-:W-:Y:S02]  /*ad880*/  IADD3 R5, P1, R126, R252.reuse, RZ ;  /* 0x000000fc7e057210 */ /* 0x082fe40007f3e0ff */
[-C--:B------:R-:W-:Y:S02]  /*ad890*/  IADD3 R169, P2, R124, R252.reuse, RZ ;  /* 0x000000fc7ca97210 */ /* 0x080fe40007f5e0ff */
[----:B------:R-:W-:Y:S01]  /*ad8a0*/  IADD3 R168, P3, R6, R252, RZ ;  /* 0x000000fc06a87210 */ /* 0x000fe20007f7e0ff */
[----:B------:R1:W-:Y:S01]  /*ad8b0*/  STL [R1+0x34c], R5 ;  /* 0x00034c0501007387 */ /* 0x0003e20000100800 */
[----:B------:R-:W-:Y:S02]  /*ad8c0*/  IMAD.X R126, R127, 0x1, R0, P1 ;  /* 0x000000017f7e7824 */ /* 0x000fe400008e0600 */
[----:B------:R-:W-:Y:S01]  /*ad8d0*/  STL [R1+0x354], R169 ;  /* 0x000354a901007387 */ /* 0x000fe20000100800 */
[----:B------:R-:W-:Y:S01]  /*ad8e0*/  STL [R1+0x35c], R168 ;  /* 0x00035ca801007387 */ /* 0x000fe20000100800 */
[----:B-1----:R-:W-:-:S05]  /*ad8f0*/  IADD3.X R5, R145, R0, RZ, P0, !PT ;  /* 0x0000000091057210 */ /* 0x002fca00007fe4ff */
[----:B------:R1:W-:Y:S01]  /*ad900*/  STL [R1+0x340], R5 ;  /* 0x0003400501007387 */ /* 0x0003e20000100800 */
[----:B------:R-:W-:Y:S02]  /*ad910*/  STL [R1+0x348], R126 ;  /* 0x0003487e01007387 */ /* 0x000fe40000100800 */
[----:B-1----:R-:W-:Y:S02]  /*ad920*/  IMAD.X R5, R7, 0x1, R0, P3 ;  /* 0x0000000107057824 */ /* 0x002fe400018e0600 */
[----:B------:R-:W4:Y:S01]  /*ad930*/  LDL.LU.64 R6, [R1+0x1b18] ;  /* 0x001b180001067983 */ /* 0x000f220000300a00 */
[----:B------:R-:W-:-:S05]  /*ad940*/  IADD3.X R124, R125, R0, RZ, P2, !PT ;  /* 0x000000007d7c7210 */ /* 0x000fca00017fe4ff */
[----:B------:R2:W-:Y:S01]  /*ad950*/  STL [R1+0x350], R124 ;  /* 0x0003507c01007387 */ /* 0x0005e20000100800 */
[----:B------:R-:W4:Y:S02]  /*ad960*/  LDL.LU.64 R186, [R1+0x1b10] ;  /* 0x001b100001ba7983 */ /* 0x000f240000300a00 */
[----:B------:R4:W-:Y:S02]  /*ad970*/  STL [R1+0x358], R5 ;  /* 0x0003580501007387 */ /* 0x0009e40000100800 */
[----:B------:R-:W4:Y:S01]  /*ad980*/  LDL.LU.64 R180, [R1+0x1b08] ;  /* 0x001b080001b47983 */ /* 0x000f220000300a00 */
[----:B------:R-:W4:Y:S01]  /*ad990*/  LDL.LU.64 R168, [R1+0x1b00] ;  /* 0x001b000001a87983 */ /* 0x000f220000300a00 */
[C---:B------:R-:W-:Y:S08]  /*ad9a0*/  HMMA.1688.F32.TF32 R100, R52.reuse, R210, R100 ;  /* 0x000000d23464723c */ /* 0x040ff00000081064 */
[----:B------:R-:W-:Y:S01]  /*ad9b0*/  HMMA.1688.F32.TF32 R92, R52, R202, R92 ;  /* 0x000000ca345c723c */ /* 0x000fe2000008105c */
[----:B---3--:R-:W-:-:S04]  /*ad9c0*/  IADD3 R125, P0, R118, R252, RZ ;  /* 0x000000fc767d7210 */ /* 0x008fc80007f1e0ff */
[----:B------:R-:W-:Y:S01]  /*ad9d0*/  IADD3.X R118, R119, R0, RZ, P0, !PT ;  /* 0x0000000077767210 */ /* 0x000fe200007fe4ff */
[----:B------:R-:W-:Y:S01]  /*ad9e0*/  STL [R1+0x32c], R125 ;  /* 0x00032c7d01007387 */ /* 0x000fe20000100800 */
[-C--:B--2---:R-:W-:Y:S02]  /*ad9f0*/  IADD3 R124, P1, R116, R252.reuse, RZ ;  /* 0x000000fc747c7210 */ /* 0x084fe40007f3e0ff */
[----:B----4-:R-:W-:-:S03]  /*ada00*/  IADD3 R5, P2, R114, R252, RZ ;  /* 0x000000fc72057210 */ /* 0x010fc60007f5e0ff */
[----:B------:R-:W-:Y:S01]  /*ada10*/  STL [R1+0x334], R124 ;  /* 0x0003347c01007387 */ /* 0x000fe20000100800 */
[----:B------:R-:W-:-:S03]  /*ada20*/  IMAD.X R116, R117, 0x1, R0, P1 ;  /* 0x0000000175747824 */ /* 0x000fc600008e0600 */
[----:B------:R1:W-:Y:S01]  /*ada30*/  STL [R1+0x33c], R5 ;  /* 0x00033c0501007387 */ /* 0x0003e20000100800 */
[----:B------:R2:W-:Y:S02]  /*ada40*/  STL [R1+0x328], R118 ;  /* 0x0003287601007387 */ /* 0x0005e40000100800 */
[----:B------:R-:W3:Y:S02]  /*ada50*/  LDL.LU.64 R144, [R1+0x1b30] ;  /* 0x001b300001907983 */ /* 0x000ee40000300a00 */
[----:B------:R4:W-:Y:S01]  /*ada60*/  STL [R1+0x330], R116 ;  /* 0x0003307401007387 */ /* 0x0009e20000100800 */
[----:B------:R-:W3:Y:S01]  /*ada70*/  LDL.LU.64 R126, [R1+0x1b28] ;  /* 0x001b2800017e7983 */ /* 0x000ee20000300a00 */
[----:B-1----:R-:W-:-:S05]  /*ada80*/  IADD3.X R5, R115, R0, RZ, P2, !PT ;  /* 0x0000000073057210 */ /* 0x002fca00017fe4ff */
[----:B------:R1:W-:Y:S01]  /*ada90*/  STL [R1+0x338], R5 ;  /* 0x0003380501007387 */ /* 0x0003e20000100800 */
[----:B------:R-:W3:Y:S02]  /*adaa0*/  LDL.LU.64 R124, [R1+0x1b20] ;  /* 0x001b2000017c7983 */ /* 0x000ee40000300a00 */
[----:B--2---:R-:W1:Y:S01]  /*adab0*/  LDL.LU.64 R118, [R1+0x19d0] ;  /* 0x0019d00001767983 */ /* 0x004e620000300a00 */
[-C--:B------:R-:W-:Y:S01]  /*adac0*/  IADD3 R211, P3, R112, R252.reuse, RZ ;  /* 0x000000fc70d37210 */ /* 0x080fe20007f7e0ff */
[----:B----4-:R-:W2:Y:S01]  /*adad0*/  LDL.LU.64 R116, [R1+0x19f0] ;  /* 0x0019f00001747983 */ /* 0x010ea20000300a00 */
[----:B------:R-:W4:Y:S03]  /*adae0*/  LDL.LU.64 R114, [R1+0x19e8] ;  /* 0x0019e80001727983 */ /* 0x000f260000300a00 */
[----:B------:R-:W-:Y:S02]  /*adaf0*/  IMAD.X R210, R113, 0x1, R0, P3 ;  /* 0x0000000171d27824 */ /* 0x000fe400018e0600 */
[----:B------:R-:W2:Y:S01]  /*adb00*/  LDL.LU.64 R112, [R1+0x19e0] ;  /* 0x0019e00001707983 */ /* 0x000ea20000300a00 */
[----:B------:R-:W-:-:S04]  /*adb10*/  IADD3 R203, P0, R6, R252, RZ ;  /* 0x000000fc06cb7210 */ /* 0x000fc80007f1e0ff */
[----:B------:R-:W-:Y:S02]  /*adb20*/  IADD3.X R202, R7, R0, RZ, P0, !PT ;  /* 0x0000000007ca7210 */ /* 0x000fe400007fe4ff */
[----:B------:R-:W4:Y:S01]  /*adb30*/  LDL.LU.64 R6, [R1+0x19d8] ;  /* 0x0019d80001067983 */ /* 0x000f220000300a00 */
[-C--:B------:R-:W-:Y:S02]  /*adb40*/  IADD3 R205, P1, R186, R252.reuse, RZ ;  /* 0x000000fcbacd7210 */ /* 0x080fe40007f3e0ff */
[----:B------:R-:W-:Y:S01]  /*adb50*/  IADD3 R209, P3, R168, R252, RZ ;  /* 0x000000fca8d17210 */ /* 0x000fe20007f7e0ff */
[C---:B------:R-:W-:Y:S08]  /*adb60*/  HMMA.1688.F32.TF32 R96, R52.reuse, R206, R96 ;  /* 0x000000ce3460723c */ /* 0x040ff00000081060 */
[----:B------:R-:W-:Y:S01]  /*adb70*/  HMMA.1688.F32.TF32 R88, R52, R198, R88 ;  /* 0x000000c63458723c */ /* 0x000fe20000081058 */
[----:B------:R-:W-:-:S02]  /*adb80*/  IMAD.X R208, R169, 0x1, R0, P3 ;  /* 0x00000001a9d07824 */ /* 0x000fc400018e0600 */
[----:B------:R-:W-:Y:S01]  /*adb90*/  IMAD.X R204, R187, 0x1, R0, P1 ;  /* 0x00000001bbcc7824 */ /* 0x000fe200008e0600 */
[----:B------:R-:W-:-:S04]  /*adba0*/  IADD3 R207, P2, R180, R252, RZ ;  /* 0x000000fcb4cf7210 */ /* 0x000fc80007f5e0ff */
[----:B------:R-:W-:Y:S02]  /*adbb0*/  IADD3.X R206, R181, R0, RZ, P2, !PT ;  /* 0x00000000b5ce7210 */ /* 0x000fe400017fe4ff */
[-C--:B---3--:R-:W-:Y:S02]  /*adbc0*/  IADD3 R199, P1, R126, R252.reuse, RZ ;  /* 0x000000fc7ec77210 */ /* 0x088fe40007f3e0ff */
[----:B------:R-:W-:-:S03]  /*adbd0*/  IADD3 R197, P0, R144, R252, RZ ;  /* 0x000000fc90c57210 */ /* 0x000fc60007f1e0ff */
[----:B------:R-:W-:Y:S01]  /*adbe0*/  IMAD.X R198, R127, 0x1, R0, P1 ;  /* 0x000000017fc67824 */ /* 0x000fe200008e0600 */
[-C--:B-1----:R-:W-:Y:S02]  /*adbf0*/  IADD3 R5, P3, R118, R252.reuse, RZ ;  /* 0x000000fc76057210 */ /* 0x082fe40007f7e0ff */
[----:B------:R-:W-:-:S03]  /*adc00*/  IADD3 R201, P2, R124, R252, RZ ;  /* 0x000000fc7cc97210 */ /* 0x000fc60007f5e0ff */
[----:B------:R1:W-:Y:S01]  /*adc10*/  STL [R1+0x1f4], R5 ;  /* 0x0001f40501007387 */ /* 0x0003e20000100800 */
[-C--:B------:R-:W-:Y:S01]  /*adc20*/  IADD3.X R200, R125, R0.reuse, RZ, P2, !PT ;  /* 0x000000007dc87210 */ /* 0x080fe200017fe4ff */
[----:B------:R-:W3:Y:S01]  /*adc30*/  LDL.LU.64 R126, [R1+0x1a08] ;  /* 0x001a0800017e7983 */ /* 0x000ee20000300a00 */
[----:B------:R-:W-:Y:S01]  /*adc40*/  IADD3.X R196, R145, R0, RZ, P0, !PT ;  /* 0x0000000091c47210 */ /* 0x000fe200007fe4ff */
[----:B------:R-:W3:Y:S01]  /*adc50*/  LDL.LU.64 R124, [R1+0x1a00] ;  /* 0x001a0000017c7983 */ /* 0x000ee20000300a00 */
[----:B--2---:R-:W-:Y:S01]  /*adc60*/  IADD3 R144, P0, R116, R252, RZ ;  /* 0x000000fc74907210 */ /* 0x004fe20007f1e0ff */
[----:B-1----:R-:W-:-:S05]  /*adc70*/  IMAD.X R5, R119, 0x1, R0, P3 ;  /* 0x0000000177057824 */ /* 0x002fca00018e0600 */
[----:B------:R4:W-:Y:S01]  /*adc80*/  STL [R1+0x1f0], R5 ;  /* 0x0001f00501007387 */ /* 0x0009e20000100800 */
[----:B------:R-:W2:Y:S01]  /*adc90*/  LDL.LU.64 R118, [R1+0x19f8] ;  /* 0x0019f80001767983 */ /* 0x000ea20000300a00 */
[-C--:B------:R-:W-:Y:S01]  /*adca0*/  IADD3 R145, P2, R112, R252.reuse, RZ ;  /* 0x000000fc70917210 */ /* 0x080fe20007f5e0ff */
[----:B------:R1:W-:Y:S01]  /*adcb0*/  STL [R1+0x1d4], R144 ;  /* 0x0001d49001007387 */ /* 0x0003e20000100800 */
[-C--:B----4-:R-:W-:Y:S02]  /*adcc0*/  IADD3 R5, P1, R114, R252.reuse, RZ ;  /* 0x000000fc72057210 */ /* 0x090fe40007f3e0ff */
[----:B-1----:R-:W-:-:S03]  /*adcd0*/  IADD3 R144, P3, R6, R252, RZ ;  /* 0x000000fc06907210 */ /* 0x002fc60007f7e0ff */
[----:B------:R1:W-:Y:S01]  /*adce0*/  STL [R1+0x1dc], R5 ;  /* 0x0001dc0501007387 */ /* 0x0003e20000100800 */
[----:B------:R-:W-:Y:S02]  /*adcf0*/  IMAD.X R114, R115, 0x1, R0, P1 ;  /* 0x0000000173727824 */ /* 0x000fe400008e0600 */
[----:B------:R-:W-:Y:S01]  /*add00*/  STL [R1+0x1e4], R145 ;  /* 0x0001e49101007387 */ /* 0x000fe20000100800 */
[-C--:B------:R-:W-:Y:S01]  /*add10*/  IADD3.X R112, R113, R0.reuse, RZ, P2, !PT ;  /* 0x0000000071707210 */ /* 0x080fe200017fe4ff */
[----:B------:R-:W-:Y:S01]  /*add20*/  STL [R1+0x1ec], R144 ;  /* 0x0001ec9001007387 */ /* 0x000fe20000100800 */
[C---:B------:R-:W-:Y:S08]  /*add30*/  HMMA.1688.F32.TF32 R72, R52.reuse, R222, R72 ;  /* 0x000000de3448723c */ /* 0x040ff00000081048 */
[C---:B------:R-:W-:Y:S08]  /*add40*/  HMMA.1688.F32.TF32 R48, R52.reuse, R226, R48 ;  /* 0x000000e23430723c */ /* 0x040ff00000081030 */
[C---:B------:R-:W-:Y:S08]  /*add50*/  HMMA.1688.F32.TF32 R56, R52.reuse, R230, R56 ;  /* 0x000000e63438723c */ /* 0x040ff00000081038 */
[C---:B------:R-:W-:Y:S08]  /*add60*/  HMMA.1688.F32.TF32 R68, R52.reuse, R182, R68 ;  /* 0x000000b63444723c */ /* 0x040ff00000081044 */
[----:B------:R-:W-:Y:S01]  /*add70*/  HMMA.1688.F32.TF32 R64, R52, R170, R64 ;  /* 0x000000aa3440723c */ /* 0x000fe20000081040 */
[----:B-1----:R-:W-:-:S07]  /*add80*/  IADD3.X R5, R117, R0, RZ, P0, !PT ;  /* 0x0000000075057210 */ /* 0x002fce00007fe4ff */
[C---:B------:R-:W-:Y:S08]  /*add90*/  HMMA.1688.F32.TF32 R104, R52.reuse, R214, R104 ;  /* 0x000000d63468723c */ /* 0x040ff00000081068 */
[----:B------:R-:W-:Y:S01]  /*adda0*/  HMMA.1688.F32.TF32 R60, R52, R234, R60 ;  /* 0x000000ea343c723c */ /* 0x000fe2000008103c */
[----:B------:R-:W-:Y:S04]  /*addb0*/  LDS R113, [R4+0x38780] ;  /* 0x0387800004717984 */ /* 0x000fe80000000800 */
[----:B------:R1:W-:Y:S01]  /*addc0*/  STL [R1+0x1d0], R5 ;  /* 0x0001d00501007387 */ /* 0x0003e20000100800 */
[----:B------:R-:W-:Y:S02]  /*addd0*/  STL [R1+0x1d8], R114 ;  /* 0x0001d87201007387 */ /* 0x000fe40000100800 */
[----:B------:R-:W4:Y:S02]  /*adde0*/  LDL.LU.64 R180, [R1+0x18e8] ;  /* 0x0018e80001b47983 */ /* 0x000f240000300a00 */
[----:B------:R-:W-:Y:S01]  /*addf0*/  STL [R1+0x1e0], R112 ;  /* 0x0001e07001007387 */ /* 0x000fe20000100800 */
[----:B------:R-:W4:Y:S04]  /*ade00*/  LDL.LU.64 R168, [R1+0x18e0] ;  /* 0x0018e00001a87983 */ /* 0x000f280000300a00 */
[----:B------:R-:W-:Y:S04]  /*ade10*/  LDS R112, [R3+0x38780] ;  /* 0x0387800003707984 */ /* 0x000fe80000000800 */
[----:B------:R-:W-:Y:S04]  /*ade20*/  LDS R114, [R3+0x3a780] ;  /* 0x03a7800003727984 */ /* 0x000fe80000000800 */
[----:B------:R-:W2:Y:S01]  /*ade30*/  LDS R115, [R4+0x3a780] ;  /* 0x03a7800004737984 */ /* 0x000ea20000000800 */
[----:B-1----:R-:W-:-:S05]  /*ade40*/  IMAD.X R5, R7, 0x1, R0, P3 ;  /* 0x0000000107057824 */ /* 0x002fca00018e0600 */
[----:B------:R4:W-:Y:S01]  /*ade50*/  STL [R1+0x1e8], R5 ;  /* 0x0001e80501007387 */ /* 0x0009e20000100800 */
[----:B------:R-:W4:Y:S02]  /*ade60*/  LDL.LU.64 R116, [R1+0x18d8] ;  /* 0x0018d80001747983 */ /* 0x000f240000300a00 */
[----:B------:R-:W4:Y:S02]  /*ade70*/  LDL.LU.64 R6, [R1+0x18d0] ;  /* 0x0018d00001067983 */ /* 0x000f240000300a00 */
[----:B------:R-:W4:Y:S01]  /*ade80*/  LDL.LU.64 R144, [R1+0x1908] ;  /* 0x0019080001907983 */ /* 0x000f220000300a00 */
[-C--:B---3--:R-:W-:Y:S02]  /*ade90*/  IADD3 R223, P0, R126, R252.reuse, RZ ;  /* 0x000000fc7edf7210 */ /* 0x088fe40007f1e0ff */
[----:B------:R-:W-:Y:S02]  /*adea0*/  IADD3 R227, P1, R124, R252, RZ ;  /* 0x000000fc7ce37210 */ /* 0x000fe40007f3e0ff */
[----:B------:R-:W-:-:S02]  /*adeb0*/  IADD3.X R222, R127, R0, RZ, P0, !PT ;  /* 0x000000007fde7210 */ /* 0x000fc400007fe4ff */
[----:B------:R-:W3:Y:S01]  /*adec0*/  LDL.LU.64 R126, [R1+0x1900] ;  /* 0x00190000017e7983 */ /* 0x000ee20000300a00 */
[----:B------:R-:W-:Y:S02]  /*aded0*/  IMAD.X R226, R125, 0x1, R0, P1 ;  /* 0x000000017de27824 */ /* 0x000fe400008e0600 */
[----:B------:R-:W3:Y:S01]  /*adee0*/  LDL.LU.64 R124, [R1+0x18f8] ;  /* 0x0018f800017c7983 */ /* 0x000ee20000300a00 */
[----:B--2---:R-:W-:-:S04]  /*adef0*/  IADD3 R231, P2, R118, R252, RZ ;  /* 0x000000fc76e77210 */ /* 0x004fc80007f5e0ff */
[----:B------:R-:W-:Y:S02]  /*adf00*/  IADD3.X R230, R119, R0, RZ, P2, !PT ;  /* 0x0000000077e67210 */ /* 0x000fe400017fe4ff */
[----:B------:R-:W2:Y:S01]  /*adf10*/  LDL.LU.64 R118, [R1+0x18f0] ;  /* 0x0018f00001767983 */ /* 0x000ea20000300a00 */
[----:B----4-:R-:W-:-:S05]  /*adf20*/  IADD3 R5, P0, R180, R252, RZ ;  /* 0x000000fcb4057210 */ /* 0x010fca0007f1e0ff */
[----:B------:R1:W-:Y:S02]  /*adf30*/  STL [R1+0x30c], R5 ;  /* 0x00030c0501007387 */ /* 0x0003e40000100800 */
[-C--:B-1----:R-:W-:Y:S02]  /*adf40*/  IADD3 R5, P1, R168, R252.reuse, RZ ;  /* 0x000000fca8057210 */ /* 0x082fe40007f3e0ff */
[-C--:B------:R-:W-:Y:S02]  /*adf50*/  IADD3 R183, P2, R116, R252.reuse, RZ ;  /* 0x000000fc74b77210 */ /* 0x080fe40007f5e0ff */
[----:B------:R-:W-:Y:S01]  /*adf60*/  IADD3 R182, P3, R6, R252, RZ ;  /* 0x000000fc06b67210 */ /* 0x000fe20007f7e0ff */
[----:B------:R1:W-:Y:S01]  /*adf70*/  STL [R1+0x314], R5 ;  /* 0x0003140501007387 */ /* 0x0003e20000100800 */
[----:B------:R-:W-:Y:S01]  /*adf80*/  IADD3.X R169, R169, R0, RZ, P1, !PT ;  /* 0x00000000a9a97210 */ /* 0x000fe20000ffe4ff */
[----:B------:R-:W-:Y:S02]  /*adf90*/  STL [R1+0x31c], R183 ;  /* 0x00031cb701007387 */ /* 0x000fe40000100800 */
[----:B------:R-:W-:Y:S02]  /*adfa0*/  STL [R1+0x324], R182 ;  /* 0x000324b601007387 */ /* 0x000fe40000100800 */
[----:B------:R-:W-:-:S02]  /*adfb0*/  IMAD.X R168, R117, 0x1, R0, P2 ;  /* 0x0000000175a87824 */ /* 0x000fc400010e0600 */
[----:B-1----:R-:W-:-:S05]  /*adfc0*/  IMAD.X R5, R181, 0x1, R0, P0 ;  /* 0x00000001b5057824 */ /* 0x002fca00000e0600 */
[----:B------:R1:W-:Y:S01]  /*adfd0*/  STL [R1+0x308], R5 ;  /* 0x0003080501007387 */ /* 0x0003e20000100800 */
[----:B------:R-:W-:Y:S02]  /*adfe0*/  STL [R1+0x310], R169 ;  /* 0x000310a901007387 */ /* 0x000fe40000100800 */
[----:B------:R-:W4:Y:S02]  /*adff0*/  LDL.LU.64 R116, [R1+0x1b50] ;  /* 0x001b500001747983 */ /* 0x000f240000300a00 */
[----:B------:R1:W-:Y:S02]  /*ae000*/  STL [R1+0x318], R168 ;  /* 0x000318a801007387 */ /* 0x0003e40000100800 */
[----:B-1----:R-:W-:Y:S02]  /*ae010*/  IADD3.X R5, R7, R0, RZ, P3, !PT ;  /* 0x0000000007057210 */ /* 0x002fe40001ffe4ff */
[----:B------:R-:W4:Y:S01]  /*ae020*/  LDL.LU.64 R6, [R1+0x1b48] ;  /* 0x001b480001067983 */ /* 0x000f220000300a00 */
[----:B------:R-:W-:-:S02]  /*ae030*/  IADD3 R168, P0, R144, R252, RZ ;  /* 0x000000fc90a87210 */ /* 0x000fc40007f1e0ff */
[----:B------:R-:W-:Y:S02]  /*ae040*/  STL [R1+0x320], R5 ;  /* 0x0003200501007387 */ /* 0x000fe40000100800 */
[----:B------:R-:W4:Y:S01]  /*ae050*/  LDL.LU.64 R170, [R1+0x1b40] ;  /* 0x001b400001aa7983 */ /* 0x000f220000300a00 */
[----:B------:R1:W-:Y:S04]  /*ae060*/  STL [R1+0x2bc], R168 ;  /* 0x0002bca801007387 */ /* 0x0003e80000100800 */
[----:B-1----:R-:W4:Y:S01]  /*ae070*/  LDL.LU.64 R168, [R1+0x1b38] ;  /* 0x001b380001a87983 */ /* 0x002f220000300a00 */
[-C--:B---3--:R-:W-:Y:S02]  /*ae080*/  IADD3 R5, P1, R126, R252.reuse, RZ ;  /* 0x000000fc7e057210 */ /* 0x088fe40007f3e0ff */
[----:B------:R-:W-:-:S03]  /*ae090*/  IADD3 R181, P2, R124, R252, RZ ;  /* 0x000000fc7cb57210 */ /* 0x000fc60007f5e0ff */
[----:B------:R1:W-:Y:S01]  /*ae0a0*/  STL [R1+0x2d4], R5 ;  /* 0x0002d40501007387 */ /* 0x0003e20000100800 */
[----:B------:R-:W-:Y:S01]  /*ae0b0*/  IADD3.X R126, R127, R0, RZ, P1, !PT ;  /* 0x000000007f7e7210 */ /* 0x000fe20000ffe4ff */
[----:B------:R-:W-:Y:S02]  /*ae0c0*/  STL [R1+0x2dc], R181 ;  /* 0x0002dcb501007387 */ /* 0x000fe40000100800 */
[--C-:B------:R-:W-:Y:S01]  /*ae0d0*/  IMAD.X R124, R125, 0x1, R0.reuse, P2 ;  /* 0x000000017d7c7824 */ /* 0x100fe200010e0600 */
[----:B--2---:R-:W-:Y:S01]  /*ae0e0*/  IADD3 R180, P3, R118, R252, RZ ;  /* 0x000000fc76b47210 */ /* 0x004fe20007f7e0ff */
[----:B-1----:R-:W-:-:S04]  /*ae0f0*/  IMAD.X R5, R145, 0x1, R0, P0 ;  /* 0x0000000191057824 */ /* 0x002fc800000e0600 */
[----:B------:R-:W-:Y:S01]  /*ae100*/  STL [R1+0x304], R180 ;  /* 0x000304b401007387 */ /* 0x000fe20000100800 */
[----:B------:R1:W-:Y:S02]  /*ae110*/  STL [R1+0x2b8], R5 ;  /* 0x0002b80501007387 */ /* 0x0003e40000100800 */
[----:B------:R2:W-:Y:S02]  /*ae120*/  STL [R1+0x2d0], R126 ;  /* 0x0002d07e01007387 */ /* 0x0005e40000100800 */
[----:B------:R-:W3:Y:S01]  /*ae130*/  LDL.LU.64 R214, [R1+0x1b70] ;  /* 0x001b700001d67983 */ /* 0x000ee20000300a00 */
[----:B------:R2:W-:Y:S01]  /*ae140*/  STL [R1+0x2d8], R124 ;  /* 0x0002d87c01007387 */ /* 0x0005e20000100800 */
[----:B------:R-:W3:Y:S01]  /*ae150*/  LDL.LU.64 R144, [R1+0x1b68] ;  /* 0x001b680001907983 */ /* 0x000ee20000300a00 */
[----:B-1----:R-:W-:-:S05]  /*ae160*/  IADD3.X R5, R119, R0, RZ, P3, !PT ;  /* 0x0000000077057210 */ /* 0x002fca0001ffe4ff */
[----:B------:R1:W-:Y:S01]  /*ae170*/  STL [R1+0x300], R5 ;  /* 0x0003000501007387 */ /* 0x0003e20000100800 */
[----:B--2---:R-:W2:Y:S02]  /*ae180*/  LDL.LU.64 R126, [R1+0x1b60] ;  /* 0x001b6000017e7983 */ /* 0x004ea40000300a00 */
[----:B------:R-:W2:Y:S02]  /*ae190*/  LDL.LU.64 R118, [R1+0x1b58] ;  /* 0x001b580001767983 */ /* 0x000ea40000300a00 */
[----:B------:R-:W2:Y:S01]  /*ae1a0*/  LDL R235, [R1+0x281c] ;  /* 0x00281c0001eb7983 */ /* 0x000ea20000100800 */
[----:B----4-:R-:W-:-:S05]  /*ae1b0*/  IADD3 R187, P0, R116, R252, RZ ;  /* 0x000000fc74bb7210 */ /* 0x010fca0007f1e0ff */
[----:B------:R-:W-:Y:S02]  /*ae1c0*/  IMAD.X R186, R117, 0x1, R0, P0 ;  /* 0x0000000175ba7824 */ /* 0x000fe400000e0600 */
[----:B------:R-:W4:Y:S01]  /*ae1d0*/  LDL.LU.64 R116, [R1+0x1a20] ;  /* 0x001a200001747983 */ /* 0x000f220000300a00 */
[----:B------:R-:W-:Y:S01]  /*ae1e0*/  IADD3 R191, P1, R6, R252, RZ ;  /* 0x000000fc06bf7210 */ /* 0x000fe20007f3e0ff */
[C---:B------:R-:W-:Y:S03]  /*ae1f0*/  HMMA.1688.F32.TF32 R84, R52.reuse, R194, R84 ;  /* 0x000000c23454723c */ /* 0x040fe60000081054 */
[----:B------:R-:W-:Y:S02]  /*ae200*/  IADD3.X R190, R7, R0, RZ, P1, !PT ;  /* 0x0000000007be7210 */ /* 0x000fe40000ffe4ff */
[----:B------:R-:W4:Y:S03]  /*ae210*/  LDL.LU.64 R6, [R1+0x1a18] ;  /* 0x001a180001067983 */ /* 0x000f260000300a00 */
[C---:B------:R-:W-:Y:S08]  /*ae220*/  HMMA.1688.F32.TF32 R108, R52.reuse, R218, R108 ;  /* 0x000000da346c723c */ /* 0x040ff0000008106c */
[----:B------:R-:W-:Y:S01]  /*ae230*/  HMMA.1688.F32.TF32 R128, R52, R238, R128 ;  /* 0x000000ee3480723c */ /* 0x000fe20000081080 */
[----:B------:R-:W-:Y:S01]  /*ae240*/  IADD3 R195, P3, R168, R252, RZ ;  /* 0x000000fca8c37210 */ /* 0x000fe20007f7e0ff */
[----:B------:R-:W4:Y:S03]  /*ae250*/  LDL.LU.64 R124, [R1+0x1a10] ;  /* 0x001a1000017c7983 */ /* 0x000f260000300a00 */
[----:B------:R-:W-:-:S03]  /*ae260*/  IADD3.X R194, R169, R0, RZ, P3, !PT ;  /* 0x00000000a9c27210 */ /* 0x000fc60001ffe4ff */
[----:B------:R-:W-:Y:S01]  /*ae270*/  HMMA.1688.F32.TF32 R52, R112, R176, R8 ;  /* 0x000000b07034723c */ /* 0x000fe20000081008 */
[----:B---3--:R-:W-:-:S05]  /*ae280*/  IADD3 R169, P0, R214, R252, RZ ;  /* 0x000000fcd6a97210 */ /* 0x008fca0007f1e0ff */
[----:B------:R-:W-:Y:S01]  /*ae290*/  IMAD.X R168, R215, 0x1, R0, P0 ;  /* 0x00000001d7a87824 */ /* 0x000fe200000e0600 */
[----:B--2---:R-:W-:-:S04]  /*ae2a0*/  IADD3 R183, P3, R118, R252, RZ ;  /* 0x000000fc76b77210 */ /* 0x004fc80007f7e0ff */
[----:B------:R-:W-:Y:S02]  /*ae2b0*/  IADD3.X R182, R119, R0, RZ, P3, !PT ;  /* 0x0000000077b67210 */ /* 0x000fe40001ffe4ff */
[----:B------:R-:W2:Y:S01]  /*ae2c0*/  LDL.LU.64 R118, [R1+0x1a28] ;  /* 0x001a280001767983 */ /* 0x000ea20000300a00 */
[----:B----4-:R-:W-:-:S03]  /*ae2d0*/  IADD3 R177, P0, R116, R252, RZ ;  /* 0x000000fc74b17210 */ /* 0x010fc60007f1e0ff */
[----:B------:R-:W3:Y:S01]  /*ae2e0*/  LDL.LU R116, [R1+0x4000] ;  /* 0x0040000001747983 */ /* 0x000ee20000300800 */
[----:B------:R-:W-:-:S03]  /*ae2f0*/  IADD3.X R176, R117, R0, RZ, P0, !PT ;  /* 0x0000000075b07210 */ /* 0x000fc600007fe4ff */
[----:B------:R-:W4:Y:S01]  /*ae300*/  LDL.LU R117, [R1+0x1750] ;  /* 0x0017500001757983 */ /* 0x000f220000300800 */
[----:B------:R-:W4:Y:S02]  /*ae310*/  LDL.LU R11, [R1+0x3ffc] ;  /* 0x003ffc00010b7983 */ /* 0x000f240000300800 */
[----:B------:R-:W4:Y:S02]  /*ae320*/  LDL.LU R10, [R1+0x3ff4] ;  /* 0x003ff400010a7983 */ /* 0x000f240000300800 */
[----:B------:R-:W4:Y:S01]  /*ae330*/  LDL.LU R9, [R1+0x3ff8] ;  /* 0x003ff80001097983 */ /* 0x000f220000300800 */
[-C--:B------:R-:W-:Y:S01]  /*ae340*/  IADD3 R193, P2, R170, R252.reuse, RZ ;  /* 0x000000fcaac17210 */ /* 0x080fe20007f5e0ff */
[----:B-1----:R-:W-:Y:S01]  /*ae350*/  IMAD.MOV.U32 R5, RZ, RZ, c[0x0][0x180] ;  /* 0x00006000ff057624 */ /* 0x002fe200078e00ff */
[----:B------:R-:W4:Y:S01]  /*ae360*/  LDL.LU R238, [R1+0x4008] ;  /* 0x0040080001ee7983 */ /* 0x000f220000300800 */
[----:B------:R-:W4:Y:S02]  /*ae370*/  LDL.LU R239, [R1+0x4004] ;  /* 0x0040040001ef7983 */ /* 0x000f240000300800 */
[----:B------:R-:W4:Y:S02]  /*ae380*/  LDL.LU R229, [R1+0x400c] ;  /* 0x00400c0001e57983 */ /* 0x000f240000300800 */
[----:B------:R-:W-:Y:S01]  /*ae390*/  IMAD.X R192, R171, 0x1, R0, P2 ;  /* 0x00000001abc07824 */ /* 0x000fe200010e0600 */
[----:B------:R-:W-:-:S02]  /*ae3a0*/  IADD3 R171, P1, R144, R252, RZ ;  /* 0x000000fc90ab7210 */ /* 0x000fc40007f3e0ff */
[----:B------:R-:W-:Y:S01]  /*ae3b0*/  IADD3 R5, R5, -0x100, RZ ;  /* 0xffffff0005057810 */ /* 0x000fe20007ffe0ff */
[----:B------:R-:W4:Y:S01]  /*ae3c0*/  LDL.LU R225, [R1+0x4010] ;  /* 0x0040100001e17983 */ /* 0x000f220000300800 */
[----:B------:R-:W-:Y:S01]  /*ae3d0*/  IADD3.X R170, R145, R0, RZ, P1, !PT ;  /* 0x0000000091aa7210 */ /* 0x000fe20000ffe4ff */
[----:B------:R-:W-:Y:S02]  /*ae3e0*/  IADD3 R215, P1, R6, R252, RZ ;  /* 0x000000fc06d77210 */ /* 0x000fe40007f3e0ff */
[----:B------:R-:W-:-:S03]  /*ae3f0*/  IMAD R5, R235, -0x80, R5 ;  /* 0xffffff80eb057824 */ /* 0x000fc600078e0205 */
[--C-:B------:R-:W-:Y:S01]  /*ae400*/  IMAD.X R214, R7, 0x1, R0.reuse, P1 ;  /* 0x0000000107d67824 */ /* 0x100fe200008e0600 */
[----:B------:R-:W-:Y:S02]  /*ae410*/  MOV R7, c[0x0][0x180] ;  /* 0x0000600000077a02 */ /* 0x000fe40000000f00 */
[-C--:B------:R-:W-:Y:S02]  /*ae420*/  IADD3 R181, P2, R126, R252.reuse, RZ ;  /* 0x000000fc7eb57210 */ /* 0x080fe40007f5e0ff */
[----:B------:R-:W-:Y:S02]  /*ae430*/  IADD3 R7, R7, 0x7f, RZ ;  /* 0x0000007f07077810 */ /* 0x000fe40007ffe0ff */
[----:B------:R-:W-:Y:S02]  /*ae440*/  ISETP.GT.AND P3, PT, R5, 0x8, PT ;  /* 0x000000080500780c */ /* 0x000fe40003f64270 */
[----:B------:R-:W-:Y:S02]  /*ae450*/  SHF.R.S32.HI R6, RZ, 0x1f, R7 ;  /* 0x0000001fff067819 */ /* 0x000fe40000011407 */
[----:B------:R-:W-:Y:S01]  /*ae460*/  SEL R8, RZ, 0x4, !P3 ;  /* 0x00000004ff087807 */ /* 0x000fe20005800000 */
[----:B------:R-:W-:Y:S01]  /*ae470*/  IMAD.X R180, R127, 0x1, R0, P2 ;  /* 0x000000017fb47824 */ /* 0x000fe200010e0600 */
[----:B------:R-:W-:-:S02]  /*ae480*/  IADD3 R219, P2, R124, R252, RZ ;  /* 0x000000fc7cdb7210 */ /* 0x000fc40007f5e0ff */
[----:B------:R-:W-:-:S04]  /*ae490*/  LEA.HI R6, R6, R7, RZ, 0x7 ;  /* 0x0000000706067211 */ /* 0x000fc800078f38ff */
[----:B------:R-:W-:Y:S01]  /*ae4a0*/  SHF.R.S32.HI R6, RZ, 0x7, R6 ;  /* 0x00000007ff067819 */ /* 0x000fe20000011406 */
[----:B------:R-:W-:Y:S02]  /*ae4b0*/  IMAD.X R218, R125, 0x1, R0, P2 ;  /* 0x000000017dda7824 */ /* 0x000fe400010e0600 */
[----:B------:R-:W4:Y:S01]  /*ae4c0*/  LDL.LU R125, [R1+0x4018] ;  /* 0x00401800017d7983 */ /* 0x000f220000300800 */
[----:B------:R-:W-:Y:S02]  /*ae4d0*/  IADD3 R6, R6, -0x2, RZ ;  /* 0xfffffffe06067810 */ /* 0x000fe40007ffe0ff */
[----:B------:R-:W-:Y:S01]  /*ae4e0*/  ISETP.GT.AND P1, PT, R5, RZ, PT ;  /* 0x000000ff0500720c */ /* 0x000fe20003f24270 */
[----:B------:R-:W-:Y:S01]  /*ae4f0*/  HMMA.1688.F32.TF32 R80, R112, R164, R80 ;  /* 0x000000a47050723c */ /* 0x000fe20000081050 */
[----:B------:R-:W-:Y:S02]  /*ae500*/  ISETP.GE.AND P0, PT, R235, R6, PT ;  /* 0x00000006eb00720c */ /* 0x000fe40003f06270 */
[----:B------:R-:W-:-:S04]  /*ae510*/  SEL R6, RZ, 0x4, !P1 ;  /* 0x00000004ff067807 */ /* 0x000fc80004800000 */
[-C--:B--2---:R-:W-:Y:S02]  /*ae520*/  IADD3 R165, P1, R118, R252.reuse, RZ ;  /* 0x000000fc76a57210 */ /* 0x084fe40007f3e0ff */
[-C--:B---3--:R-:W-:Y:S02]  /*ae530*/  IADD3 R116, P5, R116, R252.reuse, RZ ;  /* 0x000000fc74747210 */ /* 0x088fe40007fbe0ff */
[----:B----4-:R-:W-:Y:S02]  /*ae540*/  IADD3 R9, P3, R9, R252, RZ ;  /* 0x000000fc09097210 */ /* 0x010fe40007f7e0ff */
[----:B------:R-:W-:-:S03]  /*ae550*/  IADD3.X R11, R11, R0, RZ, P5, !PT ;  /* 0x000000000b0b7210 */ /* 0x000fc60002ffe4ff */
[----:B------:R-:W-:Y:S01]  /*ae560*/  IMAD.X R10, R10, 0x1, R0, P3 ;  /* 0x000000010a0a7824 */ /* 0x000fe200018e0600 */
[----:B------:R-:W-:Y:S01]  /*ae570*/  STL [R1+0x3ff8], R9 ;  /* 0x003ff80901007387 */ /* 0x000fe20000100800 */
[----:B------:R1:W-:Y:S03]  /*ae580*/  STL [R1+0x4000], R116 ;  /* 0x0040007401007387 */ /* 0x0003e60000100800 */
[----:B------:R-:W-:Y:S01]  /*ae590*/  STL [R1+0x3ff4], R10 ;  /* 0x003ff40a01007387 */ /* 0x000fe20000100800 */
[----:B------:R-:W-:Y:S02]  /*ae5a0*/  STL [R1+0x3ffc], R11 ;  /* 0x003ffc0b01007387 */ /* 0x000fe40000100800 */
[----:B------:R-:W2:Y:S02]  /*ae5b0*/  LDL.LU R145, [R1+0x4014] ;  /* 0x0040140001917983 */ /* 0x000ea40000300800 */
[----:B------:R-:W3:Y:S01]  /*ae5c0*/  LDL.LU R118, [R1+0x4020] ;  /* 0x0040200001767983 */ /* 0x000ee20000300800 */
[----:B------:R-:W4:Y:S01]  /*ae5d0*/  S2R R144, SR_TID.X ;  /* 0x0000000000907919 */ /* 0x000f220000002100 */
[----:B------:R-:W-:-:S02]  /*ae5e0*/  ISETP.GT.AND P2, PT, R5, 0x4, PT ;  /* 0x000000040500780c */ /* 0x000fc40003f44270 */
[----:B------:R-:W-:Y:S02]  /*ae5f0*/  SEL R6, R6, RZ, !P0 ;  /* 0x000000ff06067207 */ /* 0x000fe40004000000 */
[----:B------:R-:W-:Y:S02]  /*ae600*/  SEL R7, RZ, 0x4, !P2 ;  /* 0x00000004ff077807 */ /* 0x000fe40005000000 */
[-C--:B------:R-:W-:Y:S02]  /*ae610*/  IADD3 R238, P5, R238, R252.reuse, RZ ;  /* 0x000000fceeee7210 */ /* 0x080fe40007fbe0ff */
[----:B------:R-:W-:Y:S01]  /*ae620*/  IADD3 R225, P6, R225, R252, RZ ;  /* 0x000000fce1e17210 */ /* 0x000fe20007fde0ff */
[----:B------:R-:W-:Y:S01]  /*ae630*/  ISETP.NE.U32.AND P2, PT, R6, RZ, PT ;  /* 0x000000ff0600720c */ /* 0x000fe20003f45070 */
[----:B------:R-:W-:Y:S02]  /*ae640*/  SEL R7, R7, RZ, !P0 ;  /* 0x000000ff07077207 */ /* 0x000fe40004000000 */
[----:B------:R-:W-:-:S02]  /*ae650*/  ISETP.GT.AND P3, PT, R5, 0xc, PT ;  /* 0x0000000c0500780c */ /* 0x000fc40003f64270 */
[----:B------:R-:W-:Y:S02]  /*ae660*/  IADD3 R6, R117, 0x1, RZ ;  /* 0x0000000175067810 */ /* 0x000fe40007ffe0ff */
[-C--:B------:R-:W-:Y:S01]  /*ae670*/  IADD3.X R164, R119, R0.reuse, RZ, P1, !PT ;  /* 0x0000000077a47210 */ /* 0x080fe20000ffe4ff */
[----:B------:R-:W-:Y:S01]  /*ae680*/  ISETP.NE.U32.AND P1, PT, R7, RZ, PT ;  /* 0x000000ff0700720c */ /* 0x000fe20003f25070 */
[----:B------:R-:W-:Y:S02]  /*ae690*/  IADD3.X R239, R239, R0, RZ, P5, !PT ;  /* 0x00000000efef7210 */ /* 0x000fe40002ffe4ff */
[----:B------:R-:W-:Y:S01]  /*ae6a0*/  SEL R7, RZ, 0x4, !P3 ;  /* 0x00000004ff077807 */ /* 0x000fe20005800000 */
[----:B------:R-:W-:Y:S01]  /*ae6b0*/  IMAD.X R229, R229, 0x1, R0, P6 ;  /* 0x00000001e5e57824 */ /* 0x000fe200030e0600 */
[C---:B------:R-:W-:Y:S01]  /*ae6c0*/  ISETP.GT.AND P3, PT, R6.reuse, 0x1, PT ;  /* 0x000000010600780c */ /* 0x040fe20003f64270 */
[----:B------:R-:W-:Y:S01]  /*ae6d0*/  STL [R1+0x4008], R238 ;  /* 0x004008ee01007387 */ /* 0x000fe20000100800 */
[----:B------:R-:W-:Y:S01]  /*ae6e0*/  STL [R1+0x4010], R225 ;  /* 0x004010e101007387 */ /* 0x000fe20000100800 */
[C---:B------:R-:W-:Y:S01]  /*ae6f0*/  HMMA.1688.F32.TF32 R84, R112.reuse, R172, R84 ;  /* 0x000000ac7054723c */ /* 0x040fe20000081054 */
[----:B------:R-:W-:Y:S01]  /*ae700*/  IADD3 R125, P5, R125, R252, RZ ;  /* 0x000000fc7d7d7210 */ /* 0x000fe20007fbe0ff */
[----:B------:R-:W-:Y:S01]  /*ae710*/  STL [R1+0x4004], R239 ;  /* 0x004004ef01007387 */ /* 0x000fe20000100800 */
[----:B------:R-:W-:Y:S05]  /*ae720*/  STL [R1+0x400c], R229 ;  /* 0x00400ce501007387 */ /* 0x000fea0000100800 */
[----:B------:R-:W-:Y:S01]  /*ae730*/  HMMA.1688.F32.TF32 R88, R112, R156, R88 ;  /* 0x0000009c7058723c */ /* 0x000fe20000081058 */
[----:B------:R-:W-:Y:S01]  /*ae740*/  SEL R172, R6, RZ, !P3 ;  /* 0x000000ff06ac7207 */ /* 0x000fe20005800000 */
[----:B------:R-:W-:Y:S01]  /*ae750*/  STL [R1+0x4018], R125 ;  /* 0x0040187d01007387 */ /* 0x000fe20000100800 */
[----:B------:R-:W-:-:S04]  /*ae760*/  SEL R7, R7, RZ, !P0 ;  /* 0x000000ff07077207 */ /* 0x000fc80004000000 */
[----:B----4-:R-:W-:Y:S02]  /*ae770*/  LOP3.LUT R156, R144, 0x3f, RZ, 0xc0, !PT ;  /* 0x0000003f909c7812 */ /* 0x010fe400078ec0ff */
[----:B------:R-:W4:Y:S01]  /*ae780*/  LDL.LU R144, [R1+0x401c] ;  /* 0x00401c0001907983 */ /* 0x000f220000300800 */
[----:B------:R-:W4:Y:S02]  /*ae790*/  LDL.LU R126, [R1+0x4028] ;  /* 0x00402800017e7983 */ /* 0x000f240000300800 */
[----:B------:R-:W-:Y:S01]  /*ae7a0*/  STL [R1+0x1750], R172 ;  /* 0x001750ac01007387 */ /* 0x000fe20000100800 */
[----:B------:R-:W-:Y:S01]  /*ae7b0*/  ISETP.NE.U32.AND P3, PT, R7, RZ, PT ;  /* 0x000000ff0700720c */ /* 0x000fe20003f65070 */
[----:B--2---:R-:W-:Y:S01]  /*ae7c0*/  IMAD.X R145, R145, 0x1, R0, P5 ;  /* 0x0000000191917824 */ /* 0x004fe200028e0600 */
[----:B---3--:R-:W-:-:S04]  /*ae7d0*/  IADD3 R118, P5, R118, R252, RZ ;  /* 0x000000fc76767210 */ /* 0x008fc80007fbe0ff */
[----:B------:R-:W-:Y:S01]  /*ae7e0*/  STL [R1+0x4014], R145 ;  /* 0x0040149101007387 */ /* 0x000fe20000100800 */
[----:B------:R-:W2:Y:S02]  /*ae7f0*/  LDL.LU R127, [R1+0x4024] ;  /* 0x00402400017f7983 */ /* 0x000ea40000300800 */
[----:B------:R-:W3:Y:S02]  /*ae800*/  LDL.LU R119, [R1+0x402c] ;  /* 0x00402c0001777983 */ /* 0x000ee40000300800 */
[----:B------:R-:W-:Y:S01]  /*ae810*/  STL [R1+0x4020], R118 ;  /* 0x0040207601007387 */ /* 0x000fe20000100800 */
[----:B------:R-:W3:Y:S01]  /*ae820*/  LDL.LU R7, [R1+0x4030] ;  /* 0x0040300001077983 */ /* 0x000ee20000300800 */
[----:B------:R-:W3:Y:S01]  /*ae830*/  LDL.LU R124, [R1+0x3f38] ;  /* 0x003f3800017c7983 */ /* 0x000ee20000300800 */
[----:B------:R-:W-:Y:S01]  /*ae840*/  SEL R8, R8, RZ, !P0 ;  /* 0x000000ff08087207 */ /* 0x000fe20004000000 */
[----:B------:R-:W-:Y:S01]  /*ae850*/  IMAD.MOV.U32 R173, RZ, RZ, R116 ;  /* 0x000000ffffad7224 */ /* 0x000fe200078e0074 */
[----:B------:R-:W-:Y:S01]  /*ae860*/  MOV R157, R11 ;  /* 0x0000000b009d7202 */ /* 0x000fe20000000f00 */
[----:B-1----:R-:W-:Y:S01]  /*ae870*/  IMAD.MOV.U32 R116, RZ, RZ, R9 ;  /* 0x000000ffff747224 */ /* 0x002fe200078e0009 */
[----:B------:R-:W-:-:S02]  /*ae880*/  ISETP.NE.U32.AND P4, PT, R8, RZ, PT ;  /* 0x000000ff0800720c */ /* 0x000fc40003f85070 */
[----:B------:R-:W-:Y:S01]  /*ae890*/  MOV R117, R10 ;  /* 0x0000000a00757202 */ /* 0x000fe20000000f00 */
[----:B------:R-:W-:Y:S04]  /*ae8a0*/  LDS R8, [R3+0x3c780] ;  /* 0x03c7800003087984 */ /* 0x000fe80000000800 */
[----:B------:R1:W-:Y:S04]  /*ae8b0*/  LDS R10, [R3+0x3e780] ;  /* 0x03e78000030a7984 */ /* 0x0003e80000000800 */
[----:B------:R-:W-:Y:S04]  /*ae8c0*/  LDS R11, [R4+0x3e780] ;  /* 0x03e78000040b7984 */ /* 0x000fe80000000800 */
[----:B------:R1:W1:Y:S01]  /*ae8d0*/  LDS R9, [R4+0x3c780] ;  /* 0x03c7800004097984 */ /* 0x0002620000000800 */
[----:B------:R-:W-:Y:S01]  /*ae8e0*/  BAR.SYNC.DEFER_BLOCKING 0x0 ;  /* 0x0000000000007b1d */ /* 0x000fe20000010000 */
[----:B------:R-:W-:-:S05]  /*ae8f0*/  SHF.L.U32 R234, R156, 0x2, RZ ;  /* 0x000000029cea7819 */ /* 0x000fca00000006ff */
[----:B------:R-:W-:-:S05]  /*ae900*/  IMAD R6, R172, 0x40000, R234 ;  /* 0x00040000ac067824 */ /* 0x000fca00078e02ea */
[----:B------:R-:W-:Y:S01]  /*ae910*/  @!PT LDS RZ, [RZ] ;  /* 0x00000000fffff984 */ /* 0x000fe20000000800 */
[----:B------:R-:W-:Y:S01]  /*ae920*/  @!PT LDS RZ, [RZ] ;  /* 0x00000000fffff984 */ /* 0x000fe20000000800 */
[----:B------:R-:W-:Y:S01]  /*ae930*/  @!PT LDS RZ, [RZ] ;  /* 0x00000000fffff984 */ /* 0x000fe20000000800 */
[----:B------:R1:W-:Y:S01]  /*ae940*/  LDGSTS.E [R6], [R116.64], P2 ;  /* 0x0000000074067fae */ /* 0x0003e20009121844 */
[----:B----4-:R-:W-:Y:S01]  /*ae950*/  IADD3.X R144, R144, R0, RZ, P5, !PT ;  /* 0x0000000090907210 */ /* 0x010fe20002ffe4ff */
[----:B------:R-:W-:Y:S02]  /*ae960*/  IADD3 R126, P5, R126, R252, RZ ;  /* 0x000000fc7e7e7210 */ /* 0x000fe40007fbe0ff */
[----:B-1----:R-:W-:Y:S01]  /*ae970*/  IMAD.MOV.U32 R116, RZ, RZ, R173 ;  /* 0x000000ffff747224 */ /* 0x002fe200078e00ad */
[----:B------:R-:W-:-:S05]  /*ae980*/  MOV R117, R157 ;  /* 0x0000009d00757202 */ /* 0x000fca0000000f00 */
[----:B------:R1:W-:Y:S04]  /*ae990*/  LDGSTS.E [R6+0x100], [R116.64], P2 ;  /* 0x0010000074067fae */ /* 0x0003e80009121844 */
[----:B------:R4:W-:Y:S01]  /*ae9a0*/  STL [R1+0x401c], R144 ;  /* 0x00401c9001007387 */ /* 0x0009e20000100800 */
[----:B------:R1:W-:Y:S02]  /*ae9b0*/  STL [R1+0x4028], R126 ;  /* 0x0040287e01007387 */ /* 0x0003e40000100800 */
[----:B------:R-:W4:Y:S02]  /*ae9c0*/  LDL.LU R3, [R1+0x3f2c] ;  /* 0x003f2c0001037983 */ /* 0x000f240000300800 */
[----:B------:R-:W4:Y:S02]  /*ae9d0*/  LDL.LU R4, [R1+0x3f30] ;  /* 0x003f300001047983 */ /* 0x000f240000300800 */
[----:B-1----:R-:W-:Y:S01]  /*ae9e0*/  IMAD.MOV.U32 R116, RZ, RZ, R238 ;  /* 0x000000ffff747224 */ /* 0x002fe200078e00ee */
[----:B------:R-:W-:-:S05]  /*ae9f0*/  MOV R117, R239 ;  /* 0x000000ef00757202 */ /* 0x000fca0000000f00 */
[----:B------:R1:W-:Y:S02]  /*aea00*/  LDGSTS.E [R6+0x200], [R116.64], P2 ;  /* 0x0020000074067fae */ /* 0x0003e40009121844 */
[----:B-1----:R-:W-:Y:S01]  /*aea10*/  MOV R116, R225 ;  /* 0x000000e100747202 */ /* 0x002fe20000000f00 */
[----:B------:R-:W-:-:S05]  /*aea20*/  IMAD.MOV.U32 R117, RZ, RZ, R229 ;  /* 0x000000ffff757224 */ /* 0x000fca00078e00e5 */
[----:B------:R1:W-:Y:S02]  /*aea30*/  LDGSTS.E [R6+0x300], [R116.64], P2 ;  /* 0x0030000074067fae */ /* 0x0003e40009121844 */
[----:B-1----:R-:W-:Y:S01]  /*aea40*/  MOV R116, R125 ;  /* 0x0000007d00747202 */ /* 0x002fe20000000f00 */
[----:B------:R-:W-:-:S05]  /*aea50*/  IMAD.MOV.U32 R117, RZ, RZ, R145 ;  /* 0x000000ffff757224 */ /* 0x000fca00078e0091 */
[----:B------:R1:W-:Y:S02]  /*aea60*/  LDGSTS.E [R6+0x400], [R116.64], P2 ;  /* 0x0040000074067fae */ /* 0x0003e40009121844 */
[----:B-1----:R-:W-:Y:S01]  /*aea70*/  IMAD.MOV.U32 R116, RZ, RZ, R118 ;  /* 0x000000ffff747224 */ /* 0x002fe200078e0076 */
[----:B------:R-:W-:-:S05]  /*aea80*/  MOV R117, R144 ;  /* 0x0000009000757202 */ /* 0x000fca0000000f00 */
[----:B------:R1:W-:Y:S01]  /*aea90*/  LDGSTS.E [R6+0x500], [R116.64], P2 ;  /* 0x0050000074067fae */ /* 0x0003e20009121844 */
[----:B--2---:R-:W-:Y:S01]  /*aeaa0*/  IMAD.X R127, R127, 0x1, R0, P5 ;  /* 0x000000017f7f7824 */ /* 0x004fe200028e0600 */
[----:B---3--:R-:W-:-:S04]  /*aeab0*/  IADD3 R7, P5, R7, R252, RZ ;  /* 0x000000fc07077210 */ /* 0x008fc80007fbe0ff */
[----:B------:R-:W-:Y:S01]  /*aeac0*/  STL [R1+0x4024], R127 ;  /* 0x0040247f01007387 */ /* 0x000fe20000100800 */
[----:B------:R-:W-:Y:S01]  /*aead0*/  IADD3.X R119, R119, R0, RZ, P5, !PT ;  /* 0x0000000077777210 */ /* 0x000fe20002ffe4ff */
[----:B------:R-:W-:Y:S02]  /*aeae0*/  IADD3 R124, P5, R124, R252, RZ ;  /* 0x000000fc7c7c7210 */ /* 0x000fe40007fbe0ff */
[----:B------:R-:W-:Y:S01]  /*aeaf0*/  STL [R1+0x4030], R7 ;  /* 0x0040300701007387 */ /* 0x000fe20000100800 */
[----:B------:R-:W2:Y:S02]  /*aeb00*/  LDL.LU R125, [R1+0x3f28] ;  /* 0x003f2800017d7983 */ /* 0x000ea40000300800 */
[----:B------:R-:W3:Y:S02]  /*aeb10*/  LDL.LU R118, [R1+0x3f24] ;  /* 0x003f240001767983 */ /* 0x000ee40000300800 */
[----:B------:R4:W-:Y:S01]  /*aeb20*/  STL [R1+0x402c], R119 ;  /* 0x00402c7701007387 */ /* 0x0009e20000100800 */
[----:B------:R2:W-:Y:S01]  /*aeb30*/  STL [R1+0x3f38], R124 ;  /* 0x003f387c01007387 */ /* 0x0005e20000100800 */
[----:B------:R-:W3:Y:S02]  /*aeb40*/  LDL.LU R157, [R1+0x3f1c] ;  /* 0x003f1c00019d7983 */ /* 0x000ee40000300800 */
[----:B----4-:R-:W4:Y:S02]  /*aeb50*/  LDL.LU R144, [R1+0x3f20] ;  /* 0x003f200001907983 */ /* 0x010f240000300800 */
[----:B-1----:R-:W-:Y:S01]  /*aeb60*/  IMAD.MOV.U32 R116, RZ, RZ, R126 ;  /* 0x000000ffff747224 */ /* 0x002fe200078e007e */
[----:B------:R-:W-:Y:S01]  /*aeb70*/  MOV R117, R127 ;  /* 0x0000007f00757202 */ /* 0x000fe20000000f00 */
[----:B------:R-:W4:Y:S04]  /*aeb80*/  LDL.LU R145, [R1+0x3f14] ;  /* 0x003f140001917983 */ /* 0x000f280000300800 */
[----:B------:R1:W-:Y:S02]  /*aeb90*/  LDGSTS.E [R6+0x600], [R116.64], P2 ;  /* 0x0060000074067fae */ /* 0x0003e40009121844 */
[----:B-1----:R-:W-:Y:S01]  /*aeba0*/  MOV R116, R7 ;  /* 0x0000000700747202 */ /* 0x002fe20000000f00 */
[----:B------:R-:W-:-:S05]  /*aebb0*/  IMAD.MOV.U32 R117, RZ, RZ, R119 ;  /* 0x000000ffff757224 */ /* 0x000fca00078e0077 */
[----:B------:R1:W-:Y:S01]  /*aebc0*/  LDGSTS.E [R6+0x700], [R116.64], P2 ;  /* 0x0070000074067fae */ /* 0x0003e20009121844 */
[----:B------:R-:W-:Y:S01]  /*aebd0*/  IMAD.X R3, R3, 0x1, R0, P5 ;  /* 0x0000000103037824 */ /* 0x000fe200028e0600 */
[----:B------:R-:W-:-:S04]  /*aebe0*/  IADD3 R4, P5, R4, R252, RZ ;  /* 0x000000fc04047210 */ /* 0x000fc80007fbe0ff */
[----:B------:R2:W-:Y:S01]  /*aebf0*/  STL [R1+0x3f2c], R3 ;  /* 0x003f2c0301007387 */ /* 0x0005e20000100800 */
[----:B------:R-:W4:Y:S02]  /*aec00*/  LDL.LU R126, [R1+0x3f18] ;  /* 0x003f1800017e7983 */ /* 0x000f240000300800 */
[----:B------:R-:W-:Y:S02]  /*aec10*/  STL [R1+0x3f30], R4 ;  /* 0x003f300401007387 */ /* 0x000fe40000100800 */
[----:B------:R-:W4:Y:S01]  /*aec20*/  LDL.LU R119, [R1+0x3f10] ;  /* 0x003f100001777983 */ /* 0x000f220000300800 */
[----:B------:R-:W4:Y:S01]  /*aec30*/  LDL.LU R7, [R1+0x3f08] ;  /* 0x003f080001077983 */ /* 0x000f220000300800 */
[----:B-1----:R-:W-:Y:S01]  /*aec40*/  IMAD.MOV.U32 R116, RZ, RZ, R124 ;  /* 0x000000ffff747224 */ /* 0x002fe200078e007c */
[----:B------:R-:W-:Y:S01]  /*aec50*/  MOV R117, R3 ;  /* 0x0000000300757202 */ /* 0x000fe20000000f00 */
[----:B------:R-:W4:Y:S04]  /*aec60*/  LDL.LU R127, [R1+0x3f0c] ;  /* 0x003f0c00017f7983 */ /* 0x000f280000300800 */
[----:B------:R1:W-:Y:S02]  /*aec70*/  LDGSTS.E [R6+0x2000], [R116.64], P1 ;  /* 0x0200000074067fae */ /* 0x0003e40008921844 */
[----:B-1----:R-:W-:-:S02]  /*aec80*/  MOV R116, R4 ;  /* 0x0000000400747202 */ /* 0x002fc40000000f00 */
[----:B--2---:R-:W-:Y:S02]  /*aec90*/  IADD3 R125, P2, R125, R252, RZ ;  /* 0x000000fc7d7d7210 */ /* 0x004fe40007f5e0ff */
[----:B---3--:R-:W-:-:S03]  /*aeca0*/  IADD3.X R118, R118, R0, RZ, P5, !PT ;  /* 0x0000000076767210 */ /* 0x008fc60002ffe4ff */
[----:B------:R-:W-:Y:S01]  /*aecb0*/  STL [R1+0x3f28], R125 ;  /* 0x003f287d01007387 */ /* 0x000fe20000100800 */
[----:B----4-:R-:W-:-:S03]  /*aecc0*/  IADD3 R144, P5, R144, R252, RZ ;  /* 0x000000fc90907210 */ /* 0x010fc60007fbe0ff */
[----:B------:R1:W-:Y:S01]  /*aecd0*/  STL [R1+0x3f24], R118 ;  /* 0x003f247601007387 */ /* 0x0003e20000100800 */
[----:B------:R-:W-:-:S03]  /*aece0*/  IMAD.X R157, R157, 0x1, R0, P2 ;  /* 0x000000019d9d7824 */ /* 0x000fc600010e0600 */
[----:B------:R-:W2:Y:S01]  /*aecf0*/  LDL.LU R124, [R1+0x3f04] ;  /* 0x003f0400017c7983 */ /* 0x000ea20000300800 */
[----:B------:R-:W3:Y:S02]  /*aed00*/  LDL.LU R3, [R1+0x3f00] ;  /* 0x003f000001037983 */ /* 0x000ee40000300800 */
[----:B------:R-:W-:-:S05]  /*aed10*/  IMAD.MOV.U32 R117, RZ, RZ, R118 ;  /* 0x000000ffff757224 */ /* 0x000fca00078e0076 */
[----:B------:R4:W-:Y:S04]  /*aed20*/  LDGSTS.E [R6+0x2100], [R116.64], P1 ;  /* 0x0210000074067fae */ /* 0x0009e80008921844 */
[----:B-1----:R-:W3:Y:S01]  /*aed30*/  LDL.LU R118, [R1+0x3efc] ;  /* 0x003efc0001767983 */ /* 0x002ee20000300800 */
[----:B------:R1:W-:Y:S02]  /*aed40*/  STL [R1+0x3f20], R144 ;  /* 0x003f209001007387 */ /* 0x0003e40000100800 */
[----:B------:R-:W-:Y:S02]  /*aed50*/  STL [R1+0x3f1c], R157 ;  /* 0x003f1c9d01007387 */ /* 0x000fe40000100800 */
[----:B------:R-:W3:Y:S02]  /*aed60*/  LDL.LU R4, [R1+0x3ef4] ;  /* 0x003ef40001047983 */ /* 0x000ee40000300800 */
[----:B----4-:R-:W-:-:S02]  /*aed70*/  IMAD.MOV.U32 R116, RZ, RZ, R125 ;  /* 0x000000ffff747224 */ /* 0x010fc400078e007d */
[----:B------:R-:W4:Y:S01]  /*aed80*/  LDL.LU R125, [R1+0x3dfc] ;  /* 0x003dfc00017d7983 */ /* 0x000f220000300800 */
[----:B------:R-:W-:Y:S02]  /*aed90*/  MOV R117, R157 ;  /* 0x0000009d00757202 */ /* 0x000fe40000000f00 */
[----:B------:R-:W-:-:S03]  /*aeda0*/  IADD3.X R145, R145, R0, RZ, P5, !PT ;  /* 0x0000000091917210 */ /* 0x000fc60002ffe4ff */
[----:B------:R1:W-:Y:S02]  /*aedb0*/  LDGSTS.E [R6+0x2200], [R116.64], P1 ;  /* 0x0220000074067fae */ /* 0x0003e40008921844 */
[----:B-1----:R-:W-:Y:S01]  /*aedc0*/  MOV R116, R144 ;  /* 0x0000009000747202 */ /* 0x002fe20000000f00 */
[----:B------:R-:W-:-:S05]  /*aedd0*/  IMAD.MOV.U32 R117, RZ, RZ, R145 ;  /* 0x000000ffff757224 */ /* 0x000fca00078e0091 */
[----:B------:R1:W-:Y:S01]  /*aede0*/  LDGSTS.E [R6+0x2300], [R116.64], P1 ;  /* 0x0230000074067fae */ /* 0x0003e20008921844 */
[-C--:B------:R-:W-:Y:S02]  /*aedf0*/  IADD3 R126, P2, R126, R252.reuse, RZ ;  /* 0x000000fc7e7e7210 */ /* 0x080fe40007f5e0ff */
[----:B------:R-:W-:-:S03]  /*aee00*/  IADD3 R119, P5, R119, R252, RZ ;  /* 0x000000fc77777210 */ /* 0x000fc60007fbe0ff */
[----:B------:R-:W-:Y:S01]  /*aee10*/  IMAD.X R127, R127, 0x1, R0, P2 ;  /* 0x000000017f7f7824 */ /* 0x000fe200010e0600 */
[----:B------:R-:W-:Y:S01]  /*aee20*/  IADD3 R7, P2, R7, R252, RZ ;  /* 0x000000fc07077210 */ /* 0x000fe20007f5e0ff */
[----:B------:R-:W-:Y:S01]  /*aee30*/  STL [R1+0x3f18], R126 ;  /* 0x003f187e01007387 */ /* 0x000fe20000100800 */
[----:B-1----:R-:W-:Y:S01]  /*aee40*/  MOV R116, R126 ;  /* 0x0000007e00747202 */ /* 0x002fe20000000f00 */
[----:B------:R-:W-:Y:S02]  /*aee50*/  IMAD.MOV.U32 R117, RZ, RZ, R127 ;  /* 0x000000ffff757224 */ /* 0x000fe400078e007f */
[----:B------:R-:W-:Y:S01]  /*aee60*/  STL [R1+0x3f14], R145 ;  /* 0x003f149101007387 */ /* 0x000fe20000100800 */
[----:B------:R-:W-:Y:S02]  /*aee70*/  STL [R1+0x3f10], R119 ;  /* 0x003f107701007387 */ /* 0x000fe40000100800 */
[----:B------:R-:W-:Y:S02]  /*aee80*/  STL [R1+0x3f0c], R127 ;  /* 0x003f0c7f01007387 */ /* 0x000fe40000100800 */
[----:B------:R-:W-:Y:S01]  /*aee90*/  STL [R1+0x3f08], R7 ;  /* 0x003f080701007387 */ /* 0x000fe20000100800 */
[----:B------:R1:W-:Y:S02]  /*aeea0*/  LDGSTS.E [R6+0x2400], [R116.64], P1 ;  /* 0x0240000074067fae */ /* 0x0003e40008921844 */
[----:B-1----:R-:W-:Y:S01]  /*aeeb0*/  IMAD.MOV.U32 R116, RZ, RZ, R119 ;  /* 0x000000ffff747224 */ /* 0x002fe200078e0077 */
[----:B--2---:R-:W-:Y:S01]  /*aeec0*/  IADD3.X R124, R124, R0, RZ, P5, !PT ;  /* 0x000000007c7c7210 */ /* 0x004fe20002ffe4ff */
[----:B---3--:R-:W-:-:S03]  /*aeed0*/  IADD3 R3, P5, R3, R252, RZ ;  /* 0x000000fc03037210 */ /* 0x008fc60007fbe0ff */
[----:B------:R-:W-:Y:S01]  /*aeee0*/  MOV R117, R124 ;  /* 0x0000007c00757202 */ /* 0x000fe20000000f00 */
[----:B------:R1:W-:Y:S01]  /*aeef0*/  STL [R1+0x3f04], R124 ;  /* 0x003f047c01007387 */ /* 0x0003e20000100800 */
[----:B------:R-:W-:Y:S01]  /*aef00*/  IMAD.X R118, R118, 0x1, R0, P2 ;  /* 0x0000000176767824 */ /* 0x000fe200010e0600 */
[----:B------:R-:W-:Y:S02]  /*aef10*/  IADD3.X R4, R4, R0, RZ, P5, !PT ;  /* 0x0000000004047210 */ /* 0x000fe40002ffe4ff */
[----:B------:R-:W-:Y:S02]  /*aef20*/  STL [R1+0x3f00], R3 ;  /* 0x003f000301007387 */ /* 0x000fe40000100800 */
[----:B------:R3:W-:Y:S02]  /*aef30*/  STL [R1+0x3efc], R118 ;  /* 0x003efc7601007387 */ /* 0x0007e40000100800 */
[----:B------:R3:W-:Y:S04]  /*aef40*/  LDGSTS.E [R6+0x2500], [R116.64], P1 ;  /* 0x0250000074067fae */ /* 0x0007e80008921844 */
[----:B------:R3:W-:Y:S01]  /*aef50*/  STL [R1+0x3ef4], R4 ;  /* 0x003ef40401007387 */ /* 0x0007e20000100800 */
[----:B------:R-:W2:Y:S03]  /*aef60*/  LDL.LU R144, [R1+0x3df8] ;  /* 0x003df80001907983 */ /* 0x000ea60000300800 */
[----:B-1----:R-:W2:Y:S01]  /*aef70*/  LDL.LU R124, [R1+0x3e04] ;  /* 0x003e0400017c7983 */ /* 0x002ea20000300800 */
[----:B------:R-:W2:Y:S01]  /*aef80*/  LDL.LU R145, [R1+0x3e00] ;  /* 0x003e000001917983 */ /* 0x000ea20000300800 */
[----:B----4-:R-:W-:Y:S01]  /*aef90*/  IADD3 R125, P5, R125, R252, RZ ;  /* 0x000000fc7d7d7210 */ /* 0x010fe20007fbe0ff */
[----:B---3--:R-:W-:Y:S01]  /*aefa0*/  IMAD.MOV.U32 R116, RZ, RZ, R7 ;  /* 0x000000ffff747224 */ /* 0x008fe200078e0007 */
[----:B------:R-:W-:-:S03]  /*aefb0*/  MOV R117, R118 ;  /* 0x0000007600757202 */ /* 0x000fc60000000f00 */
[----:B------:R-:W-:Y:S01]  /*aefc0*/  STL [R1+0x3dfc], R125 ;  /* 0x003dfc7d01007387 */ /* 0x000fe20000100800 */
[----:B------:R-:W3:Y:S02]  /*aefd0*/  LDL.LU R7, [R1+0x3e0c] ;  /* 0x003e0c0001077983 */ /* 0x000ee40000300800 */
[----:B------:R-:W4:Y:S02]  /*aefe0*/  LDL.LU R239, [R1+0x3e14] ;  /* 0x003e140001ef7983 */ /* 0x000f240000300800 */
[----:B------:R-:W4:Y:S01]  /*aeff0*/  LDL.LU R238, [R1+0x3e18] ;  /* 0x003e180001ee7983 */ /* 0x000f220000300800 */
[----:B------:R1:W-:Y:S04]  /*af000*/  LDGSTS.E [R6+0x2600], [R116.64], P1 ;  /* 0x0260000074067fae */ /* 0x0003e80008921844 */
[----:B------:R-:W4:Y:S01]  /*af010*/  LDL.LU R229, [R1+0x3e1c] ;  /* 0x003e1c0001e57983 */ /* 0x000f220000300800 */
[----:B------:R-:W4:Y:S02]  /*af020*/  LDL.LU R225, [R1+0x3e20] ;  /* 0x003e200001e17983 */ /* 0x000f240000300800 */
[----:B------:R-:W4:Y:S02]  /*af030*/  LDL.LU R173, [R1+0x3e24] ;  /* 0x003e240001ad7983 */ /* 0x000f240000300800 */
[----:B------:R-:W4:Y:S01]  /*af040*/  LDL.LU R157, [R1+0x3e28] ;  /* 0x003e2800019d7983 */ /* 0x000f220000300800 */
[----:B------:R-:W4:Y:S01]  /*af050*/  LDL.LU R119, [R1+0x3e2c] ;  /* 0x003e2c0001777983 */ /* 0x000f220000300800 */
[----:B------:R-:W4:Y:S02]  /*af060*/  LDL.LU R118, [R1+0x3e34] ;  /* 0x003e340001767983 */ /* 0x000f240000300800 */
[----:B-1----:R-:W-:Y:S01]  /*af070*/  IMAD.MOV.U32 R116, RZ, RZ, R3 ;  /* 0x000000ffff747224 */ /* 0x002fe200078e0003 */
[----:B------:R-:W-:-:S05]  /*af080*/  MOV R117, R4 ;  /* 0x0000000400757202 */ /* 0x000fca0000000f00 */
[----:B------:R1:W-:Y:S04]  /*af090*/  LDGSTS.E [R6+0x2700], [R116.64], P1 ;  /* 0x0270000074067fae */ /* 0x0003e80008921844 */
[----:B-1----:R-:W4:Y:S01]  /*af0a0*/  LDL.LU R117, [R1+0x3e08] ;  /* 0x003e080001757983 */ /* 0x002f220000300800 */
[----:B------:R-:W4:Y:S01]  /*af0b0*/  LDL.LU R116, [R1+0x3e10] ;  /* 0x003e100001747983 */ /* 0x000f220000300800 */
[----:B------:R-:W-:-:S04]  /*af0c0*/  ISETP.GT.AND P2, PT, R5, 0x10, PT ;  /* 0x000000100500780c */ /* 0x000fc80003f44270 */
[----:B------:R-:W-:-:S04]  /*af0d0*/  SEL R4, RZ, 0x4, !P2 ;  /* 0x00000004ff047807 */ /* 0x000fc80005000000 */
[----:B------:R-:W-:Y:S01]  /*af0e0*/  SEL R4, R4, RZ, !P0 ;  /* 0x000000ff04047207 */ /* 0x000fe20004000000 */
[----:B--2---:R-:W-:Y:S01]  /*af0f0*/  IMAD.X R144, R144, 0x1, R0, P5 ;  /* 0x0000000190907824 */ /* 0x004fe200028e0600 */
[----:B------:R-:W-:Y:S02]  /*af100*/  ISETP.GT.AND P5, PT, R5, 0x14, PT ;  /* 0x000000140500780c */ /* 0x000fe40003fa4270 */
[----:B------:R-:W-:Y:S02]  /*af110*/  IADD3 R124, P1, R124, R252, RZ ;  /* 0x000000fc7c7c7210 */ /* 0x000fe40007f3e0ff */
[----:B------:R-:W-:Y:S02]  /*af120*/  SEL R3, RZ, 0x4, !P5 ;  /* 0x00000004ff037807 */ /* 0x000fe40006800000 */
[----:B------:R-:W-:Y:S01]  /*af130*/  IADD3.X R145, R145, R0, RZ, P1, !PT ;  /* 0x0000000091917210 */ /* 0x000fe20000ffe4ff */
[----:B------:R-:W-:Y:S01]  /*af140*/  STL [R1+0x3df8], R144 ;  /* 0x003df89001007387 */ /* 0x000fe20000100800 */
[----:B------:R-:W-:-:S02]  /*af150*/  SEL R3, R3, RZ, !P0 ;  /* 0x000000ff03037207 */ /* 0x000fc40004000000 */
[-C--:B---3--:R-:W-:Y:S02]  /*af160*/  IADD3 R7, P6, R7, R252.reuse, RZ ;  /* 0x000000fc07077210 */ /* 0x088fe40007fde0ff */
[-C--:B----4-:R-:W-:Y:S01]  /*af170*/  IADD3 R239, P2, R239, R252.reuse, RZ ;  /* 0x000000fcefef7210 */ /* 0x090fe20007f5e0ff */
[----:B------:R1:W-:Y:S01]  /*af180*/  STL [R1+0x3e04], R124 ;  /* 0x003e047c01007387 */ /* 0x0003e20000100800 */
[-C--:B------:R-:W-:Y:S01]  /*af190*/  IADD3 R229, P5, R229, R252.reuse, RZ ;  /* 0x000000fce5e57210 */ /* 0x080fe20007fbe0ff */
[----:B------:R-:W-:Y:S01]  /*af1a0*/  STL [R1+0x3e0c], R7 ;  /* 0x003e0c0701007387 */ /* 0x000fe20000100800 */
[----:B------:R-:W-:Y:S01]  /*af1b0*/  ISETP.NE.U32.AND P1, PT, R4, RZ, PT ;  /* 0x000000ff0400720c */ /* 0x000fe20003f25070 */
[----:B------:R2:W-:Y:S01]  /*af1c0*/  STL [R1+0x3e00], R145 ;  /* 0x003e009101007387 */ /* 0x0005e20000100800 */
[----:B------:R-:W-:Y:S01]  /*af1d0*/  MOV R4, R125 ;  /* 0x0000007d00047202 */ /* 0x000fe20000000f00 */
[----:B------:R-:W-:Y:S02]  /*af1e0*/  STL [R1+0x3e14], R239 ;  /* 0x003e14ef01007387 */ /* 0x000fe40000100800 */
[----:B------:R-:W-:Y:S02]  /*af1f0*/  STL [R1+0x3e1c], R229 ;  /* 0x003e1ce501007387 */ /* 0x000fe40000100800 */
[--C-:B------:R-:W-:Y:S01]  /*af200*/  IMAD.X R238, R238, 0x1, R0.reuse, P5 ;  /* 0x00000001eeee7824 */ /* 0x100fe200028e0600 */
[----:B------:R-:W-:Y:S01]  /*af210*/  IADD3 R173, P5, R173, R252, RZ ;  /* 0x000000fcadad7210 */ /* 0x000fe20007fbe0ff */
[----:B------:R-:W-:-:S02]  /*af220*/  IMAD.X R117, R117, 0x1, R0, P6 ;  /* 0x0000000175757824 */ /* 0x000fc400030e0600 */
[----:B------:R-:W-:Y:S01]  /*af230*/  IMAD.X R116, R116, 0x1, R0, P2 ;  /* 0x0000000174747824 */ /* 0x000fe200010e0600 */
[----:B------:R-:W-:Y:S01]  /*af240*/  ISETP.NE.U32.AND P2, PT, R3, RZ, PT ;  /* 0x000000ff0300720c */ /* 0x000fe20003f45070 */
[----:B------:R-:W-:Y:S02]  /*af250*/  MOV R3, R124 ;  /* 0x0000007c00037202 */ /* 0x000fe40000000f00 */
[----:B-1----:R-:W-:Y:S01]  /*af260*/  HMMA.1688.F32.TF32 R124, R112, R148, R92 ;  /* 0x00000094707c723c */ /* 0x002fe2000008105c */
[----:B------:R1:W-:Y:S01]  /*af270*/  STL [R1+0x3e08], R117 ;  /* 0x003e087501007387 */ /* 0x0003e20000100800 */
[----:B------:R-:W-:Y:S05]  /*af280*/  STL [R1+0x3e10], R116 ;  /* 0x003e107401007387 */ /* 0x000fea0000100800 */
[----:B------:R-:W-:Y:S01]  /*af290*/  MOV R94, R144 ;  /* 0x00000090005e7202 */ /* 0x000fe20000000f00 */
[----:B------:R-:W-:Y:S01]  /*af2a0*/  IMAD.MOV.U32 R95, RZ, RZ, R145 ;  /* 0x000000ffff5f7224 */ /* 0x000fe200078e0091 */
[----:B------:R-:W3:Y:S01]  /*af2b0*/  LDL.LU R144, [R1+0x51d8] ;  /* 0x0051d80001907983 */ /* 0x000ee20000300800 */
[----:B--2---:R-:W3:Y:S02]  /*af2c0*/  LDL.LU R145, [R1+0x51d4] ;  /* 0x0051d40001917983 */ /* 0x004ee40000300800 */
[----:B------:R-:W-:Y:S02]  /*af2d0*/  STL [R1+0x3e18], R238 ;  /* 0x003e18ee01007387 */ /* 0x000fe40000100800 */
[----:B------:R-:W-:Y:S01]  /*af2e0*/  IMAD.MOV.U32 R93, RZ, RZ, R94 ;  /* 0x000000ffff5d7224 */ /* 0x000fe200078e005e */
[----:B------:R-:W-:Y:S01]  /*af2f0*/  MOV R92, R4 ;  /* 0x00000004005c7202 */ /* 0x000fe20000000f00 */
[----:B------:R-:W2:Y:S01]  /*af300*/  LDL.LU R94, [R1+0x3e30] ;  /* 0x003e3000015e7983 */ /* 0x000ea20000300800 */
[----:B------:R-:W-:Y:S02]  /*af310*/  STL [R1+0x3e24], R173 ;  /* 0x003e24ad01007387 */ /* 0x000fe40000100800 */
[----:B------:R-:W4:Y:S01]  /*af320*/  LDL.LU R4, [R1+0x3cfc] ;  /* 0x003cfc0001047983 */ /* 0x000f220000300800 */
[----:B------:R1:W-:Y:S01]  /*af330*/  LDGSTS.E [R6+0x4000], [R92.64], P4 ;  /* 0x040000005c067fae */ /* 0x0003e2000a121844 */
[----:B------:R-:W-:Y:S01]  /*af340*/  IADD3.X R225, R225, R0, RZ, P5, !PT ;  /* 0x00000000e1e17210 */ /* 0x000fe20002ffe4ff */
[----:B------:R-:W-:-:S02]  /*af350*/  IADD3 R119, P5, R119, R252, RZ ;  /* 0x000000fc77777210 */ /* 0x000fc40007fbe0ff */
[----:B-1----:R-:W-:Y:S01]  /*af360*/  IMAD.MOV.U32 R92, RZ, RZ, R3 ;  /* 0x000000ffff5c7224 */ /* 0x002fe200078e0003 */
[----:B------:R-:W-:-:S05]  /*af370*/  MOV R93, R95 ;  /* 0x0000005f005d7202 */ /* 0x000fca0000000f00 */
[----:B------:R1:W-:Y:S04]  /*af380*/  LDGSTS.E [R6+0x4100], [R92.64], P4 ;  /* 0x041000005c067fae */ /* 0x0003e8000a121844 */
[----:B------:R-:W-:Y:S01]  /*af390*/  STL [R1+0x3e20], R225 ;  /* 0x003e20e101007387 */ /* 0x000fe20000100800 */
[----:B------:R-:W-:Y:S02]  /*af3a0*/  STL [R1+0x3e2c], R119 ;  /* 0x003e2c7701007387 */ /* 0x000fe40000100800 */
[----:B-1----:R-:W-:Y:S01]  /*af3b0*/  IMAD.MOV.U32 R92, RZ, RZ, R7 ;  /* 0x000000ffff5c7224 */ /* 0x002fe200078e0007 */
[----:B------:R-:W-:Y:S02]  /*af3c0*/  MOV R93, R117 ;  /* 0x00000075005d7202 */ /* 0x000fe40000000f00 */
[----:B------:R-:W3:Y:S04]  /*af3d0*/  LDL.LU R117, [R1+0x3cf8] ;  /* 0x003cf80001757983 */ /* 0x000ee80000300800 */
[----:B------:R1:W-:Y:S01]  /*af3e0*/  LDGSTS.E [R6+0x4200], [R92.64], P4 ;  /* 0x042000005c067fae */ /* 0x0003e2000a121844 */
[----:B------:R-:W3:Y:S02]  /*af3f0*/  LDL.LU R7, [R1+0x3d04] ;  /* 0x003d040001077983 */ /* 0x000ee40000300800 */
[----:B------:R-:W-:Y:S01]  /*af400*/  IMAD.X R157, R157, 0x1, R0, P5 ;  /* 0x000000019d9d7824 */ /* 0x000fe200028e0600 */
[----:B------:R-:W-:-:S02]  /*af410*/  IADD3 R118, P5, R118, R252, RZ ;  /* 0x000000fc76767210 */ /* 0x000fc40007fbe0ff */
[----:B-1----:R-:W-:Y:S01]  /*af420*/  MOV R92, R239 ;  /* 0x000000ef005c7202 */ /* 0x002fe20000000f00 */
[----:B------:R-:W-:-:S05]  /*af430*/  IMAD.MOV.U32 R93, RZ, RZ, R116 ;  /* 0x000000ffff5d7224 */ /* 0x000fca00078e0074 */
[----:B------:R1:W-:Y:S04]  /*af440*/  LDGSTS.E [R6+0x4300], [R92.64], P4 ;  /* 0x043000005c067fae */ /* 0x0003e8000a121844 */
[----:B------:R1:W-:Y:S01]  /*af450*/  STL [R1+0x3e28], R157 ;  /* 0x003e289d01007387 */ /* 0x0003e20000100800 */
[----:B------:R1:W-:Y:S02]  /*af460*/  STL [R1+0x3e34], R118 ;  /* 0x003e347601007387 */ /* 0x0003e40000100800 */
[----:B------:R-:W3:Y:S02]  /*af470*/  LDL.LU R3, [R1+0x3d0c] ;  /* 0x003d0c0001037983 */ /* 0x000ee40000300800 */
[----:B------:R-:W3:Y:S01]  /*af480*/  LDL.LU R95, [R1+0x3d00] ;  /* 0x003d0000015f7983 */ /* 0x000ee20000300800 */
[----:B-1----:R-:W-:Y:S01]  /*af490*/  MOV R92, R229 ;  /* 0x000000e5005c7202 */ /* 0x002fe20000000f00 */
[----:B------:R-:W-:-:S05]  /*af4a0*/  IMAD.MOV.U32 R93, RZ, RZ, R238 ;  /* 0x000000ffff5d7224 */ /* 0x000fca00078e00ee */
[----:B------:R1:W-:Y:S02]  /*af4b0*/  LDGSTS.E [R6+0x4400], [R92.64], P4 ;  /* 0x044000005c067fae */ /* 0x0003e4000a121844 */
[----:B-1----:R-:W-:Y:S01]  /*af4c0*/  IMAD.MOV.U32 R92, RZ, RZ, R173 ;  /* 0x000000ffff5c7224 */ /* 0x002fe200078e00ad */
[----:B------:R-:W-:-:S05]  /*af4d0*/  MOV R93, R225 ;  /* 0x000000e1005d7202 */ /* 0x000fca0000000f00 */
[----:B------:R1:W-:Y:S02]  /*af4e0*/  LDGSTS.E [R6+0x4500], [R92.64], P4 ;  /* 0x045000005c067fae */ /* 0x0003e4000a121844 */
[----:B-1----:R-:W-:Y:S02]  /*af4f0*/  MOV R93, R157 ;  /* 0x0000009d005d7202 */ /* 0x002fe40000000f00 */
[----:B--2---:R-:W-:Y:S02]  /*af500*/  IADD3.X R94, R94, R0, RZ, P5, !PT ;  /* 0x000000005e5e7210 */ /* 0x004fe40002ffe4ff */
[----:B----4-:R-:W-:-:S03]  /*af510*/  IADD3 R4, P5, R4, R252, RZ ;  /* 0x000000fc04047210 */ /* 0x010fc60007fbe0ff */
[----:B------:R1:W-:Y:S02]  /*af520*/  STL [R1+0x3e30], R94 ;  /* 0x003e305e01007387 */ /* 0x0003e40000100800 */
[----:B------:R-:W-:Y:S02]  /*af530*/  STL [R1+0x3cfc], R4 ;  /* 0x003cfc0401007387 */ /* 0x000fe40000100800 */
[----:B------:R-:W2:Y:S02]  /*af540*/  LDL.LU R157, [R1+0x3d08] ;  /* 0x003d0800019d7983 */ /* 0x000ea40000300800 */
[----:B------:R-:W4:Y:S02]  /*af550*/  LDL.LU R148, [R1+0x3d14] ;  /* 0x003d140001947983 */ /* 0x000f240000300800 */
[----:B------:R-:W-:Y:S01]  /*af560*/  IMAD.MOV.U32 R92, RZ, RZ, R119 ;  /* 0x000000ffff5c7224 */ /* 0x000fe200078e0077 */
[----:B------:R-:W4:Y:S04]  /*af570*/  LDL.LU R149, [R1+0x3d10] ;  /* 0x003d100001957983 */ /* 0x000f280000300800 */
[----:B------:R1:W-:Y:S02]  /*af580*/  LDGSTS.E [R6+0x4600], [R92.64], P4 ;  /* 0x046000005c067fae */ /* 0x0003e4000a121844 */
[----:B-1----:R-:W-:Y:S01]  /*af590*/  MOV R92, R118 ;  /* 0x00000076005c7202 */ /* 0x002fe20000000f00 */
[----:B------:R-:W-:-:S05]  /*af5a0*/  IMAD.MOV.U32 R93, RZ, RZ, R94 ;  /* 0x000000ffff5d7224 */ /* 0x000fca00078e005e */
[----:B------:R1:W-:Y:S01]  /*af5b0*/  LDGSTS.E [R6+0x4700], [R92.64], P4 ;  /* 0x047000005c067fae */ /* 0x0003e2000a121844 */
[----:B---3--:R-:W-:Y:S01]  /*af5c0*/  IMAD.X R117, R117, 0x1, R0, P5 ;  /* 0x0000000175757824 */ /* 0x008fe200028e0600 */
[----:B------:R-:W-:-:S04]  /*af5d0*/  IADD3 R7, P5, R7, R252, RZ ;  /* 0x000000fc07077210 */ /* 0x000fc80007fbe0ff */
[----:B------:R3:W-:Y:S01]  /*af5e0*/  STL [R1+0x3cf8], R117 ;  /* 0x003cf87501007387 */ /* 0x0007e20000100800 */
[----:B------:R-:W4:Y:S02]  /*af5f0*/  LDL.LU R118, [R1+0x3d1c] ;  /* 0x003d1c0001767983 */ /* 0x000f240000300800 */
[----:B------:R-:W-:Y:S02]  /*af600*/  STL [R1+0x3d04], R7 ;  /* 0x003d040701007387 */ /* 0x000fe40000100800 */
[----:B------:R-:W4:Y:S01]  /*af610*/  LDL.LU R116, [R1+0x3d24] ;  /* 0x003d240001747983 */ /* 0x000f220000300800 */
[----:B------:R-:W4:Y:S01]  /*af620*/  LDL.LU R94, [R1+0x3d2c] ;  /* 0x003d2c00015e7983 */ /* 0x000f220000300800 */
[----:B------:R-:W4:Y:S02]  /*af630*/  LDL.LU R119, [R1+0x3d18] ;  /* 0x003d180001777983 */ /* 0x000f240000300800 */
[----:B-1----:R-:W-:Y:S01]  /*af640*/  IMAD.MOV.U32 R92, RZ, RZ, R4 ;  /* 0x000000ffff5c7224 */ /* 0x002fe200078e0004 */
[----:B------:R-:W-:-:S05]  /*af650*/  MOV R93, R117 ;  /* 0x00000075005d7202 */ /* 0x000fca0000000f00 */
[----:B------:R1:W-:Y:S01]  /*af660*/  LDGSTS.E [R6+0x6000], [R92.64], P3 ;  /* 0x060000005c067fae */ /* 0x0003e20009921844 */
[----:B------:R-:W-:Y:S02]  /*af670*/  IADD3 R3, P4, R3, R252, RZ ;  /* 0x000000fc03037210 */ /* 0x000fe40007f9e0ff */
[----:B------:R-:W-:-:S03]  /*af680*/  IADD3.X R95, R95, R0, RZ, P5, !PT ;  /* 0x000000005f5f7210 */ /* 0x000fc60002ffe4ff */
[----:B------:R-:W-:Y:S02]  /*af690*/  STL [R1+0x3d0c], R3 ;  /* 0x003d0c0301007387 */ /* 0x000fe40000100800 */
[----:B------:R1:W-:Y:S02]  /*af6a0*/  STL [R1+0x3d00], R95 ;  /* 0x003d005f01007387 */ /* 0x0003e40000100800 */
[----:B---3--:R-:W3:Y:S02]  /*af6b0*/  LDL.LU R117, [R1+0x3d20] ;  /* 0x003d200001757983 */ /* 0x008ee40000300800 */
[----:B------:R-:W3:Y:S01]  /*af6c0*/  LDL.LU R4, [R1+0x3d34] ;  /* 0x003d340001047983 */ /* 0x000ee20000300800 */
[----:B-1----:R-:W-:Y:S01]  /*af6d0*/  MOV R92, R7 ;  /* 0x00000007005c7202 */ /* 0x002fe20000000f00 */
[----:B------:R-:W-:-:S05]  /*af6e0*/  IMAD.MOV.U32 R93, RZ, RZ, R95 ;  /* 0x000000ffff5d7224 */ /* 0x000fca00078e005f */
[----:B------:R1:W-:Y:S04]  /*af6f0*/  LDGSTS.E [R6+0x6100], [R92.64], P3 ;  /* 0x061000005c067fae */ /* 0x0003e80009921844 */
[----:B------:R-:W3:Y:S01]  /*af700*/  LDL.LU R95, [R1+0x3d28] ;  /* 0x003d2800015f7983 */ /* 0x000ee20000300800 */
[----:B-1----:R-:W-:Y:S02]  /*af710*/  IMAD.MOV.U32 R92, RZ, RZ, R3 ;  /* 0x000000ffff5c7224 */ /* 0x002fe400078e0003 */
[----:B--2---:R-:W-:Y:S01]  /*af720*/  IMAD.X R157, R157, 0x1, R0, P4 ;  /* 0x000000019d9d7824 */ /* 0x004fe200020e0600 */
[----:B----4-:R-:W-:-:S05]  /*af730*/  IADD3 R148, P5, R148, R252, RZ ;  /* 0x000000fc94947210 */ /* 0x010fca0007fbe0ff */
[----:B------:R-:W-:Y:S01]  /*af740*/  STL [R1+0x3d14], R148 ;  /* 0x003d149401007387 */ /* 0x000fe20000100800 */
[----:B------:R-:W-:Y:S02]  /*af750*/  STL [R1+0x3d08], R157 ;  /* 0x003d089d01007387 */ /* 0x000fe40000100800 */
[----:B------:R-:W2:Y:S02]  /*af760*/  LDL.LU R7, [R1+0x3d30] ;  /* 0x003d300001077983 */ /* 0x000ea40000300800 */
        /* <DEDUP_REMOVED lines=10> */
[----:B------:R-:W-:Y:S02]  /*af810*/  IADD3 R94, P4, R94, R252, RZ ;  /* 0x000000fc5e5e7210 */ /* 0x000fe40007f9e0ff */
[----:B-1----:R-:W-:Y:S01]  /*af820*/  MOV R92, R118 ;  /* 0x00000076005c7202 */ /* 0x002fe20000000f00 */
[----:B------:R-:W-:Y:S01]  /*af830*/  IMAD.MOV.U32 R93, RZ, RZ, R119 ;  /* 0x000000ffff5d7224 */ /* 0x000fe200078e0077 */
[----:B------:R-:W-:Y:S01]  /*af840*/  STL [R1+0x3d1c], R118 ;  /* 0x003d1c7601007387 */ /* 0x000fe20000100800 */
[----:B------:R-:W-:Y:S03]  /*af850*/  STL [R1+0x3d10], R149 ;  /* 0x003d109501007387 */ /* 0x000fe60000100800 */
[----:B------:R1:W-:Y:S01]  /*af860*/  LDGSTS.E [R6+0x6400], [R92.64], P3 ;  /* 0x064000005c067fae */ /* 0x0003e20009921844 */
[----:B------:R-:W-:Y:S01]  /*af870*/  STL [R1+0x3d24], R116 ;  /* 0x003d247401007387 */ /* 0x000fe20000100800 */
[----:B---3--:R-:W-:Y:S01]  /*af880*/  IADD3.X R117, R117, R0, RZ, P5, !PT ;  /* 0x0000000075757210 */ /* 0x008fe20002ffe4ff */
[----:B------:R-:W-:-:S02]  /*af890*/  IADD3 R4, P5, R4, R252, RZ ;  /* 0x000000fc04047210 */ /* 0x000fc40007fbe0ff */
[----:B-1----:R-:W-:Y:S01]  /*af8a0*/  IMAD.MOV.U32 R92, RZ, RZ, R116 ;  /* 0x000000ffff5c7224 */ /* 0x002fe200078e0074 */
[----:B------:R-:W-:Y:S01]  /*af8b0*/  MOV R93, R117 ;  /* 0x00000075005d7202 */ /* 0x000fe20000000f00 */
[----:B------:R-:W-:Y:S01]  /*af8c0*/  STL [R1+0x3d18], R119 ;  /* 0x003d187701007387 */ /* 0x000fe20000100800 */
[----:B------:R-:W-:-:S03]  /*af8d0*/  IMAD.X R95, R95, 0x1, R0, P4 ;  /* 0x000000015f5f7824 */ /* 0x000fc600020e0600 */
[----:B------:R-:W-:Y:S01]  /*af8e0*/  STL [R1+0x3d2c], R94 ;  /* 0x003d2c5e01007387 */ /* 0x000fe20000100800 */
[----:B------:R1:W-:Y:S03]  /*af8f0*/  STL [R1+0x3d20], R117 ;  /* 0x003d207501007387 */ /* 0x0003e60000100800 */
[----:B------:R3:W-:Y:S01]  /*af900*/  LDGSTS.E [R6+0x6500], [R92.64], P3 ;  /* 0x065000005c067fae */ /* 0x0007e20009921844 */
[----:B------:R-:W-:Y:S02]  /*af910*/  STL [R1+0x3d34], R4 ;  /* 0x003d340401007387 */ /* 0x000fe40000100800 */
[----:B------:R-:W-:Y:S02]  /*af920*/  STL [R1+0x3d28], R95 ;  /* 0x003d285f01007387 */ /* 0x000fe40000100800 */
[----:B---3--:R-:W-:Y:S01]  /*af930*/  IMAD.MOV.U32 R92, RZ, RZ, R94 ;  /* 0x000000ffff5c7224 */ /* 0x008fe200078e005e */
[----:B------:R-:W-:-:S05]  /*af940*/  MOV R93, R95 ;  /* 0x0000005f005d7202 */ /* 0x000fca0000000f00 */
[----:B------:R3:W-:Y:S02]  /*af950*/  LDGSTS.E [R6+0x6600], [R92.64], P3 ;  /* 0x066000005c067fae */ /* 0x0007e40009921844 */
[----:B---3--:R-:W-:Y:S01]  /*af960*/  IMAD.MOV.U32 R92, RZ, RZ, R4 ;  /* 0x000000ffff5c7224 */ /* 0x008fe200078e0004 */
[----:B--2---:R-:W-:Y:S01]  /*af970*/  IADD3.X R7, R7, R0, RZ, P5, !PT ;  /* 0x0000000007077210 */ /* 0x004fe20002ffe4ff */
[----:B----4-:R-:W-:-:S04]  /*af980*/  IADD3 R3, P5, R3, R252, RZ ;  /* 0x000000fc03037210 */ /* 0x010fc80007fbe0ff */
[----:B------:R2:W-:Y:S01]  /*af990*/  STL [R1+0x3d30], R7 ;  /* 0x003d300701007387 */ /* 0x0005e20000100800 */
[----:B-1----:R-:W3:Y:S02]  /*af9a0*/  LDL.LU R117, [R1+0x3c00] ;  /* 0x003c000001757983 */ /* 0x002ee40000300800 */
[----:B------:R-:W4:Y:S02]  /*af9b0*/  LDL.LU R116, [R1+0x3c04] ;  /* 0x003c040001747983 */ /* 0x000f240000300800 */
[----:B------:R1:W-:Y:S01]  /*af9c0*/  STL [R1+0x3bfc], R3 ;  /* 0x003bfc0301007387 */ /* 0x0003e20000100800 */
[----:B------:R-:W-:Y:S01]  /*af9d0*/  MOV R93, R7 ;  /* 0x00000007005d7202 */ /* 0x000fe20000000f00 */
[----:B------:R-:W3:Y:S04]  /*af9e0*/  LDL.LU R239, [R1+0x3c08] ;  /* 0x003c080001ef7983 */ /* 0x000ee80000300800 */
[----:B------:R1:W-:Y:S04]  /*af9f0*/  LDGSTS.E [R6+0x6700], [R92.64], P3 ;  /* 0x067000005c067fae */ /* 0x0003e80009921844 */
[----:B--2---:R-:W2:Y:S01]  /*afa00*/  LDL.LU R7, [R1+0x3c0c] ;  /* 0x003c0c0001077983 */ /* 0x004ea20000300800 */
        /* <DEDUP_REMOVED lines=9> */
[----:B-1----:R-:W2:Y:S01]  /*afaa0*/  LDL.LU R92, [R1+0x3bf8] ;  /* 0x003bf800015c7983 */ /* 0x002ea20000300800 */
[----:B------:R-:W-:Y:S01]  /*afab0*/  ISETP.GT.AND P4, PT, R5, 0x18, PT ;  /* 0x000000180500780c */ /* 0x000fe20003f84270 */
[----:B------:R-:W-:-:S03]  /*afac0*/  IMAD.MOV.U32 R93, RZ, RZ, R3 ;  /* 0x000000ffff5d7224 */ /* 0x000fc600078e0003 */
[----:B------:R-:W-:-:S04]  /*afad0*/  SEL R4, RZ, 0x4, !P4 ;  /* 0x00000004ff047807 */ /* 0x000fc80006000000 */
[----:B------:R-:W-:Y:S02]  /*afae0*/  SEL R4, R4, RZ, !P0 ;  /* 0x000000ff04047207 */ /* 0x000fe40004000000 */
[----:B----4-:R-:W-:-:S05]  /*afaf0*/  IADD3 R116, P3, R116, R252, RZ ;  /* 0x000000fc74747210 */ /* 0x010fca0007f7e0ff */
[----:B---3--:R-:W-:Y:S01]  /*afb00*/  IMAD.X R117, R117, 0x1, R0, P3 ;  /* 0x0000000175757824 */ /* 0x008fe200018e0600 */
[-C--:B--2---:R-:W-:Y:S02]  /*afb10*/  IADD3 R7, P6, R7, R252.reuse, RZ ;  /* 0x000000fc07077210 */ /* 0x084fe40007fde0ff */
[----:B------:R-:W-:Y:S02]  /*afb20*/  IADD3 R229, P4, R229, R252, RZ ;  /* 0x000000fce5e57210 */ /* 0x000fe40007f9e0ff */
[-C--:B------:R-:W-:Y:S01]  /*afb30*/  IADD3.X R92, R92, R0.reuse, RZ, P5, !PT ;  /* 0x000000005c5c7210 */ /* 0x080fe20002ffe4ff */
[----:B------:R-:W-:Y:S01]  /*afb40*/  ISETP.GT.AND P5, PT, R5, 0x1c, PT ;  /* 0x0000001c0500780c */ /* 0x000fe20003fa4270 */
[----:B------:R-:W-:-:S03]  /*afb50*/  IADD3.X R239, R239, R0, RZ, P6, !PT ;  /* 0x00000000efef7210 */ /* 0x000fc600037fe4ff */
[----:B------:R-:W-:Y:S01]  /*afb60*/  SEL R3, RZ, 0x4, !P5 ;  /* 0x00000004ff037807 */ /* 0x000fe20006800000 */
[----:B------:R-:W-:Y:S01]  /*afb70*/  IADD3 R173, P5, R173, R252, RZ ;  /* 0x000000fcadad7210 */ /* 0x000fe20007fbe0ff */
[----:B------:R-:W-:Y:S01]  /*afb80*/  STL [R1+0x3bf8], R92 ;  /* 0x003bf85c01007387 */ /* 0x000fe20000100800 */
[----:B------:R-:W-:Y:S02]  /*afb90*/  STL [R1+0x3c04], R116 ;  /* 0x003c047401007387 */ /* 0x000fe40000100800 */
[----:B------:R-:W-:Y:S01]  /*afba0*/  STL [R1+0x3c0c], R7 ;  /* 0x003c0c0701007387 */ /* 0x000fe20000100800 */
[----:B------:R-:W-:Y:S02]  /*afbb0*/  SEL R3, R3, RZ, !P0 ;  /* 0x000000ff03037207 */ /* 0x000fe40004000000 */
[-C--:B------:R-:W-:Y:S01]  /*afbc0*/  IADD3.X R238, R238, R0.reuse, RZ, P4, !PT ;  /* 0x00000000eeee7210 */ /* 0x080fe200027fe4ff */
[----:B------:R1:W-:Y:S01]  /*afbd0*/  STL [R1+0x3c00], R117 ;  /* 0x003c007501007387 */ /* 0x0003e20000100800 */
[----:B------:R-:W-:Y:S01]  /*afbe0*/  IADD3.X R225, R225, R0, RZ, P5, !PT ;  /* 0x00000000e1e17210 */ /* 0x000fe20002ffe4ff */
[----:B------:R-:W-:Y:S01]  /*afbf0*/  STL [R1+0x3c14], R229 ;  /* 0x003c14e501007387 */ /* 0x000fe20000100800 */
[----:B------:R-:W-:Y:S01]  /*afc00*/  ISETP.NE.U32.AND P3, PT, R4, RZ, PT ;  /* 0x000000ff0400720c */ /* 0x000fe20003f65070 */
[----:B------:R-:W-:Y:S01]  /*afc10*/  IMAD.MOV.U32 R4, RZ, RZ, R117 ;  /* 0x000000ffff047224 */ /* 0x000fe200078e0075 */
[----:B------:R-:W-:Y:S01]  /*afc20*/  STL [R1+0x3c1c], R173 ;  /* 0x003c1cad01007387 */ /* 0x000fe20000100800 */
[----:B------:R-:W-:Y:S01]  /*afc30*/  IADD3 R95, P5, R95, R252, RZ ;  /* 0x000000fc5f5f7210 */ /* 0x000fe20007fbe0ff */
[----:B------:R-:W-:Y:S01]  /*afc40*/  STL [R1+0x3c08], R239 ;  /* 0x003c08ef01007387 */ /* 0x000fe20000100800 */
[----:B------:R-:W-:Y:S01]  /*afc50*/  ISETP.NE.U32.AND P4, PT, R3, RZ, PT ;  /* 0x000000ff0300720c */ /* 0x000fe20003f85070 */
[----:B------:R-:W-:Y:S01]  /*afc60*/  IMAD.MOV.U32 R3, RZ, RZ, R116 ;  /* 0x000000ffff037224 */ /* 0x000fe200078e0074 */
[----:B------:R-:W-:Y:S01]  /*afc70*/  STL [R1+0x3c10], R238 ;  /* 0x003c10ee01007387 */ /* 0x000fe20000100800 */
[----:B-1----:R-:W-:Y:S01]  /*afc80*/  HMMA.1688.F32.TF32 R116, R112, R144, R96 ;  /* 0x000000907074723c */ /* 0x002fe20000081060 */
[----:B------:R-:W-:Y:S02]  /*afc90*/  STL [R1+0x3c18], R225 ;  /* 0x003c18e101007387 */ /* 0x000fe40000100800 */
[----:B------:R-:W2:Y:S01]  /*afca0*/  LDL.LU R96, [R1+0x3c30] ;  /* 0x003c300001607983 */ /* 0x000ea20000300800 */
[----:B------:R1:W-:Y:S03]  /*afcb0*/  STL [R1+0x3c24], R95 ;  /* 0x003c245f01007387 */ /* 0x0003e60000100800 */
[----:B------:R-:W-:-:S02]  /*afcc0*/  IMAD.MOV.U32 R99, RZ, RZ, R4 ;  /* 0x000000ffff637224 */ /* 0x000fc400078e0004 */
[----:B------:R-:W3:Y:S01]  /*afcd0*/  LDL.LU R4, [R1+0x3afc] ;  /* 0x003afc0001047983 */ /* 0x000ee20000300800 */
[----:B------:R-:W-:-:S04]  /*afce0*/  LOP3.LUT R93, R93, R92, RZ, 0x3c, !PT ;  /* 0x0000005c5d5d7212 */ /* 0x000fc800078e3cff */
[----:B------:R-:W-:-:S04]  /*afcf0*/  LOP3.LUT R92, R93, R92, RZ, 0x3c, !PT ;  /* 0x0000005c5d5c7212 */ /* 0x000fc800078e3cff */
[----:B------:R-:W-:-:S05]  /*afd00*/  LOP3.LUT R93, R93, R92, RZ, 0x3c, !PT ;  /* 0x0000005c5d5d7212 */ /* 0x000fca00078e3cff */
[----:B------:R4:W-:Y:S02]  /*afd10*/  LDGSTS.E [R6+0x8000], [R92.64], P1 ;  /* 0x080000005c067fae */ /* 0x0009e40008921844 */
[----:B----4-:R-:W-:Y:S01]  /*afd20*/  IMAD.MOV.U32 R92, RZ, RZ, R3 ;  /* 0x000000ffff5c7224 */ /* 0x010fe200078e0003 */
[----:B------:R-:W-:-:S05]  /*afd30*/  MOV R93, R99 ;  /* 0x00000063005d7202 */ /* 0x000fca0000000f00 */
[----:B------:R4:W-:Y:S01]  /*afd40*/  LDGSTS.E [R6+0x8100], [R92.64], P1 ;  /* 0x081000005c067fae */ /* 0x0009e20008921844 */
[----:B------:R-:W-:Y:S01]  /*afd50*/  IADD3.X R157, R157, R0, RZ, P5, !PT ;  /* 0x000000009d9d7210 */ /* 0x000fe20002ffe4ff */
[----:B------:R-:W-:Y:S02]  /*afd60*/  IADD3 R148, P5, R148, R252, RZ ;  /* 0x000000fc94947210 */ /* 0x000fe40007fbe0ff */
[----:B----4-:R-:W-:Y:S01]  /*afd70*/  IMAD.MOV.U32 R92, RZ, RZ, R7 ;  /* 0x000000ffff5c7224 */ /* 0x010fe200078e0007 */
[----:B------:R-:W-:-:S05]  /*afd80*/  MOV R93, R239 ;  /* 0x000000ef005d7202 */ /* 0x000fca0000000f00 */
[----:B------:R4:W-:Y:S04]  /*afd90*/  LDGSTS.E [R6+0x8200], [R92.64], P1 ;  /* 0x082000005c067fae */ /* 0x0009e80008921844 */
[----:B------:R-:W-:Y:S01]  /*afda0*/  STL [R1+0x3c20], R157 ;  /* 0x003c209d01007387 */ /* 0x000fe20000100800 */
[----:B------:R1:W-:Y:S02]  /*afdb0*/  STL [R1+0x3c2c], R148 ;  /* 0x003c2c9401007387 */ /* 0x0003e40000100800 */
[----:B------:R-:W-:Y:S02]  /*afdc0*/  IMAD.X R149, R149, 0x1, R0, P5 ;  /* 0x0000000195957824 */ /* 0x000fe400028e0600 */
[----:B------:R-:W3:Y:S01]  /*afdd0*/  LDL.LU R97, [R1+0x3af8] ;  /* 0x003af80001617983 */ /* 0x000ee20000300800 */
[----:B----4-:R-:W-:Y:S01]  /*afde0*/  MOV R92, R229 ;  /* 0x000000e5005c7202 */ /* 0x010fe20000000f00 */
[----:B------:R-:W-:Y:S01]  /*afdf0*/  IMAD.MOV.U32 R93, RZ, RZ, R238 ;  /* 0x000000ffff5d7224 */ /* 0x000fe200078e00ee */
[----:B------:R-:W-:Y:S01]  /*afe00*/  IADD3 R94, P5, R94, R252, RZ ;  /* 0x000000fc5e5e7210 */ /* 0x000fe20007fbe0ff */
[----:B------:R-:W4:Y:S04]  /*afe10*/  LDL.LU R7, [R1+0x3b04] ;  /* 0x003b040001077983 */ /* 0x000f280000300800 */
[----:B------:R1:W-:Y:S01]  /*afe20*/  LDGSTS.E [R6+0x8300], [R92.64], P1 ;  /* 0x083000005c067fae */ /* 0x0003e20008921844 */
[----:B------:R-:W-:Y:S02]  /*afe30*/  STL [R1+0x3c28], R149 ;  /* 0x003c289501007387 */ /* 0x000fe40000100800 */
[----:B------:R-:W-:Y:S02]  /*afe40*/  STL [R1+0x3c34], R94 ;  /* 0x003c345e01007387 */ /* 0x000fe40000100800 */
[----:B------:R-:W4:Y:S01]  /*afe50*/  LDL.LU R3, [R1+0x3b0c] ;  /* 0x003b0c0001037983 */ /* 0x000f220000300800 */
[----:B-1----:R-:W-:Y:S01]  /*afe60*/  MOV R92, R173 ;  /* 0x000000ad005c7202 */ /* 0x002fe20000000f00 */
[----:B------:R-:W-:-:S05]  /*afe70*/  IMAD.MOV.U32 R93, RZ, RZ, R225 ;  /* 0x000000ffff5d7224 */ /* 0x000fca00078e00e1 */
[----:B------:R1:W-:Y:S02]  /*afe80*/  LDGSTS.E [R6+0x8400], [R92.64], P1 ;  /* 0x084000005c067fae */ /* 0x0003e40008921844 */
[----:B-1----:R-:W-:Y:S01]  /*afe90*/  IMAD.MOV.U32 R92, RZ, RZ, R95 ;  /* 0x000000ffff5c7224 */ /* 0x002fe200078e005f */
[----:B------:R-:W-:Y:S01]  /*afea0*/  MOV R93, R157 ;  /* 0x0000009d005d7202 */ /* 0x000fe20000000f00 */
[----:B------:R-:W4:Y:S04]  /*afeb0*/  LDL.LU R95, [R1+0x3b00] ;  /* 0x003b0000015f7983 */ /* 0x000f280000300800 */
[----:B------:R1:W-:Y:S02]  /*afec0*/  LDGSTS.E [R6+0x8500], [R92.64], P1 ;  /* 0x085000005c067fae */ /* 0x0003e40008921844 */
[----:B-1----:R-:W-:Y:S01]  /*afed0*/  IMAD.MOV.U32 R92, RZ, RZ, R148 ;  /* 0x000000ffff5c7224 */ /* 0x002fe200078e0094 */
[----:B--2---:R-:W-:-:S02]  /*afee0*/  IADD3.X R96, R96, R0, RZ, P5, !PT ;  /* 0x0000000060607210 */ /* 0x004fc40002ffe4ff */
[----:B---3--:R-:W-:-:S03]  /*afef0*/  IADD3 R4, P5, R4, R252, RZ ;  /* 0x000000fc04047210 */ /* 0x008fc60007fbe0ff */
[----:B------:R1:W-:Y:S04]  /*aff00*/  STL [R1+0x3c30], R96 ;  /* 0x003c306001007387 */ /* 0x0003e80000100800 */
[----:B------:R-:W-:Y:S01]  /*aff10*/  STL [R1+0x3afc], R4 ;  /* 0x003afc0401007387 */ /* 0x000fe20000100800 */
[----:B------:R-:W2:Y:S02]  /*aff20*/  LDL.LU R148, [R1+0x3b08] ;  /* 0x003b080001947983 */ /* 0x000ea40000300800 */
[----:B------:R-:W3:Y:S01]  /*aff30*/  LDL.LU R144, [R1+0x3b14] ;  /* 0x003b140001907983 */ /* 0x000ee20000300800 */
[----:B------:R-:W-:Y:S01]  /*aff40*/  MOV R93, R149 ;  /* 0x00000095005d7202 */ /* 0x000fe20000000f00 */
[----:B------:R-:W3:Y:S04]  /*aff50*/  LDL.LU R145, [R1+0x3b10] ;  /* 0x003b100001917983 */ /* 0x000ee80000300800 */
[----:B------:R1:W-:Y:S02]  /*aff60*/  LDGSTS.E [R6+0x8600], [R92.64], P1 ;  /* 0x086000005c067fae */ /* 0x0003e40008921844 */
[----:B-1----:R-:W-:Y:S01]  /*aff70*/  MOV R92, R94 ;  /* 0x0000005e005c7202 */ /* 0x002fe20000000f00 */
[----:B------:R-:W-:-:S05]  /*aff80*/  IMAD.MOV.U32 R93, RZ, RZ, R96 ;  /* 0x000000ffff5d7224 */ /* 0x000fca00078e0060 */
[----:B------:R1:W-:Y:S02]  /*aff90*/  LDGSTS.E [R6+0x8700], [R92.64], P1 ;  /* 0x087000005c067fae */ /* 0x0003e40008921844 */
[----:B-1----:R-:W-:Y:S02]  /*affa0*/  IMAD.MOV.U32 R92, RZ, RZ, R4 ;  /* 0x000000ffff5c7224 */ /* 0x002fe400078e0004 */
[----:B------:R-:W-:-:S05]  /*affb0*/  IMAD.X R97, R97, 0x1, R0, P5 ;  /* 0x0000000161617824 */ /* 0x000fca00028e0600 */
[----:B------:R1:W-:Y:S01]  /*affc0*/  STL [R1+0x3af8], R97 ;  /* 0x003af86101007387 */ /* 0x0003e20000100800 */
[----:B------:R-:W3:Y:S01]  /*affd0*/  LDL.LU R98, [R1+0x3b1c] ;  /* 0x003b1c0001627983 */ /* 0x000ee20000300800 */
[-C--:B----4-:R-:W-:Y:S02]  /*affe0*/  IADD3 R7, P5, R7, R252.reuse, RZ ;  /* 0x000000fc07077210 */ /* 0x090fe40007fbe0ff */
[----:B------:R-:W-:Y:S02]  /*afff0*/  MOV R93, R97 ;  /* 0x00000061005d7202 */ /* 0x000fe40000000f00 */
[----:B------:R-:W-:Y:S01]  /*b0000*/  IADD3 R3, P1, R3, R252, RZ ;  /* 0x000000fc03037210 */ /* 0x000fe20007f3e0ff */
[----:B------:R-:W-:Y:S01]  /*b0010*/  STL [R1+0x3b04], R7 ;  /* 0x003b040701007387 */ /* 0x000fe20000100800 */
[----:B------:R-:W4:Y:S02]  /*b0020*/  LDL.LU R96, [R1+0x3b24] ;  /* 0x003b240001607983 */ /* 0x000f240000300800 */
[----:B------:R-:W4:Y:S02]  /*b0030*/  LDL.LU R94, [R1+0x3b2c] ;  /* 0x003b2c00015e7983 */ /* 0x000f240000300800 */
[----:B------:R-:W4:Y:S01]  /*b0040*/  LDL.LU R99, [R1+0x3b18] ;  /* 0x003b180001637983 */ /* 0x000f220000300800 */
[----:B------:R-:W-:Y:S04]  /*b0050*/  STL [R1+0x3b0c], R3 ;  /* 0x003b0c0301007387 */ /* 0x000fe80000100800 */
[----:B------:R1:W-:Y:S02]  /*b0060*/  LDGSTS.E [R6+0xa000], [R92.64], P2 ;  /* 0x0a0000005c067fae */ /* 0x0003e40009121844 */
[----:B-1----:R-:W-:-:S02]  /*b0070*/  MOV R92, R7 ;  /* 0x00000007005c7202 */ /* 0x002fc40000000f00 */
[----:B------:R-:W-:-:S05]  /*b0080*/  IADD3.X R95, R95, R0, RZ, P5, !PT ;  /* 0x000000005f5f7210 */ /* 0x000fca0002ffe4ff */
[----:B------:R1:W-:Y:S01]  /*b0090*/  STL [R1+0x3b00], R95 ;  /* 0x003b005f01007387 */ /* 0x0003e20000100800 */
[----:B------:R-:W4:Y:S02]  /*b00a0*/  LDL.LU R97, [R1+0x3b20] ;  /* 0x003b200001617983 */ /* 0x000f240000300800 */
[----:B------:R-:W4:Y:S02]  /*b00b0*/  LDL.LU R4, [R1+0x3b34] ;  /* 0x003b340001047983 */ /* 0x000f240000300800 */
[----:B------:R-:W-:-:S05]  /*b00c0*/  IMAD.MOV.U32 R93, RZ, RZ, R95 ;  /* 0x000000ffff5d7224 */ /* 0x000fca00078e005f */
[----:B------:R1:W-:Y:S04]  /*b00d0*/  LDGSTS.E [R6+0xa100], [R92.64], P2 ;  /* 0x0a1000005c067fae */ /* 0x0003e80009121844 */
[----:B-1----:R-:W4:Y:S01]  /*b00e0*/  LDL.LU R95, [R1+0x3b28] ;  /* 0x003b2800015f7983 */ /* 0x002f220000300800 */
[----:B------:R-:W-:Y:S02]  /*b00f0*/  IMAD.MOV.U32 R92, RZ, RZ, R3 ;  /* 0x000000ffff5c7224 */ /* 0x000fe400078e0003 */
[----:B--2---:R-:W-:Y:S01]  /*b0100*/  IMAD.X R148, R148, 0x1, R0, P1 ;  /* 0x0000000194947824 */ /* 0x004fe200008e0600 */
[----:B---3--:R-:W-:-:S05]  /*b0110*/  IADD3 R144, P5, R144, R252, RZ ;  /* 0x000000fc90907210 */ /* 0x008fca0007fbe0ff */
[----:B------:R-:W-:Y:S01]  /*b0120*/  STL [R1+0x3b14], R144 ;  /* 0x003b149001007387 */ /* 0x000fe20000100800 */
[----:B------:R-:W-:Y:S02]  /*b0130*/  STL [R1+0x3b08], R148 ;  /* 0x003b089401007387 */ /* 0x000fe40000100800 */
[----:B------:R-:W2:Y:S02]  /*b0140*/  LDL.LU R7, [R1+0x3b30] ;  /* 0x003b300001077983 */ /* 0x000ea40000300800 */
[----:B------:R-:W3:Y:S01]  /*b0150*/  LDL.LU R3, [R1+0x39fc] ;  /* 0x0039fc0001037983 */ /* 0x000ee20000300800 */
[----:B------:R-:W-:Y:S02]  /*b0160*/  MOV R93, R148 ;  /* 0x00000094005d7202 */ /* 0x000fe40000000f00 */
[----:B------:R-:W-:-:S03]  /*b0170*/  IADD3.X R145, R145, R0, RZ, P5, !PT ;  /* 0x0000000091917210 */ /* 0x000fc60002ffe4ff */
[----:B------:R1:W-:Y:S02]  /*b0180*/  LDGSTS.E [R6+0xa200], [R92.64], P2 ;  /* 0x0a2000005c067fae */ /* 0x0003e40009121844 */
[----:B-1----:R-:W-:Y:S01]  /*b0190*/  MOV R92, R144 ;  /* 0x00000090005c7202 */ /* 0x002fe20000000f00 */
[----:B------:R-:W-:-:S05]  /*b01a0*/  IMAD.MOV.U32 R93, RZ, RZ, R145 ;  /* 0x000000ffff5d7224 */ /* 0x000fca00078e0091 */
[----:B------:R1:W-:Y:S01]  /*b01b0*/  LDGSTS.E [R6+0xa300], [R92.64], P2 ;  /* 0x0a3000005c067fae */ /* 0x0003e20009121844 */
[----:B------:R-:W-:-:S04]  /*b01c0*/  IADD3 R98, P1, R98, R252, RZ ;  /* 0x000000fc62627210 */ /* 0x000fc80007f3e0ff */
[----:B-1----:R-:W-:Y:S01]  /*b01d0*/  MOV R92, R98 ;  /* 0x00000062005c7202 */ /* 0x002fe20000000f00 */
[----:B------:R-:W-:Y:S01]  /*b01e0*/  STL [R1+0x3b1c], R98 ;  /* 0x003b1c6201007387 */ /* 0x000fe20000100800 */
[-C--:B----4-:R-:W-:Y:S01]  /*b01f0*/  IADD3 R96, P5, R96, R252.reuse, RZ ;  /* 0x000000fc60607210 */ /* 0x090fe20007fbe0ff */
[----:B------:R-:W-:Y:S01]  /*b0200*/  IMAD.X R99, R99, 0x1, R0, P1 ;  /* 0x0000000163637824 */ /* 0x000fe200008e0600 */
[----:B------:R-:W-:Y:S01]  /*b0210*/  IADD3 R94, P1, R94, R252, RZ ;  /* 0x000000fc5e5e7210 */ /* 0x000fe20007f3e0ff */
[----:B------:R-:W-:Y:S02]  /*b0220*/  STL [R1+0x3b10], R145 ;  /* 0x003b109101007387 */ /* 0x000fe40000100800 */
[----:B------:R-:W-:Y:S02]  /*b0230*/  IMAD.MOV.U32 R93, RZ, RZ, R99 ;  /* 0x000000ffff5d7224 */ /* 0x000fe400078e0063 */
[----:B------:R-:W-:Y:S01]  /*b0240*/  STL [R1+0x3b24], R96 ;  /* 0x003b246001007387 */ /* 0x000fe20000100800 */
[----:B------:R-:W-:Y:S01]  /*b0250*/  STL [R1+0x3b18], R99 ;  /* 0x003b186301007387 */ /* 0x000fe20000100800 */
[----:B------:R1:W-:Y:S03]  /*b0260*/  STL [R1+0x3b2c], R94 ;  /* 0x003b2c5e01007387 */ /* 0x0003e60000100800 */
[----:B------:R4:W-:Y:S02]  /*b0270*/  LDGSTS.E [R6+0xa400], [R92.64], P2 ;  /* 0x0a4000005c067fae */ /* 0x0009e40009121844 */
[----:B----4-:R-:W-:Y:S01]  /*b0280*/  IMAD.MOV.U32 R92, RZ, RZ, R96 ;  /* 0x000000ffff5c7224 */ /* 0x010fe200078e0060 */
[----:B------:R-:W-:Y:S01]  /*b0290*/  IADD3.X R97, R97, R0, RZ, P5, !PT ;  /* 0x0000000061617210 */ /* 0x000fe20002ffe4ff */
[----:B------:R-:W-:-:S03]  /*b02a0*/  IADD3 R4, P5, R4, R252, RZ ;  /* 0x000000fc04047210 */ /* 0x000fc60007fbe0ff */
[----:B------:R-:W-:Y:S01]  /*b02b0*/  MOV R93, R97 ;  /* 0x00000061005d7202 */ /* 0x000fe20000000f00 */
[----:B------:R-:W-:Y:S01]  /*b02c0*/  STL [R1+0x3b20], R97 ;  /* 0x003b206101007387 */ /* 0x000fe20000100800 */
[----:B------:R-:W-:-:S03]  /*b02d0*/  IMAD.X R95, R95, 0x1, R0, P1 ;  /* 0x000000015f5f7824 */ /* 0x000fc600008e0600 */
[----:B------:R-:W-:Y:S04]  /*b02e0*/  STL [R1+0x3b34], R4 ;  /* 0x003b340401007387 */ /* 0x000fe80000100800 */
[----:B------:R4:W-:Y:S04]  /*b02f0*/  LDGSTS.E [R6+0xa500], [R92.64], P2 ;  /* 0x0a5000005c067fae */ /* 0x0009e80009121844 */
[----:B------:R1:W-:Y:S01]  /*b0300*/  STL [R1+0x3b28], R95 ;  /* 0x003b285f01007387 */ /* 0x0003e20000100800 */
[----:B----4-:R-:W-:Y:S01]  /*b0310*/  IMAD.MOV.U32 R92, RZ, RZ, R94 ;  /* 0x000000ffff5c7224 */ /* 0x010fe200078e005e */
[----:B------:R-:W-:-:S05]  /*b0320*/  MOV R93, R95 ;  /* 0x0000005f005d7202 */ /* 0x000fca0000000f00 */
[----:B------:R4:W-:Y:S02]  /*b0330*/  LDGSTS.E [R6+0xa600], [R92.64], P2 ;  /* 0x0a6000005c067fae */ /* 0x0009e40009121844 */
[----:B----4-:R-:W-:Y:S01]  /*b0340*/  IMAD.MOV.U32 R92, RZ, RZ, R4 ;  /* 0x000000ffff5c7224 */ /* 0x010fe200078e0004 */
[----:B--2---:R-:W-:Y:S02]  /*b0350*/  IADD3.X R7, R7, R0, RZ, P5, !PT ;  /* 0x0000000007077210 */ /* 0x004fe40002ffe4ff */
[----:B---3--:R-:W-:-:S03]  /*b0360*/  IADD3 R3, P1, R3, R252, RZ ;  /* 0x000000fc03037210 */ /* 0x008fc60007f3e0ff */
[----:B------:R2:W-:Y:S01]  /*b0370*/  STL [R1+0x3b30], R7 ;  /* 0x003b300701007387 */ /* 0x0005e20000100800 */
[----:B------:R-:W3:Y:S02]  /*b0380*/  LDL.LU R239, [R1+0x3a00] ;  /* 0x003a000001ef7983 */ /* 0x000ee40000300800 */
[----:B------:R-:W4:Y:S02]  /*b0390*/  LDL.LU R238, [R1+0x3a04] ;  /* 0x003a040001ee7983 */ /* 0x000f240000300800 */
[----:B------:R2:W-:Y:S01]  /*b03a0*/  STL [R1+0x39fc], R3 ;  /* 0x0039fc0301007387 */ /* 0x0005e20000100800 */
[----:B------:R-:W3:Y:S01]  /*b03b0*/  LDL.LU R229, [R1+0x3a08] ;  /* 0x003a080001e57983 */ /* 0x000ee20000300800 */
[----:B-1----:R-:W3:Y:S02]  /*b03c0*/  LDL.LU R94, [R1+0x3a0c] ;  /* 0x003a0c00015e7983 */ /* 0x002ee40000300800 */
[----:B------:R-:W4:Y:S02]  /*b03d0*/  LDL.LU R225, [R1+0x3a10] ;  /* 0x003a100001e17983 */ /* 0x000f240000300800 */
[----:B------:R-:W4:Y:S01]  /*b03e0*/  LDL.LU R173, [R1+0x3a14] ;  /* 0x003a140001ad7983 */ /* 0x000f220000300800 */
[----:B------:R-:W4:Y:S01]  /*b03f0*/  LDL.LU R157, [R1+0x3a18] ;  /* 0x003a1800019d7983 */ /* 0x000f220000300800 */
[----:B------:R-:W-:Y:S01]  /*b0400*/  MOV R93, R7 ;  /* 0x00000007005d7202 */ /* 0x000fe20000000f00 */
[----:B------:R-:W4:Y:S02]  /*b0410*/  LDL.LU R149, [R1+0x3a1c] ;  /* 0x003a1c0001957983 */ /* 0x000f240000300800 */
[----:B------:R-:W4:Y:S01]  /*b0420*/  LDL.LU R148, [R1+0x3a20] ;  /* 0x003a200001947983 */ /* 0x000f220000300800 */
[----:B------:R-:W4:Y:S01]  /*b0430*/  LDL.LU R145, [R1+0x3a24] ;  /* 0x003a240001917983 */ /* 0x000f220000300800 */
[----:B------:R-:W4:Y:S02]  /*b0440*/  LDL.LU R144, [R1+0x3a28] ;  /* 0x003a280001907983 */ /* 0x000f240000300800 */
[----:B------:R-:W4:Y:S02]  /*b0450*/  LDL.LU R95, [R1+0x3a2c] ;  /* 0x003a2c00015f7983 */ /* 0x000f240000300800 */
[----:B--2---:R-:W2:Y:S01]  /*b0460*/  LDL.LU R7, [R1+0x3a34] ;  /* 0x003a340001077983 */ /* 0x004ea20000300800 */
[----:B------:R1:W-:Y:S04]  /*b0470*/  LDGSTS.E [R6+0xa700], [R92.64], P2 ;  /* 0x0a7000005c067fae */ /* 0x0003e80009121844 */
[----:B-1----:R-:W2:Y:S01]  /*b0480*/  LDL.LU R92, [R1+0x39f8] ;  /* 0x0039f800015c7983 */ /* 0x002ea20000300800 */
[----:B------:R-:W-:-:S02]  /*b0490*/  ISETP.GT.AND P2, PT, R5, 0x20, PT ;  /* 0x000000200500780c */ /* 0x000fc40003f44270 */
[----:B------:R-:W-:Y:S01]  /*b04a0*/  ISETP.GT.AND P5, PT, R5, 0x24, PT ;  /* 0x000000240500780c */ /* 0x000fe20003fa4270 */
[----:B------:R-:W-:Y:S01]  /*b04b0*/  IMAD.MOV.U32 R93, RZ, RZ, R3 ;  /* 0x000000ffff5d7224 */ /* 0x000fe200078e0003 */
[----:B------:R-:W-:Y:S02]  /*b04c0*/  SEL R4, RZ, 0x4, !P2 ;  /* 0x00000004ff047807 */ /* 0x000fe40005000000 */
[----:B------:R-:W-:Y:S01]  /*b04d0*/  SEL R3, RZ, 0x4, !P5 ;  /* 0x00000004ff037807 */ /* 0x000fe20006800000 */
[----:B------:R-:W-:Y:S03]  /*b04e0*/  HMMA.1688.F32.TF32 R96, R112, R76, R100 ;  /* 0x0000004c7060723c */ /* 0x000fe60000081064 */
[----:B------:R-:W-:-:S04]  /*b04f0*/  SEL R3, R3, RZ, !P0 ;  /* 0x000000ff03037207 */ /* 0x000fc80004000000 */
[----:B------:R-:W-:Y:S01]  /*b0500*/  IMAD.MOV.U32 R76, RZ, RZ, R93 ;  /* 0x000000ffff4c7224 */ /* 0x000fe200078e005d */
[-C--:B---3--:R-:W-:Y:S02]  /*b0510*/  IADD3 R94, P6, R94, R252.reuse, RZ ;  /* 0x000000fc5e5e7210 */ /* 0x088fe40007fde0ff */
[-C--:B----4-:R-:W-:Y:S02]  /*b0520*/  IADD3 R173, P2, R173, R252.reuse, RZ ;  /* 0x000000fcadad7210 */ /* 0x090fe40007f5e0ff */
[----:B------:R-:W-:Y:S02]  /*b0530*/  IADD3 R149, P5, R149, R252, RZ ;  /* 0x000000fc95957210 */ /* 0x000fe40007fbe0ff */
[-C--:B------:R-:W-:Y:S01]  /*b0540*/  IADD3.X R229, R229, R0.reuse, RZ, P6, !PT ;  /* 0x00000000e5e57210 */ /* 0x080fe200037fe4ff */
[----:B------:R-:W-:Y:S01]  /*b0550*/  IMAD.X R225, R225, 0x1, R0, P2 ;  /* 0x00000001e1e17824 */ /* 0x000fe200010e0600 */
[----:B------:R-:W-:Y:S01]  /*b0560*/  IADD3.X R157, R157, R0, RZ, P5, !PT ;  /* 0x000000009d9d7210 */ /* 0x000fe20002ffe4ff */
[----:B------:R-:W-:Y:S01]  /*b0570*/  IADD3 R145, P5, R145, R252, RZ ;  /* 0x000000fc91917210 */ /* 0x000fe20007fbe0ff */
[----:B--2---:R-:W-:Y:S01]  /*b0580*/  IADD3.X R92, R92, R0, RZ, P1, !PT ;  /* 0x000000005c5c7210 */ /* 0x004fe20000ffe4ff */
[----:B------:R-:W-:-:S05]  /*b0590*/  IADD3 R238, P1, R238, R252, RZ ;  /* 0x000000fceeee7210 */ /* 0x000fca0007f3e0ff */
[----:B------:R-:W-:Y:S01]  /*b05a0*/  IMAD.X R239, R239, 0x1, R0, P1 ;  /* 0x00000001efef7824 */ /* 0x000fe200008e0600 */
[----:B------:R-:W-:Y:S01]  /*b05b0*/  STL [R1+0x39f8], R92 ;  /* 0x0039f85c01007387 */ /* 0x000fe20000100800 */
        /* <DEDUP_REMOVED lines=8> */
[----:B------:R-:W2:Y:S01]  /*b0640*/  LDL.LU R93, [R1+0x3a30] ;  /* 0x003a3000015d7983 */ /* 0x000ea20000300800 */
[----:B------:R-:W-:Y:S01]  /*b0650*/  ISETP.NE.U32.AND P2, PT, R3, RZ, PT ;  /* 0x000000ff0300720c */ /* 0x000fe20003f45070 */
[----:B------:R-:W-:Y:S01]  /*b0660*/  STL [R1+0x3a24], R145 ;  /* 0x003a249101007387 */ /* 0x000fe20000100800 */
[----:B------:R-:W3:Y:S01]  /*b0670*/  LDL.LU R3, [R1+0x38bc] ;  /* 0x0038bc0001037983 */ /* 0x000ee20000300800 */
[----:B------:R-:W-:-:S05]  /*b0680*/  MOV R77, R92 ;  /* 0x0000005c004d7202 */ /* 0x000fca0000000f00 */
[----:B------:R4:W-:Y:S02]  /*b0690*/  LDGSTS.E [R6+0xc000], [R76.64], P3 ;  /* 0x0c0000004c067fae */ /* 0x0009e40009921844 */
[----:B----4-:R-:W-:Y:S01]  /*b06a0*/  MOV R76, R238 ;  /* 0x000000ee004c7202 */ /* 0x010fe20000000f00 */
[----:B------:R-:W-:-:S05]  /*b06b0*/  IMAD.MOV.U32 R77, RZ, RZ, R239 ;  /* 0x000000ffff4d7224 */ /* 0x000fca00078e00ef */
[----:B------:R4:W-:Y:S01]  /*b06c0*/  LDGSTS.E [R6+0xc100], [R76.64], P3 ;  /* 0x0c1000004c067fae */ /* 0x0009e20009921844 */
[----:B------:R-:W-:Y:S01]  /*b06d0*/  IMAD.X R148, R148, 0x1, R0, P5 ;  /* 0x0000000194947824 */ /* 0x000fe200028e0600 */
[----:B------:R-:W-:Y:S02]  /*b06e0*/  IADD3 R95, P5, R95, R252, RZ ;  /* 0x000000fc5f5f7210 */ /* 0x000fe40007fbe0ff */
[----:B----4-:R-:W-:Y:S01]  /*b06f0*/  MOV R76, R94 ;  /* 0x0000005e004c7202 */ /* 0x010fe20000000f00 */
[----:B------:R-:W-:-:S05]  /*b0700*/  IMAD.MOV.U32 R77, RZ, RZ, R229 ;  /* 0x000000ffff4d7224 */ /* 0x000fca00078e00e5 */
[----:B------:R4:W-:Y:S01]  /*b0710*/  LDGSTS.E [R6+0xc200], [R76.64], P3 ;  /* 0x0c2000004c067fae */ /* 0x0009e20009921844 */
[----:B------:R-:W-:-:S03]  /*b0720*/  SEL R4, R4, RZ, !P0 ;  /* 0x000000ff04047207 */ /* 0x000fc60004000000 */
[----:B------:R-:W-:Y:S01]  /*b0730*/  STL [R1+0x3a20], R148 ;  /* 0x003a209401007387 */ /* 0x000fe20000100800 */
[----:B------:R-:W-:Y:S01]  /*b0740*/  IADD3.X R144, R144, R0, RZ, P5, !PT ;  /* 0x0000000090907210 */ /* 0x000fe20002ffe4ff */
[----:B------:R-:W-:Y:S01]  /*b0750*/  STL [R1+0x3a2c], R95 ;  /* 0x003a2c5f01007387 */ /* 0x000fe20000100800 */
[----:B------:R-:W-:Y:S01]  /*b0760*/  IADD3 R7, P5, R7, R252, RZ ;  /* 0x000000fc07077210 */ /* 0x000fe20007fbe0ff */
[----:B-1----:R-:W3:Y:S01]  /*b0770*/  LDL.LU R94, [R1+0x38b8] ;  /* 0x0038b800015e7983 */ /* 0x002ee20000300800 */
[----:B----4-:R-:W-:Y:S01]  /*b0780*/  IMAD.MOV.U32 R76, RZ, RZ, R173 ;  /* 0x000000ffff4c7224 */ /* 0x010fe200078e00ad */
[----:B------:R-:W-:Y:S02]  /*b0790*/  MOV R77, R225 ;  /* 0x000000e1004d7202 */ /* 0x000fe40000000f00 */
[----:B------:R-:W-:Y:S02]  /*b07a0*/  ISETP.NE.U32.AND P1, PT, R4, RZ, PT ;  /* 0x000000ff0400720c */ /* 0x000fe40003f25070 */
[----:B------:R-:W4:Y:S04]  /*b07b0*/  LDL.LU R4, [R1+0x38c4] ;  /* 0x0038c40001047983 */ /* 0x000f280000300800 */
[----:B------:R1:W-:Y:S01]  /*b07c0*/  LDGSTS.E [R6+0xc300], [R76.64], P3 ;  /* 0x0c3000004c067fae */ /* 0x0003e20009921844 */
[----:B------:R1:W-:Y:S02]  /*b07d0*/  STL [R1+0x3a28], R144 ;  /* 0x003a289001007387 */ /* 0x0003e40000100800 */
[----:B------:R-:W-:Y:S02]  /*b07e0*/  STL [R1+0x3a34], R7 ;  /* 0x003a340701007387 */ /* 0x000fe40000100800 */
[----:B------:R-:W4:Y:S01]  /*b07f0*/  LDL.LU R103, [R1+0x38cc] ;  /* 0x0038cc0001677983 */ /* 0x000f220000300800 */
[----:B------:R-:W4:Y:S01]  /*b0800*/  LDL.LU R92, [R1+0x38c0] ;  /* 0x0038c000015c7983 */ /* 0x000f220000300800 */
[----:B-1----:R-:W-:Y:S01]  /*b0810*/  IMAD.MOV.U32 R76, RZ, RZ, R149 ;  /* 0x000000ffff4c7224 */ /* 0x002fe200078e0095 */
[----:B------:R-:W-:-:S05]  /*b0820*/  MOV R77, R157 ;  /* 0x0000009d004d7202 */ /* 0x000fca0000000f00 */
[----:B------:R1:W-:Y:S02]  /*b0830*/  LDGSTS.E [R6+0xc400], [R76.64], P3 ;  /* 0x0c4000004c067fae */ /* 0x0003e40009921844 */
[----:B-1----:R-:W-:Y:S01]  /*b0840*/  MOV R76, R145 ;  /* 0x00000091004c7202 */ /* 0x002fe20000000f00 */
[----:B------:R-:W-:-:S05]  /*b0850*/  IMAD.MOV.U32 R77, RZ, RZ, R148 ;  /* 0x000000ffff4d7224 */ /* 0x000fca00078e0094 */
[----:B------:R1:W-:Y:S02]  /*b0860*/  LDGSTS.E [R6+0xc500], [R76.64], P3 ;  /* 0x0c5000004c067fae */ /* 0x0003e40009921844 */
[----:B-1----:R-:W-:Y:S02]  /*b0870*/  IMAD.MOV.U32 R77, RZ, RZ, R144 ;  /* 0x000000ffff4d7224 */ /* 0x002fe400078e0090 */
[----:B--2---:R-:W-:Y:S01]  /*b0880*/  IMAD.X R93, R93, 0x1, R0, P5 ;  /* 0x000000015d5d7824 */ /* 0x004fe200028e0600 */
[----:B---3--:R-:W-:-:S04]  /*b0890*/  IADD3 R3, P5, R3, R252, RZ ;  /* 0x000000fc03037210 */ /* 0x008fc80007fbe0ff */
[----:B------:R1:W-:Y:S04]  /*b08a0*/  STL [R1+0x3a30], R93 ;  /* 0x003a305d01007387 */ /* 0x0003e80000100800 */
[----:B------:R-:W-:Y:S01]  /*b08b0*/  STL [R1+0x38bc], R3 ;  /* 0x0038bc0301007387 */ /* 0x000fe20000100800 */
[----:B------:R-:W2:Y:S02]  /*b08c0*/  LDL.LU R144, [R1+0x38c8] ;  /* 0x0038c80001907983 */ /* 0x000ea40000300800 */
[----:B------:R-:W3:Y:S01]  /*b08d0*/  LDL.LU R101, [R1+0x38d4] ;  /* 0x0038d40001657983 */ /* 0x000ee20000300800 */
[----:B------:R-:W-:Y:S01]  /*b08e0*/  MOV R76, R95 ;  /* 0x0000005f004c7202 */ /* 0x000fe20000000f00 */
[----:B------:R-:W3:Y:S04]  /*b08f0*/  LDL.LU R102, [R1+0x38d0] ;  /* 0x0038d00001667983 */ /* 0x000ee80000300800 */
[----:B------:R1:W-:Y:S02]  /*b0900*/  LDGSTS.E [R6+0xc600], [R76.64], P3 ;  /* 0x0c6000004c067fae */ /* 0x0003e40009921844 */
[----:B-1----:R-:W-:Y:S01]  /*b0910*/  IMAD.MOV.U32 R76, RZ, RZ, R7 ;  /* 0x000000ffff4c7224 */ /* 0x002fe200078e0007 */
[----:B------:R-:W-:-:S05]  /*b0920*/  MOV R77, R93 ;  /* 0x0000005d004d7202 */ /* 0x000fca0000000f00 */
[----:B------:R1:W-:Y:S01]  /*b0930*/  LDGSTS.E [R6+0xc700], [R76.64], P3 ;  /* 0x0c7000004c067fae */ /* 0x0003e20009921844 */
[----:B------:R-:W-:Y:S02]  /*b0940*/  IADD3.X R94, R94, R0, RZ, P5, !PT ;  /* 0x000000005e5e7210 */ /* 0x000fe40002ffe4ff */
[----:B-1----:R-:W-:-:S03]  /*b0950*/  MOV R76, R3 ;  /* 0x00000003004c7202 */ /* 0x002fc60000000f00 */
[----:B------:R1:W-:Y:S01]  /*b0960*/  STL [R1+0x38b8], R94 ;  /* 0x0038b85e01007387 */ /* 0x0003e20000100800 */
[----:B------:R-:W3:Y:S01]  /*b0970*/  LDL.LU R95, [R1+0x38dc] ;  /* 0x0038dc00015f7983 */ /* 0x000ee20000300800 */
[-C--:B----4-:R-:W-:Y:S01]  /*b0980*/  IADD3 R4, P5, R4, R252.reuse, RZ ;  /* 0x000000fc04047210 */ /* 0x090fe20007fbe0ff */
[----:B------:R-:W-:Y:S01]  /*b0990*/  IMAD.MOV.U32 R77, RZ, RZ, R94 ;  /* 0x000000ffff4d7224 */ /* 0x000fe200078e005e */
[----:B------:R-:W-:-:S03]  /*b09a0*/  IADD3 R103, P3, R103, R252, RZ ;  /* 0x000000fc67677210 */ /* 0x000fc60007f7e0ff */
[----:B------:R-:W-:Y:S01]  /*b09b0*/  STL [R1+0x38c4], R4 ;  /* 0x0038c40401007387 */ /* 0x000fe20000100800 */
[----:B------:R-:W-:Y:S02]  /*b09c0*/  IMAD.X R92, R92, 0x1, R0, P5 ;  /* 0x000000015c5c7824 */ /* 0x000fe400028e0600 */
[----:B------:R-:W4:Y:S02]  /*b09d0*/  LDL.LU R93, [R1+0x38e4] ;  /* 0x0038e400015d7983 */ /* 0x000f240000300800 */
[----:B------:R-:W4:Y:S01]  /*b09e0*/  LDL.LU R7, [R1+0x38ec] ;  /* 0x0038ec0001077983 */ /* 0x000f220000300800 */
[----:B------:R-:W4:Y:S01]  /*b09f0*/  LDL.LU R100, [R1+0x38d8] ;  /* 0x0038d80001647983 */ /* 0x000f220000300800 */
[----:B------:R-:W-:Y:S02]  /*b0a00*/  STL [R1+0x38cc], R103 ;  /* 0x0038cc6701007387 */ /* 0x000fe40000100800 */
[----:B------:R1:W-:Y:S02]  /*b0a10*/  STL [R1+0x38c0], R92 ;  /* 0x0038c05c01007387 */ /* 0x0003e40000100800 */
[----:B-1----:R-:W4:Y:S01]  /*b0a20*/  LDL.LU R94, [R1+0x38e0] ;  /* 0x0038e000015e7983 */ /* 0x002f220000300800 */
[----:B------:R-:W4:Y:S04]  /*b0a30*/  LDL.LU R3, [R1+0x38f4] ;  /* 0x0038f40001037983 */ /* 0x000f280000300800 */
[----:B------:R1:W-:Y:S02]  /*b0a40*/  LDGSTS.E [R6+0xe000], [R76.64], P4 ;  /* 0x0e0000004c067fae */ /* 0x0003e4000a121844 */
[----:B-1----:R-:W-:-:S02]  /*b0a50*/  MOV R77, R92 ;  /* 0x0000005c004d7202 */ /* 0x002fc40000000f00 */
[----:B------:R-:W4:Y:S01]  /*b0a60*/  LDL.LU R92, [R1+0x38e8] ;  /* 0x0038e800015c7983 */ /* 0x000f220000300800 */
[----:B------:R-:W-:-:S05]  /*b0a70*/  IMAD.MOV.U32 R76, RZ, RZ, R4 ;  /* 0x000000ffff4c7224 */ /* 0x000fca00078e0004 */
[----:B------:R1:W-:Y:S01]  /*b0a80*/  LDGSTS.E [R6+0xe100], [R76.64], P4 ;  /* 0x0e1000004c067fae */ /* 0x0003e2000a121844 */
[----:B--2---:R-:W-:Y:S02]  /*b0a90*/  IADD3.X R144, R144, R0, RZ, P3, !PT ;  /* 0x0000000090907210 */ /* 0x004fe40001ffe4ff */
[----:B---3--:R-:W-:-:S05]  /*b0aa0*/  IADD3 R101, P5, R101, R252, RZ ;  /* 0x000000fc65657210 */ /* 0x008fca0007fbe0ff */
[----:B------:R-:W-:Y:S01]  /*b0ab0*/  STL [R1+0x38d4], R101 ;  /* 0x0038d46501007387 */ /* 0x000fe20000100800 */
[----:B------:R-:W-:Y:S02]  /*b0ac0*/  STL [R1+0x38c8], R144 ;  /* 0x0038c89001007387 */ /* 0x000fe40000100800 */
[----:B------:R-:W2:Y:S02]  /*b0ad0*/  LDL.LU R4, [R1+0x38f0] ;  /* 0x0038f00001047983 */ /* 0x000ea40000300800 */
[----:B------:R-:W3:Y:S01]  /*b0ae0*/  LDL.LU R157, [R1+0x37bc] ;  /* 0x0037bc00019d7983 */ /* 0x000ee20000300800 */
[----:B-1----:R-:W-:Y:S01]  /*b0af0*/  MOV R76, R103 ;  /* 0x00000067004c7202 */ /* 0x002fe20000000f00 */
[----:B------:R-:W-:Y:S02]  /*b0b00*/  IMAD.MOV.U32 R77, RZ, RZ, R144 ;  /* 0x000000ffff4d7224 */ /* 0x000fe400078e0090 */
[----:B------:R-:W-:-:S03]  /*b0b10*/  IMAD.X R102, R102, 0x1, R0, P5 ;  /* 0x0000000166667824 */ /* 0x000fc600028e0600 */
[----:B------:R1:W-:Y:S02]  /*b0b20*/  LDGSTS.E [R6+0xe200], [R76.64], P4 ;  /* 0x0e2000004c067fae */ /* 0x0003e4000a121844 */
[----:B-1----:R-:W-:Y:S01]  /*b0b30*/  IMAD.MOV.U32 R76, RZ, RZ, R101 ;  /* 0x000000ffff4c7224 */ /* 0x002fe200078e0065 */
[----:B------:R-:W-:-:S05]  /*b0b40*/  MOV R77, R102 ;  /* 0x00000066004d7202 */ /* 0x000fca0000000f00 */
[----:B------:R1:W-:Y:S01]  /*b0b50*/  LDGSTS.E [R6+0xe300], [R76.64], P4 ;  /* 0x0e3000004c067fae */ /* 0x0003e2000a121844 */
[-C--:B------:R-:W-:Y:S02]  /*b0b60*/  IADD3 R95, P3, R95, R252.reuse, RZ ;  /* 0x000000fc5f5f7210 */ /* 0x080fe40007f7e0ff */
[----:B----4-:R-:W-:Y:S02]  /*b0b70*/  IADD3 R93, P5, R93, R252, RZ ;  /* 0x000000fc5d5d7210 */ /* 0x010fe40007fbe0ff */
[----:B------:R-:W-:Y:S01]  /*b0b80*/  IADD3.X R100, R100, R0, RZ, P3, !PT ;  /* 0x0000000064647210 */ /* 0x000fe20001ffe4ff */
[-C--:B------:R-:W-:Y:S02]  /*b0b90*/  IADD3 R7, P3, R7, R252.reuse, RZ ;  /* 0x000000fc07077210 */ /* 0x080fe40007f7e0ff */
[----:B------:R-:W-:Y:S01]  /*b0ba0*/  IMAD.X R94, R94, 0x1, R0, P5 ;  /* 0x000000015e5e7824 */ /* 0x000fe200028e0600 */
[----:B------:R-:W-:Y:S01]  /*b0bb0*/  IADD3 R3, P5, R3, R252, RZ ;  /* 0x000000fc03037210 */ /* 0x000fe20007fbe0ff */
[----:B------:R-:W-:Y:S01]  /*b0bc0*/  STL [R1+0x38dc], R95 ;  /* 0x0038dc5f01007387 */ /* 0x000fe20000100800 */
[----:B------:R-:W-:Y:S02]  /*b0bd0*/  STL [R1+0x38d0], R102 ;  /* 0x0038d06601007387 */ /* 0x000fe40000100800 */
[----:B-1----:R-:W-:Y:S01]  /*b0be0*/  IMAD.MOV.U32 R76, RZ, RZ, R95 ;  /* 0x000000ffff4c7224 */ /* 0x002fe200078e005f */
[----:B------:R-:W-:Y:S01]  /*b0bf0*/  MOV R77, R100 ;  /* 0x00000064004d7202 */ /* 0x000fe20000000f00 */
[----:B------:R-:W-:Y:S01]  /*b0c00*/  STL [R1+0x38e4], R93 ;  /* 0x0038e45d01007387 */ /* 0x000fe20000100800 */
[----:B------:R-:W-:Y:S02]  /*b0c10*/  STL [R1+0x38d8], R100 ;  /* 0x0038d86401007387 */ /* 0x000fe40000100800 */
[----:B------:R-:W-:Y:S02]  /*b0c20*/  STL [R1+0x38ec], R7 ;  /* 0x0038ec0701007387 */ /* 0x000fe40000100800 */
[----:B------:R-:W-:Y:S01]  /*b0c30*/  STL [R1+0x38e0], R94 ;  /* 0x0038e05e01007387 */ /* 0x000fe20000100800 */
[----:B------:R1:W-:Y:S04]  /*b0c40*/  LDGSTS.E [R6+0xe400], [R76.64], P4 ;  /* 0x0e4000004c067fae */ /* 0x0003e8000a121844 */
[----:B------:R-:W-:Y:S01]  /*b0c50*/  STL [R1+0x38f4], R3 ;  /* 0x0038f40301007387 */ /* 0x000fe20000100800 */
[----:B------:R-:W-:-:S05]  /*b0c60*/  IADD3.X R92, R92, R0, RZ, P3, !PT ;  /* 0x000000005c5c7210 */ /* 0x000fca0001ffe4ff */
[----:B------:R4:W-:Y:S01]  /*b0c70*/  STL [R1+0x38e8], R92 ;  /* 0x0038e85c01007387 */ /* 0x0009e20000100800 */
[----:B-1----:R-:W-:Y:S01]  /*b0c80*/  MOV R76, R93 ;  /* 0x0000005d004c7202 */ /* 0x002fe20000000f00 */
[----:B------:R-:W-:-:S05]  /*b0c90*/  IMAD.MOV.U32 R77, RZ, RZ, R94 ;  /* 0x000000ffff4d7224 */ /* 0x000fca00078e005e */
[----:B------:R1:W-:Y:S02]  /*b0ca0*/  LDGSTS.E [R6+0xe500], [R76.64], P4 ;  /* 0x0e5000004c067fae */ /* 0x0003e4000a121844 */
[----:B-1----:R-:W-:Y:S02]  /*b0cb0*/  IMAD.MOV.U32 R77, RZ, RZ, R92 ;  /* 0x000000ffff4d7224 */ /* 0x002fe400078e005c */
[----:B--2---:R-:W-:Y:S01]  /*b0cc0*/  IMAD.X R4, R4, 0x1, R0, P5 ;  /* 0x0000000104047824 */ /* 0x004fe200028e0600 */
[----:B---3--:R-:W-:-:S04]  /*b0cd0*/  IADD3 R157, P3, R157, R252, RZ ;  /* 0x000000fc9d9d7210 */ /* 0x008fc80007f7e0ff */
[----:B------:R1:W-:Y:S01]  /*b0ce0*/  STL [R1+0x38f0], R4 ;  /* 0x0038f00401007387 */ /* 0x0003e20000100800 */
[----:B------:R-:W2:Y:S02]  /*b0cf0*/  LDL.LU R173, [R1+0x37b8] ;  /* 0x0037b80001ad7983 */ /* 0x000ea40000300800 */
[----:B------:R-:W3:Y:S02]  /*b0d00*/  LDL.LU R149, [R1+0x37c0] ;  /* 0x0037c00001957983 */ /* 0x000ee40000300800 */
[----:B------:R-:W3:Y:S01]  /*b0d10*/  LDL.LU R148, [R1+0x37c4] ;  /* 0x0037c40001947983 */ /* 0x000ee20000300800 */
[----:B------:R-:W-:Y:S01]  /*b0d20*/  STL [R1+0x37bc], R157 ;  /* 0x0037bc9d01007387 */ /* 0x000fe20000100800 */
[----:B------:R-:W3:Y:S02]  /*b0d30*/  LDL.LU R145, [R1+0x37c8] ;  /* 0x0037c80001917983 */ /* 0x000ee40000300800 */
[----:B----4-:R-:W4:Y:S02]  /*b0d40*/  LDL.LU R92, [R1+0x37cc] ;  /* 0x0037cc00015c7983 */ /* 0x010f240000300800 */
[----:B------:R-:W4:Y:S01]  /*b0d50*/  LDL.LU R144, [R1+0x37d0] ;  /* 0x0037d00001907983 */ /* 0x000f220000300800 */
[----:B------:R-:W4:Y:S01]  /*b0d60*/  LDL.LU R103, [R1+0x37d4] ;  /* 0x0037d40001677983 */ /* 0x000f220000300800 */
[----:B------:R-:W4:Y:S02]  /*b0d70*/  LDL.LU R102, [R1+0x37d8] ;  /* 0x0037d80001667983 */ /* 0x000f240000300800 */
[----:B------:R-:W4:Y:S02]  /*b0d80*/  LDL.LU R101, [R1+0x37dc] ;  /* 0x0037dc0001657983 */ /* 0x000f240000300800 */
[----:B------:R-:W4:Y:S01]  /*b0d90*/  LDL.LU R100, [R1+0x37e0] ;  /* 0x0037e00001647983 */ /* 0x000f220000300800 */
[----:B------:R-:W4:Y:S01]  /*b0da0*/  LDL.LU R95, [R1+0x37e4] ;  /* 0x0037e400015f7983 */ /* 0x000f220000300800 */
[----:B------:R-:W-:-:S02]  /*b0db0*/  MOV R76, R7 ;  /* 0x00000007004c7202 */ /* 0x000fc40000000f00 */
[----:B------:R-:W-:Y:S01]  /*b0dc0*/  ISETP.GT.AND P5, PT, R5, 0x2c, PT ;  /* 0x0000002c0500780c */ /* 0x000fe20003fa4270 */
[----:B------:R-:W4:Y:S01]  /*b0dd0*/  LDL.LU R94, [R1+0x37e8] ;  /* 0x0037e800015e7983 */ /* 0x000f220000300800 */
[----:B------:R-:W4:Y:S04]  /*b0de0*/  LDL.LU R93, [R1+0x37ec] ;  /* 0x0037ec00015d7983 */ /* 0x000f280000300800 */
[----:B------:R1:W-:Y:S01]  /*b0df0*/  LDGSTS.E [R6+0xe600], [R76.64], P4 ;  /* 0x0e6000004c067fae */ /* 0x0003e2000a121844 */
[----:B------:R-:W4:Y:S01]  /*b0e00*/  LDL.LU R7, [R1+0x37f4] ;  /* 0x0037f40001077983 */ /* 0x000f220000300800 */
[----:B-1----:R-:W-:Y:S01]  /*b0e10*/  MOV R76, R3 ;  /* 0x00000003004c7202 */ /* 0x002fe20000000f00 */
[----:B------:R-:W-:-:S05]  /*b0e20*/  IMAD.MOV.U32 R77, RZ, RZ, R4 ;  /* 0x000000ffff4d7224 */ /* 0x000fca00078e0004 */
[----:B------:R1:W-:Y:S01]  /*b0e30*/  LDGSTS.E [R6+0xe700], [R76.64], P4 ;  /* 0x0e7000004c067fae */ /* 0x0003e2000a121844 */
[----:B------:R-:W-:Y:S02]  /*b0e40*/  ISETP.GT.AND P4, PT, R5, 0x28, PT ;  /* 0x000000280500780c */ /* 0x000fe40003f84270 */
[----:B------:R-:W-:Y:S02]  /*b0e50*/  SEL R3, RZ, 0x4, !P5 ;  /* 0x00000004ff037807 */ /* 0x000fe40006800000 */
[----:B------:R-:W-:Y:S02]  /*b0e60*/  SEL R4, RZ, 0x4, !P4 ;  /* 0x00000004ff047807 */ /* 0x000fe40006000000 */
[----:B------:R-:W-:Y:S02]  /*b0e70*/  SEL R3, R3, RZ, !P0 ;  /* 0x000000ff03037207 */ /* 0x000fe40004000000 */
[----:B--2---:R-:W-:Y:S02]  /*b0e80*/  IADD3.X R173, R173, R0, RZ, P3, !PT ;  /* 0x00000000adad7210 */ /* 0x004fe40001ffe4ff */
[----:B---3--:R-:W-:-:S02]  /*b0e90*/  IADD3 R148, P3, R148, R252, RZ ;  /* 0x000000fc94947210 */ /* 0x008fc40007f7e0ff */
[-C--:B----4-:R-:W-:Y:S02]  /*b0ea0*/  IADD3 R92, P6, R92, R252.reuse, RZ ;  /* 0x000000fc5c5c7210 */ /* 0x090fe40007fde0ff */
[-C--:B------:R-:W-:Y:S01]  /*b0eb0*/  IADD3 R103, P4, R103, R252.reuse, RZ ;  /* 0x000000fc67677210 */ /* 0x080fe20007f9e0ff */
[--C-:B------:R-:W-:Y:S01]  /*b0ec0*/  IMAD.X R149, R149, 0x1, R0.reuse, P3 ;  /* 0x0000000195957824 */ /* 0x100fe200018e0600 */
[----:B------:R-:W-:Y:S01]  /*b0ed0*/  IADD3 R101, P5, R101, R252, RZ ;  /* 0x000000fc65657210 */ /* 0x000fe20007fbe0ff */
[----:B------:R-:W-:Y:S01]  /*b0ee0*/  STL [R1+0x37b8], R173 ;  /* 0x0037b8ad01007387 */ /* 0x000fe20000100800 */
[----:B------:R-:W-:Y:S01]  /*b0ef0*/  STL [R1+0x37c4], R148 ;  /* 0x0037c49401007387 */ /* 0x000fe20000100800 */
[-C--:B------:R-:W-:Y:S01]  /*b0f00*/  IADD3.X R145, R145, R0.reuse, RZ, P6, !PT ;  /* 0x0000000091917210 */ /* 0x080fe200037fe4ff */
[----:B------:R2:W-:Y:S02]  /*b0f10*/  STL [R1+0x37cc], R92 ;  /* 0x0037cc5c01007387 */ /* 0x0005e40000100800 */
[----:B------:R-:W-:Y:S01]  /*b0f20*/  IMAD.X R144, R144, 0x1, R0, P4 ;  /* 0x0000000190907824 */ /* 0x000fe200020e0600 */
[----:B------:R-:W-:Y:S01]  /*b0f30*/  STL [R1+0x37c0], R149 ;  /* 0x0037c09501007387 */ /* 0x000fe20000100800 */
[----:B------:R-:W-:Y:S01]  /*b0f40*/  IADD3.X R102, R102, R0, RZ, P5, !PT ;  /* 0x0000000066667210 */ /* 0x000fe20002ffe4ff */
[----:B------:R-:W-:Y:S02]  /*b0f50*/  STL [R1+0x37d4], R103 ;  /* 0x0037d46701007387 */ /* 0x000fe40000100800 */
[----:B------:R3:W-:Y:S01]  /*b0f60*/  STL [R1+0x37dc], R101 ;  /* 0x0037dc6501007387 */ /* 0x0007e20000100800 */
[----:B------:R-:W-:Y:S01]  /*b0f70*/  IADD3 R95, P5, R95, R252, RZ ;  /* 0x000000fc5f5f7210 */ /* 0x000fe20007fbe0ff */
[----:B------:R-:W-:Y:S01]  /*b0f80*/  STL [R1+0x37c8], R145 ;  /* 0x0037c89101007387 */ /* 0x000fe20000100800 */
[----:B------:R-:W-:Y:S02]  /*b0f90*/  STL [R1+0x37d0], R144 ;  /* 0x0037d09001007387 */ /* 0x000fe40000100800 */
[----:B------:R4:W-:Y:S02]  /*b0fa0*/  STL [R1+0x37d8], R102 ;  /* 0x0037d86601007387 */ /* 0x0009e40000100800 */
[----:B-1----:R-:W4:Y:S01]  /*b0fb0*/  LDL.LU R77, [R1+0x37f0] ;  /* 0x0037f000014d7983 */ /* 0x002f220000300800 */
[----:B------:R-:W-:Y:S01]  /*b0fc0*/  ISETP.NE.U32.AND P4, PT, R3, RZ, PT ;  /* 0x000000ff0300720c */ /* 0x000fe20003f85070 */
[----:B------:R1:W-:Y:S01]  /*b0fd0*/  STL [R1+0x37e4], R95 ;  /* 0x0037e45f01007387 */ /* 0x0003e20000100800 */
[----:B------:R-:W4:Y:S01]  /*b0fe0*/  LDL.LU R3, [R1+0x36bc] ;  /* 0x0036bc0001037983 */ /* 0x000f220000300800 */
[----:B------:R-:W-:Y:S07]  /*b0ff0*/  HMMA.1688.F32.TF32 R104, R112, R44, R104 ;  /* 0x0000002c7068723c */ /* 0x000fee0000081068 */
[----:B------:R-:W-:Y:S01]  /*b1000*/  IMAD.MOV.U32 R44, RZ, RZ, R157 ;  /* 0x000000ffff2c7224 */ /* 0x000fe200078e009d */
[----:B------:R-:W-:-:S05]  /*b1010*/  MOV R45, R173 ;  /* 0x000000ad002d7202 */ /* 0x000fca0000000f00 */
[----:B------:R1:W-:Y:S01]  /*b1020*/  LDGSTS.E [R6+0x10000], [R44.64], P1 ;  /* 0x100000002c067fae */ /* 0x0003e20008921844 */
[----:B------:R-:W-:Y:S01]  /*b1030*/  IMAD.X R100, R100, 0x1, R0, P5 ;  /* 0x0000000164647824 */ /* 0x000fe200028e0600 */
[----:B------:R-:W-:Y:S02]  /*b1040*/  IADD3 R93, P5, R93, R252, RZ ;  /* 0x000000fc5d5d7210 */ /* 0x000fe40007fbe0ff */
[----:B------:R-:W-:Y:S02]  /*b1050*/  SEL R4, R4, RZ, !P0 ;  /* 0x000000ff04047207 */ /* 0x000fe40004000000 */
[----:B-1----:R-:W-:Y:S01]  /*b1060*/  MOV R44, R148 ;  /* 0x00000094002c7202 */ /* 0x002fe20000000f00 */
[----:B------:R-:W-:-:S05]  /*b1070*/  IMAD.MOV.U32 R45, RZ, RZ, R149 ;  /* 0x000000ffff2d7224 */ /* 0x000fca00078e0095 */
[----:B------:R1:W-:Y:S04]  /*b1080*/  LDGSTS.E [R6+0x10100], [R44.64], P1 ;  /* 0x101000002c067fae */ /* 0x0003e80008921844 */
[----:B------:R1:W-:Y:S01]  /*b1090*/  STL [R1+0x37e0], R100 ;  /* 0x0037e06401007387 */ /* 0x0003e20000100800 */
[----:B------:R-:W-:Y:S01]  /*b10a0*/  IADD3.X R94, R94, R0, RZ, P5, !PT ;  /* 0x000000005e5e7210 */ /* 0x000fe20002ffe4ff */
[----:B------:R2:W-:Y:S01]  /*b10b0*/  STL [R1+0x37ec], R93 ;  /* 0x0037ec5d01007387 */ /* 0x0005e20000100800 */
[----:B------:R-:W-:Y:S02]  /*b10c0*/  IADD3 R7, P5, R7, R252, RZ ;  /* 0x000000fc07077210 */ /* 0x000fe40007fbe0ff */
[----:B-1----:R-:W-:Y:S01]  /*b10d0*/  MOV R44, R92 ;  /* 0x0000005c002c7202 */ /* 0x002fe20000000f00 */
[----:B------:R-:W-:Y:S01]  /*b10e0*/  IMAD.MOV.U32 R45, RZ, RZ, R145 ;  /* 0x000000ffff2d7224 */ /* 0x000fe200078e0091 */
[----:B--2---:R-:W2:Y:S01]  /*b10f0*/  LDL.LU R92, [R1+0x36b8] ;  /* 0x0036b800015c7983 */ /* 0x004ea20000300800 */
[----:B------:R-:W-:-:S02]  /*b1100*/  ISETP.NE.U32.AND P3, PT, R4, RZ, PT ;  /* 0x000000ff0400720c */ /* 0x000fc40003f65070 */
[----:B------:R-:W2:Y:S01]  /*b1110*/  LDL.LU R4, [R1+0x36c4] ;  /* 0x0036c40001047983 */ /* 0x000ea20000300800 */
[----:B------:R1:W-:Y:S01]  /*b1120*/  LDGSTS.E [R6+0x10200], [R44.64], P1 ;  /* 0x102000002c067fae */ /* 0x0003e20008921844 */
[----:B------:R-:W-:Y:S02]  /*b1130*/  STL [R1+0x37e8], R94 ;  /* 0x0037e85e01007387 */ /* 0x000fe40000100800 */
[----:B------:R-:W-:Y:S02]  /*b1140*/  STL [R1+0x37f4], R7 ;  /* 0x0037f40701007387 */ /* 0x000fe40000100800 */
[----:B-1----:R-:W-:Y:S01]  /*b1150*/  IMAD.MOV.U32 R44, RZ, RZ, R103 ;  /* 0x000000ffff2c7224 */ /* 0x002fe200078e0067 */
[----:B------:R-:W-:-:S05]  /*b1160*/  MOV R45, R144 ;  /* 0x00000090002d7202 */ /* 0x000fca0000000f00 */
[----:B------:R1:W-:Y:S02]  /*b1170*/  LDGSTS.E [R6+0x10300], [R44.64], P1 ;  /* 0x103000002c067fae */ /* 0x0003e40008921844 */
[----:B-1----:R-:W-:Y:S01]  /*b1180*/  IMAD.MOV.U32 R44, RZ, RZ, R101 ;  /* 0x000000ffff2c7224 */ /* 0x002fe200078e0065 */
[----:B------:R-:W-:Y:S01]  /*b1190*/  MOV R45, R102 ;  /* 0x00000066002d7202 */ /* 0x000fe20000000f00 */
[----:B---3--:R-:W3:Y:S01]  /*b11a0*/  LDL.LU R101, [R1+0x36cc] ;  /* 0x0036cc0001657983 */ /* 0x008ee20000300800 */
[----:B------:R-:W3:Y:S03]  /*b11b0*/  LDL.LU R76, [R1+0x36c0] ;  /* 0x0036c000014c7983 */ /* 0x000ee60000300800 */
[----:B------:R1:W-:Y:S02]  /*b11c0*/  LDGSTS.E [R6+0x10400], [R44.64], P1 ;  /* 0x104000002c067fae */ /* 0x0003e40008921844 */
[----:B-1----:R-:W-:Y:S01]  /*b11d0*/  MOV R44, R95 ;  /* 0x0000005f002c7202 */ /* 0x002fe20000000f00 */
[----:B----4-:R-:W-:Y:S01]  /*b11e0*/  IMAD.X R77, R77, 0x1, R0, P5 ;  /* 0x000000014d4d7824 */ /* 0x010fe200028e0600 */
[----:B------:R-:W-:-:S04]  /*b11f0*/  IADD3 R3, P5, R3, R252, RZ ;  /* 0x000000fc03037210 */ /* 0x000fc80007fbe0ff */
[----:B------:R1:W-:Y:S01]  /*b1200*/  STL [R1+0x37f0], R77 ;  /* 0x0037f04d01007387 */ /* 0x0003e20000100800 */
[----:B------:R-:W-:Y:S02]  /*b1210*/  STL [R1+0x36bc], R3 ;  /* 0x0036bc0301007387 */ /* 0x000fe40000100800 */
[----:B------:R-:W4:Y:S02]  /*b1220*/  LDL.LU R102, [R1+0x36c8] ;  /* 0x0036c80001667983 */ /* 0x000f240000300800 */
[----:B------:R-:W4:Y:S02]  /*b1230*/  LDL.LU R95, [R1+0x36d4] ;  /* 0x0036d400015f7983 */ /* 0x000f240000300800 */
[----:B------:R-:W-:Y:S02]  /*b1240*/  IMAD.MOV.U32 R45, RZ, RZ, R100 ;  /* 0x000000ffff2d7224 */ /* 0x000fe400078e0064 */
[----:B------:R-:W4:Y:S04]  /*b1250*/  LDL.LU R100, [R1+0x36d0] ;  /* 0x0036d00001647983 */ /* 0x000f280000300800 */
[----:B------:R1:W-:Y:S02]  /*b1260*/  LDGSTS.E [R6+0x10500], [R44.64], P1 ;  /* 0x105000002c067fae */ /* 0x0003e40008921844 */
[----:B-1----:R-:W-:Y:S01]  /*b1270*/  MOV R44, R93 ;  /* 0x0000005d002c7202 */ /* 0x002fe20000000f00 */
[----:B------:R-:W-:-:S05]  /*b1280*/  IMAD.MOV.U32 R45, RZ, RZ, R94 ;  /* 0x000000ffff2d7224 */ /* 0x000fca00078e005e */
[----:B------:R1:W-:Y:S02]  /*b1290*/  LDGSTS.E [R6+0x10600], [R44.64], P1 ;  /* 0x106000002c067fae */ /* 0x0003e40008921844 */
[----:B-1----:R-:W-:Y:S01]  /*b12a0*/  IMAD.MOV.U32 R44, RZ, RZ, R7 ;  /* 0x000000ffff2c7224 */ /* 0x002fe200078e0007 */
[----:B------:R-:W-:-:S05]  /*b12b0*/  MOV R45, R77 ;  /* 0x0000004d002d7202 */ /* 0x000fca0000000f00 */
[----:B------:R1:W-:Y:S01]  /*b12c0*/  LDGSTS.E [R6+0x10700], [R44.64], P1 ;  /* 0x107000002c067fae */ /* 0x0003e20008921844 */
[----:B--2---:R-:W-:Y:S02]  /*b12d0*/  IADD3.X R92, R92, R0, RZ, P5, !PT ;  /* 0x000000005c5c7210 */ /* 0x004fe40002ffe4ff */
[----:B------:R-:W-:-:S03]  /*b12e0*/  IADD3 R4, P5, R4, R252, RZ ;  /* 0x000000fc04047210 */ /* 0x000fc60007fbe0ff */
[----:B------:R2:W-:Y:S01]  /*b12f0*/  STL [R1+0x36b8], R92 ;  /* 0x0036b85c01007387 */ /* 0x0005e20000100800 */
[----:B------:R-:W4:Y:S02]  /*b1300*/  LDL.LU R93, [R1+0x36dc] ;  /* 0x0036dc00015d7983 */ /* 0x000f240000300800 */
[----:B------:R-:W-:Y:S02]  /*b1310*/  STL [R1+0x36c4], R4 ;  /* 0x0036c40401007387 */ /* 0x000fe40000100800 */
[----:B------:R-:W4:Y:S01]  /*b1320*/  LDL.LU R77, [R1+0x36e4] ;  /* 0x0036e400014d7983 */ /* 0x000f220000300800 */
[----:B------:R-:W4:Y:S01]  /*b1330*/  LDL.LU R7, [R1+0x36ec] ;  /* 0x0036ec0001077983 */ /* 0x000f220000300800 */
[----:B------:R-:W4:Y:S01]  /*b1340*/  LDL.LU R94, [R1+0x36d8] ;  /* 0x0036d800015e7983 */ /* 0x000f220000300800 */
[----:B-1----:R-:W-:Y:S01]  /*b1350*/  MOV R44, R3 ;  /* 0x00000003002c7202 */ /* 0x002fe20000000f00 */
[----:B------:R-:W-:-:S05]  /*b1360*/  IMAD.MOV.U32 R45, RZ, RZ, R92 ;  /* 0x000000ffff2d7224 */ /* 0x000fca00078e005c */
[----:B------:R1:W-:Y:S01]  /*b1370*/  LDGSTS.E [R6+0x12000], [R44.64], P2 ;  /* 0x120000002c067fae */ /* 0x0003e20009121844 */
[----:B---3--:R-:W-:Y:S01]  /*b1380*/  IADD3 R101, P1, R101, R252, RZ ;  /* 0x000000fc65657210 */ /* 0x008fe20007f3e0ff */
[----:B------:R-:W-:-:S04]  /*b1390*/  IMAD.X R76, R76, 0x1, R0, P5 ;  /* 0x000000014c4c7824 */ /* 0x000fc800028e0600 */
[----:B------:R-:W-:Y:S01]  /*b13a0*/  STL [R1+0x36cc], R101 ;  /* 0x0036cc6501007387 */ /* 0x000fe20000100800 */
[----:B------:R3:W-:Y:S02]  /*b13b0*/  STL [R1+0x36c0], R76 ;  /* 0x0036c04c01007387 */ /* 0x0007e40000100800 */
[----:B--2---:R-:W2:Y:S02]  /*b13c0*/  LDL.LU R92, [R1+0x36e0] ;  /* 0x0036e000015c7983 */ /* 0x004ea40000300800 */
[----:B------:R-:W2:Y:S01]  /*b13d0*/  LDL.LU R3, [R1+0x36f4] ;  /* 0x0036f40001037983 */ /* 0x000ea20000300800 */
[----:B-1----:R-:W-:Y:S01]  /*b13e0*/  MOV R45, R76 ;  /* 0x0000004c002d7202 */ /* 0x002fe20000000f00 */
[----:B------:R-:W-:-:S05]  /*b13f0*/  IMAD.MOV.U32 R44, RZ, RZ, R4 ;  /* 0x000000ffff2c7224 */ /* 0x000fca00078e0004 */
[----:B------:R1:W-:Y:S04]  /*b1400*/  LDGSTS.E [R6+0x12100], [R44.64], P2 ;  /* 0x121000002c067fae */ /* 0x0003e80009121844 */
[----:B---3--:R-:W3:Y:S01]  /*b1410*/  LDL.LU R76, [R1+0x36e8] ;  /* 0x0036e800014c7983 */ /* 0x008ee20000300800 */
[----:B----4-:R-:W-:Y:S02]  /*b1420*/  IADD3.X R102, R102, R0, RZ, P1, !PT ;  /* 0x0000000066667210 */ /* 0x010fe40000ffe4ff */
[----:B------:R-:W-:-:S05]  /*b1430*/  IADD3 R95, P5, R95, R252, RZ ;  /* 0x000000fc5f5f7210 */ /* 0x000fca0007fbe0ff */
[----:B------:R-:W-:Y:S01]  /*b1440*/  STL [R1+0x36d4], R95 ;  /* 0x0036d45f01007387 */ /* 0x000fe20000100800 */
[----:B------:R4:W-:Y:S02]  /*b1450*/  STL [R1+0x36c8], R102 ;  /* 0x0036c86601007387 */ /* 0x0009e40000100800 */
[----:B------:R-:W4:Y:S02]  /*b1460*/  LDL.LU R4, [R1+0x36f0] ;  /* 0x0036f00001047983 */ /* 0x000f240000300800 */
[----:B------:R-:W4:Y:S02]  /*b1470*/  LDL.LU R148, [R1+0x35bc] ;  /* 0x0035bc0001947983 */ /* 0x000f240000300800 */
[----:B------:R-:W-:Y:S01]  /*b1480*/  IMAD.X R100, R100, 0x1, R0, P5 ;  /* 0x0000000164647824 */ /* 0x000fe200028e0600 */
[----:B-1----:R-:W-:Y:S01]  /*b1490*/  MOV R44, R101 ;  /* 0x00000065002c7202 */ /* 0x002fe20000000f00 */
[----:B------:R-:W-:-:S05]  /*b14a0*/  IMAD.MOV.U32 R45, RZ, RZ, R102 ;  /* 0x000000ffff2d7224 */ /* 0x000fca00078e0066 */
[----:B------:R1:W-:Y:S02]  /*b14b0*/  LDGSTS.E [R6+0x12200], [R44.64], P2 ;  /* 0x122000002c067fae */ /* 0x0003e40009121844 */
[----:B-1----:R-:W-:Y:S01]  /*b14c0*/  IMAD.MOV.U32 R44, RZ, RZ, R95 ;  /* 0x000000ffff2c7224 */ /* 0x002fe200078e005f */
[----:B------:R-:W-:-:S05]  /*b14d0*/  MOV R45, R100 ;  /* 0x00000064002d7202 */ /* 0x000fca0000000f00 */
[----:B------:R1:W-:Y:S01]  /*b14e0*/  LDGSTS.E [R6+0x12300], [R44.64], P2 ;  /* 0x123000002c067fae */ /* 0x0003e20009121844 */
[-C--:B------:R-:W-:Y:S02]  /*b14f0*/  IADD3 R93, P1, R93, R252.reuse, RZ ;  /* 0x000000fc5d5d7210 */ /* 0x080fe40007f3e0ff */
[----:B------:R-:W-:Y:S02]  /*b1500*/  IADD3 R77, P5, R77, R252, RZ ;  /* 0x000000fc4d4d7210 */ /* 0x000fe40007fbe0ff */
[----:B------:R-:W-:Y:S01]  /*b1510*/  IADD3.X R94, R94, R0, RZ, P1, !PT ;  /* 0x000000005e5e7210 */ /* 0x000fe20000ffe4ff */
[----:B------:R-:W-:Y:S01]  /*b1520*/  IADD3 R7, P1, R7, R252, RZ ;  /* 0x000000fc07077210 */ /* 0x000fe20007f3e0ff */
[----:B------:R-:W-:Y:S01]  /*b1530*/  STL [R1+0x36dc], R93 ;  /* 0x0036dc5d01007387 */ /* 0x000fe20000100800 */
[----:B------:R2:W-:Y:S02]  /*b1540*/  STL [R1+0x36d0], R100 ;  /* 0x0036d06401007387 */ /* 0x0005e40000100800 */
[----:B------:R-:W-:Y:S02]  /*b1550*/  STL [R1+0x36e4], R77 ;  /* 0x0036e44d01007387 */ /* 0x000fe40000100800 */
[----:B------:R2:W-:Y:S01]  /*b1560*/  STL [R1+0x36d8], R94 ;  /* 0x0036d85e01007387 */ /* 0x0005e20000100800 */
[----:B------:R-:W-:Y:S01]  /*b1570*/  STL [R1+0x36ec], R7 ;  /* 0x0036ec0701007387 */ /* 0x000fe20000100800 */
[----:B-1----:R-:W-:Y:S01]  /*b1580*/  IMAD.MOV.U32 R44, RZ, RZ, R93 ;  /* 0x000000ffff2c7224 */ /* 0x002fe200078e005d */
[----:B------:R-:W-:-:S05]  /*b1590*/  MOV R45, R94 ;  /* 0x0000005e002d7202 */ /* 0x000fca0000000f00 */
[----:B------:R1:W-:Y:S01]  /*b15a0*/  LDGSTS.E [R6+0x12400], [R44.64], P2 ;  /* 0x124000002c067fae */ /* 0x0003e20009121844 */
[----:B--2---:R-:W-:Y:S01]  /*b15b0*/  IMAD.X R92, R92, 0x1, R0, P5 ;  /* 0x000000015c5c7824 */ /* 0x004fe200028e0600 */
[----:B------:R-:W-:-:S04]  /*b15c0*/  IADD3 R3, P5, R3, R252, RZ ;  /* 0x000000fc03037210 */ /* 0x000fc80007fbe0ff */
[----:B------:R2:W-:Y:S01]  /*b15d0*/  STL [R1+0x36e0], R92 ;  /* 0x0036e05c01007387 */ /* 0x0005e20000100800 */
[----:B---3--:R-:W-:-:S03]  /*b15e0*/  IADD3.X R76, R76, R0, RZ, P1, !PT ;  /* 0x000000004c4c7210 */ /* 0x008fc60000ffe4ff */
[----:B------:R-:W-:Y:S04]  /*b15f0*/  STL [R1+0x36f4], R3 ;  /* 0x0036f40301007387 */ /* 0x000fe80000100800 */
[----:B------:R3:W-:Y:S01]  /*b1600*/  STL [R1+0x36e8], R76 ;  /* 0x0036e84c01007387 */ /* 0x0007e20000100800 */
[----:B-1----:R-:W-:Y:S02]  /*b1610*/  IMAD.MOV.U32 R45, RZ, RZ, R92 ;  /* 0x000000ffff2d7224 */ /* 0x002fe400078e005c */
[----:B----4-:R-:W-:Y:S01]  /*b1620*/  IMAD.X R4, R4, 0x1, R0, P5 ;  /* 0x0000000104047824 */ /* 0x010fe200028e0600 */
[----:B------:R-:W-:-:S04]  /*b1630*/  IADD3 R148, P1, R148, R252, RZ ;  /* 0x000000fc94947210 */ /* 0x000fc80007f3e0ff */
[----:B------:R1:W-:Y:S01]  /*b1640*/  STL [R1+0x36f0], R4 ;  /* 0x0036f00401007387 */ /* 0x0003e20000100800 */
[----:B------:R-:W4:Y:S02]  /*b1650*/  LDL.LU R149, [R1+0x35b8] ;  /* 0x0035b80001957983 */ /* 0x000f240000300800 */
[----:B------:R-:W4:Y:S02]  /*b1660*/  LDL.LU R145, [R1+0x35c0] ;  /* 0x0035c00001917983 */ /* 0x000f240000300800 */
[----:B------:R-:W4:Y:S01]  /*b1670*/  LDL.LU R144, [R1+0x35c4] ;  /* 0x0035c40001907983 */ /* 0x000f220000300800 */
[----:B------:R-:W4:Y:S01]  /*b1680*/  LDL.LU R103, [R1+0x35c8] ;  /* 0x0035c80001677983 */ /* 0x000f220000300800 */
[----:B------:R-:W-:Y:S02]  /*b1690*/  STL [R1+0x35bc], R148 ;  /* 0x0035bc9401007387 */ /* 0x000fe40000100800 */
[----:B------:R-:W4:Y:S02]  /*b16a0*/  LDL.LU R102, [R1+0x35cc] ;  /* 0x0035cc0001667983 */ /* 0x000f240000300800 */
[----:B------:R-:W4:Y:S01]  /*b16b0*/  LDL.LU R101, [R1+0x35d0] ;  /* 0x0035d00001657983 */ /* 0x000f220000300800 */
[----:B------:R-:W4:Y:S01]  /*b16c0*/  LDL.LU R100, [R1+0x35d4] ;  /* 0x0035d40001647983 */ /* 0x000f220000300800 */
[----:B------:R-:W4:Y:S02]  /*b16d0*/  LDL.LU R95, [R1+0x35d8] ;  /* 0x0035d800015f7983 */ /* 0x000f240000300800 */
[----:B------:R-:W4:Y:S02]  /*b16e0*/  LDL.LU R94, [R1+0x35dc] ;  /* 0x0035dc00015e7983 */ /* 0x000f240000300800 */
[----:B------:R-:W4:Y:S01]  /*b16f0*/  LDL.LU R93, [R1+0x35e0] ;  /* 0x0035e000015d7983 */ /* 0x000f220000300800 */
[----:B--2---:R-:W2:Y:S01]  /*b1700*/  LDL.LU R92, [R1+0x35e4] ;  /* 0x0035e400015c7983 */ /* 0x004ea20000300800 */
[----:B------:R-:W-:-:S02]  /*b1710*/  MOV R44, R77 ;  /* 0x0000004d002c7202 */ /* 0x000fc40000000f00 */
[----:B------:R-:W2:Y:S03]  /*b1720*/  LDL.LU R77, [R1+0x35e8] ;  /* 0x0035e800014d7983 */ /* 0x000ea60000300800 */
[----:B------:R1:W-:Y:S02]  /*b1730*/  LDGSTS.E [R6+0x12500], [R44.64], P2 ;  /* 0x125000002c067fae */ /* 0x0003e40009121844 */
[----:B-1----:R-:W-:Y:S01]  /*b1740*/  MOV R44, R7 ;  /* 0x00000007002c7202 */ /* 0x002fe20000000f00 */
[----:B------:R-:W-:Y:S01]  /*b1750*/  IMAD.MOV.U32 R45, RZ, RZ, R76 ;  /* 0x000000ffff2d7224 */ /* 0x000fe200078e004c */
[----:B------:R-:W-:Y:S01]  /*b1760*/  ISETP.GT.AND P5, PT, R5, 0x34, PT ;  /* 0x000000340500780c */ /* 0x000fe20003fa4270 */
[----:B---3--:R-:W3:Y:S04]  /*b1770*/  LDL.LU R76, [R1+0x35ec] ;  /* 0x0035ec00014c7983 */ /* 0x008ee80000300800 */
[----:B------:R1:W-:Y:S01]  /*b1780*/  LDGSTS.E [R6+0x12600], [R44.64], P2 ;  /* 0x126000002c067fae */ /* 0x0003e20009121844 */
[----:B------:R-:W3:Y:S01]  /*b1790*/  LDL.LU R7, [R1+0x35f4] ;  /* 0x0035f40001077983 */ /* 0x000ee20000300800 */
[----:B-1----:R-:W-:Y:S01]  /*b17a0*/  MOV R44, R3 ;  /* 0x00000003002c7202 */ /* 0x002fe20000000f00 */
[----:B------:R-:W-:-:S05]  /*b17b0*/  IMAD.MOV.U32 R45, RZ, RZ, R4 ;  /* 0x000000ffff2d7224 */ /* 0x000fca00078e0004 */
[----:B------:R1:W-:Y:S01]  /*b17c0*/  LDGSTS.E [R6+0x12700], [R44.64], P2 ;  /* 0x127000002c067fae */ /* 0x0003e20009121844 */
[----:B------:R-:W-:Y:S02]  /*b17d0*/  ISETP.GT.AND P2, PT, R5, 0x30, PT ;  /* 0x000000300500780c */ /* 0x000fe40003f44270 */
[----:B------:R-:W-:Y:S02]  /*b17e0*/  SEL R3, RZ, 0x4, !P5 ;  /* 0x00000004ff037807 */ /* 0x000fe40006800000 */
[----:B------:R-:W-:Y:S02]  /*b17f0*/  SEL R4, RZ, 0x4, !P2 ;  /* 0x00000004ff047807 */ /* 0x000fe40005000000 */
[----:B------:R-:W-:Y:S02]  /*b1800*/  SEL R3, R3, RZ, !P0 ;  /* 0x000000ff03037207 */ /* 0x000fe40004000000 */
[----:B----4-:R-:W-:Y:S02]  /*b1810*/  IADD3.X R149, R149, R0, RZ, P1, !PT ;  /* 0x0000000095957210 */ /* 0x010fe40000ffe4ff */
[----:B------:R-:W-:-:S02]  /*b1820*/  IADD3 R144, P1, R144, R252, RZ ;  /* 0x000000fc90907210 */ /* 0x000fc40007f3e0ff */
[-C--:B------:R-:W-:Y:S02]  /*b1830*/  IADD3 R102, P6, R102, R252.reuse, RZ ;  /* 0x000000fc66667210 */ /* 0x080fe40007fde0ff */
[-C--:B------:R-:W-:Y:S01]  /*b1840*/  IADD3 R100, P2, R100, R252.reuse, RZ ;  /* 0x000000fc64647210 */ /* 0x080fe20007f5e0ff */
[--C-:B------:R-:W-:Y:S01]  /*b1850*/  IMAD.X R145, R145, 0x1, R0.reuse, P1 ;  /* 0x0000000191917824 */ /* 0x100fe200008e0600 */
[----:B------:R-:W-:Y:S01]  /*b1860*/  IADD3 R94, P5, R94, R252, RZ ;  /* 0x000000fc5e5e7210 */ /* 0x000fe20007fbe0ff */
[----:B------:R-:W-:Y:S01]  /*b1870*/  STL [R1+0x35b8], R149 ;  /* 0x0035b89501007387 */ /* 0x000fe20000100800 */
[----:B------:R-:W-:Y:S01]  /*b1880*/  STL [R1+0x35c4], R144 ;  /* 0x0035c49001007387 */ /* 0x000fe20000100800 */
[-C--:B------:R-:W-:Y:S01]  /*b1890*/  IADD3.X R103, R103, R0.reuse, RZ, P6, !PT ;  /* 0x0000000067677210 */ /* 0x080fe200037fe4ff */
[----:B------:R-:W-:Y:S02]  /*b18a0*/  STL [R1+0x35cc], R102 ;  /* 0x0035cc6601007387 */ /* 0x000fe40000100800 */
[----:B------:R-:W-:Y:S01]  /*b18b0*/  IMAD.X R101, R101, 0x1, R0, P2 ;  /* 0x0000000165657824 */ /* 0x000fe200010e0600 */
[----:B------:R-:W-:Y:S01]  /*b18c0*/  STL [R1+0x35c0], R145 ;  /* 0x0035c09101007387 */ /* 0x000fe20000100800 */
[----:B------:R-:W-:Y:S01]  /*b18d0*/  IADD3.X R95, R95, R0, RZ, P5, !PT ;  /* 0x000000005f5f7210 */ /* 0x000fe20002ffe4ff */
[----:B------:R-:W-:Y:S02]  /*b18e0*/  STL [R1+0x35d4], R100 ;  /* 0x0035d46401007387 */ /* 0x000fe40000100800 */
[----:B------:R-:W-:Y:S01]  /*b18f0*/  STL [R1+0x35dc], R94 ;  /* 0x0035dc5e01007387 */ /* 0x000fe20000100800 */
[----:B--2---:R-:W-:Y:S01]  /*b1900*/  IADD3 R92, P5, R92, R252, RZ ;  /* 0x000000fc5c5c7210 */ /* 0x004fe20007fbe0ff */
[----:B------:R-:W-:Y:S01]  /*b1910*/  STL [R1+0x35c8], R103 ;  /* 0x0035c86701007387 */ /* 0x000fe20000100800 */
[----:B------:R-:W-:Y:S02]  /*b1920*/  STL [R1+0x35d0], R101 ;  /* 0x0035d06501007387 */ /* 0x000fe40000100800 */
[----:B------:R2:W-:Y:S02]  /*b1930*/  STL [R1+0x35d8], R95 ;  /* 0x0035d85f01007387 */ /* 0x0005e40000100800 */
[----:B-1----:R-:W4:Y:S01]  /*b1940*/  LDL.LU R45, [R1+0x35f0] ;  /* 0x0035f000012d7983 */ /* 0x002f220000300800 */
[----:B------:R-:W-:Y:S01]  /*b1950*/  ISETP.NE.U32.AND P2, PT, R3, RZ, PT ;  /* 0x000000ff0300720c */ /* 0x000fe20003f45070 */
[----:B------:R-:W-:Y:S01]  /*b1960*/  STL [R1+0x35e4], R92 ;  /* 0x0035e45c01007387 */ /* 0x000fe20000100800 */
[----:B------:R-:W4:Y:S01]  /*b1970*/  LDL.LU R3, [R1+0x347c] ;  /* 0x00347c0001037983 */ /* 0x000f220000300800 */
[----:B------:R-:W-:Y:S07]  /*b1980*/  HMMA.1688.F32.TF32 R108, R112, R40, R108 ;  /* 0x00000028706c723c */ /* 0x000fee000008106c */
[----:B------:R-:W-:Y:S01]  /*b1990*/  IMAD.MOV.U32 R40, RZ, RZ, R148 ;  /* 0x000000ffff287224 */ /* 0x000fe200078e0094 */
[----:B------:R-:W-:-:S05]  /*b19a0*/  MOV R41, R149 ;  /* 0x0000009500297202 */ /* 0x000fca0000000f00 */
[----:B------:R1:W-:Y:S01]  /*b19b0*/  LDGSTS.E [R6+0x14000], [R40.64], P3 ;  /* 0x1400000028067fae */ /* 0x0003e20009921844 */
[----:B------:R-:W-:Y:S01]  /*b19c0*/  IMAD.X R93, R93, 0x1, R0, P5 ;  /* 0x000000015d5d7824 */ /* 0x000fe200028e0600 */
[----:B---3--:R-:W-:Y:S02]  /*b19d0*/  IADD3 R76, P5, R76, R252, RZ ;  /* 0x000000fc4c4c7210 */ /* 0x008fe40007fbe0ff */
[----:B------:R-:W-:Y:S02]  /*b19e0*/  SEL R4, R4, RZ, !P0 ;  /* 0x000000ff04047207 */ /* 0x000fe40004000000 */
[----:B-1----:R-:W-:Y:S01]  /*b19f0*/  MOV R40, R144 ;  /* 0x0000009000287202 */ /* 0x002fe20000000f00 */
[----:B------:R-:W-:-:S05]  /*b1a00*/  IMAD.MOV.U32 R41, RZ, RZ, R145 ;  /* 0x000000ffff297224 */ /* 0x000fca00078e0091 */
[----:B------:R1:W-:Y:S04]  /*b1a10*/  LDGSTS.E [R6+0x14100], [R40.64], P3 ;  /* 0x1410000028067fae */ /* 0x0003e80009921844 */
[----:B------:R3:W-:Y:S01]  /*b1a20*/  STL [R1+0x35e0], R93 ;  /* 0x0035e05d01007387 */ /* 0x0007e20000100800 */
[----:B------:R-:W-:Y:S02]  /*b1a30*/  STL [R1+0x35ec], R76 ;  /* 0x0035ec4c01007387 */ /* 0x000fe40000100800 */
[----:B------:R-:W3:Y:S01]  /*b1a40*/  LDL.LU R44, [R1+0x3478] ;  /* 0x00347800012c7983 */ /* 0x000ee20000300800 */
[----:B------:R-:W-:Y:S02]  /*b1a50*/  IADD3.X R77, R77, R0, RZ, P5, !PT ;  /* 0x000000004d4d7210 */ /* 0x000fe40002ffe4ff */
[----:B------:R-:W-:-:S02]  /*b1a60*/  ISETP.NE.U32.AND P1, PT, R4, RZ, PT ;  /* 0x000000ff0400720c */ /* 0x000fc40003f25070 */
[----:B-1----:R-:W-:Y:S01]  /*b1a70*/  MOV R40, R102 ;  /* 0x0000006600287202 */ /* 0x002fe20000000f00 */
[----:B------:R-:W-:Y:S01]  /*b1a80*/  IMAD.MOV.U32 R41, RZ, RZ, R103 ;  /* 0x000000ffff297224 */ /* 0x000fe200078e0067 */
[----:B------:R-:W-:Y:S01]  /*b1a90*/  IADD3 R7, P5, R7, R252, RZ ;  /* 0x000000fc07077210 */ /* 0x000fe20007fbe0ff */
[----:B------:R-:W3:Y:S04]  /*b1aa0*/  LDL.LU R4, [R1+0x3484] ;  /* 0x0034840001047983 */ /* 0x000ee80000300800 */
[----:B------:R1:W-:Y:S01]  /*b1ab0*/  LDGSTS.E [R6+0x14200], [R40.64], P3 ;  /* 0x1420000028067fae */ /* 0x0003e20009921844 */
[----:B------:R1:W-:Y:S02]  /*b1ac0*/  STL [R1+0x35e8], R77 ;  /* 0x0035e84d01007387 */ /* 0x0003e40000100800 */
[----:B------:R-:W-:Y:S02]  /*b1ad0*/  STL [R1+0x35f4], R7 ;  /* 0x0035f40701007387 */ /* 0x000fe40000100800 */
[----:B-1----:R-:W-:Y:S01]  /*b1ae0*/  IMAD.MOV.U32 R40, RZ, RZ, R100 ;  /* 0x000000ffff287224 */ /* 0x002fe200078e0064 */
[----:B------:R-:W-:-:S05]  /*b1af0*/  MOV R41, R101 ;  /* 0x0000006500297202 */ /* 0x000fca0000000f00 */
[----:B------:R1:W-:Y:S02]  /*b1b00*/  LDGSTS.E [R6+0x14300], [R40.64], P3 ;  /* 0x1430000028067fae */ /* 0x0003e40009921844 */
[----:B-1----:R-:W-:Y:S02]  /*b1b10*/  MOV R41, R95 ;  /* 0x0000005f00297202 */ /* 0x002fe40000000f00 */
[----:B--2---:R-:W2:Y:S01]  /*b1b20*/  LDL.LU R95, [R1+0x348c] ;  /* 0x00348c00015f7983 */ /* 0x004ea20000300800 */
[----:B------:R-:W2:Y:S02]  /*b1b30*/  LDL.LU R101, [R1+0x3480] ;  /* 0x0034800001657983 */ /* 0x000ea40000300800 */
[----:B------:R-:W-:-:S05]  /*b1b40*/  IMAD.MOV.U32 R40, RZ, RZ, R94 ;  /* 0x000000ffff287224 */ /* 0x000fca00078e005e */
[----:B------:R1:W-:Y:S02]  /*b1b50*/  LDGSTS.E [R6+0x14400], [R40.64], P3 ;  /* 0x1440000028067fae */ /* 0x0003e40009921844 */
[----:B-1----:R-:W-:Y:S02]  /*b1b60*/  IMAD.MOV.U32 R41, RZ, RZ, R93 ;  /* 0x000000ffff297224 */ /* 0x002fe400078e005d */
[----:B----4-:R-:W-:Y:S01]  /*b1b70*/  IMAD.X R45, R45, 0x1, R0, P5 ;  /* 0x000000012d2d7824 */ /* 0x010fe200028e0600 */
[----:B------:R-:W-:-:S04]  /*b1b80*/  IADD3 R3, P5, R3, R252, RZ ;  /* 0x000000fc03037210 */ /* 0x000fc80007fbe0ff */
[----:B------:R1:W-:Y:S01]  /*b1b90*/  STL [R1+0x35f0], R45 ;  /* 0x0035f02d01007387 */ /* 0x0003e20000100800 */
[----:B------:R-:W-:Y:S02]  /*b1ba0*/  STL [R1+0x347c], R3 ;  /* 0x00347c0301007387 */ /* 0x000fe40000100800 */
[----:B------:R-:W4:Y:S02]  /*b1bb0*/  LDL.LU R100, [R1+0x3488] ;  /* 0x0034880001647983 */ /* 0x000f240000300800 */
[----:B---3--:R-:W3:Y:S01]  /*b1bc0*/  LDL.LU R93, [R1+0x3494] ;  /* 0x00349400015d7983 */ /* 0x008ee20000300800 */
[----:B------:R-:W-:Y:S01]  /*b1bd0*/  MOV R40, R92 ;  /* 0x0000005c00287202 */ /* 0x000fe20000000f00 */
[----:B------:R-:W3:Y:S04]  /*b1be0*/  LDL.LU R94, [R1+0x3490] ;  /* 0x00349000015e7983 */ /* 0x000ee80000300800 */
[----:B------:R1:W-:Y:S02]  /*b1bf0*/  LDGSTS.E [R6+0x14500], [R40.64], P3 ;  /* 0x1450000028067fae */ /* 0x0003e40009921844 */
[----:B-1----:R-:W-:Y:S01]  /*b1c00*/  MOV R40, R76 ;  /* 0x0000004c00287202 */ /* 0x002fe20000000f00 */
[----:B------:R-:W-:-:S05]  /*b1c10*/  IMAD.MOV.U32 R41, RZ, RZ, R77 ;  /* 0x000000ffff297224 */ /* 0x000fca00078e004d */
[----:B------:R1:W-:Y:S01]  /*b1c20*/  LDGSTS.E [R6+0x14600], [R40.64], P3 ;  /* 0x1460000028067fae */ /* 0x0003e20009921844 */
[----:B------:R-:W-:Y:S01]  /*b1c30*/  IADD3.X R44, R44, R0, RZ, P5, !PT ;  /* 0x000000002c2c7210 */ /* 0x000fe20002ffe4ff */
[----:B-1----:R-:W-:Y:S01]  /*b1c40*/  IMAD.MOV.U32 R40, RZ, RZ, R7 ;  /* 0x000000ffff287224 */ /* 0x002fe200078e0007 */
[----:B------:R-:W-:-:S03]  /*b1c50*/  MOV R41, R45 ;  /* 0x0000002d00297202 */ /* 0x000fc60000000f00 */
[----:B------:R1:W-:Y:S01]  /*b1c60*/  STL [R1+0x3478], R44 ;  /* 0x0034782c01007387 */ /* 0x0003e20000100800 */
[----:B------:R-:W3:Y:S01]  /*b1c70*/  LDL.LU R92, [R1+0x3498] ;  /* 0x00349800015c7983 */ /* 0x000ee20000300800 */
[----:B------:R-:W-:Y:S02]  /*b1c80*/  IADD3 R4, P5, R4, R252, RZ ;  /* 0x000000fc04047210 */ /* 0x000fe40007fbe0ff */
[----:B------:R1:W-:Y:S04]  /*b1c90*/  LDGSTS.E [R6+0x14700], [R40.64], P3 ;  /* 0x1470000028067fae */ /* 0x0003e80009921844 */
[----:B------:R2:W-:Y:S01]  /*b1ca0*/  STL [R1+0x3484], R4 ;  /* 0x0034840401007387 */ /* 0x0005e20000100800 */
[----:B------:R-:W3:Y:S02]  /*b1cb0*/  LDL.LU R77, [R1+0x349c] ;  /* 0x00349c00014d7983 */ /* 0x000ee40000300800 */
[----:B------:R-:W3:Y:S02]  /*b1cc0*/  LDL.LU R45, [R1+0x34a4] ;  /* 0x0034a400012d7983 */ /* 0x000ee40000300800 */
[----:B------:R-:W3:Y:S01]  /*b1cd0*/  LDL.LU R7, [R1+0x34ac] ;  /* 0x0034ac0001077983 */ /* 0x000ee20000300800 */
[----:B------:R-:W3:Y:S01]  /*b1ce0*/  LDL.LU R76, [R1+0x34a0] ;  /* 0x0034a000014c7983 */ /* 0x000ee20000300800 */
[----:B-1----:R-:W-:Y:S01]  /*b1cf0*/  MOV R40, R3 ;  /* 0x0000000300287202 */ /* 0x002fe20000000f00 */
[----:B------:R-:W-:-:S05]  /*b1d00*/  IMAD.MOV.U32 R41, RZ, RZ, R44 ;  /* 0x000000ffff297224 */ /* 0x000fca00078e002c */
[----:B------:R1:W-:Y:S01]  /*b1d10*/  LDGSTS.E [R6+0x16000], [R40.64], P4 ;  /* 0x1600000028067fae */ /* 0x0003e2000a121844 */
[----:B--2---:R-:W-:Y:S01]  /*b1d20*/  IADD3 R95, P3, R95, R252, RZ ;  /* 0x000000fc5f5f7210 */ /* 0x004fe20007f7e0ff */
[----:B------:R-:W-:-:S04]  /*b1d30*/  IMAD.X R101, R101, 0x1, R0, P5 ;  /* 0x0000000165657824 */ /* 0x000fc800028e0600 */
[----:B------:R-:W-:Y:S01]  /*b1d40*/  STL [R1+0x348c], R95 ;  /* 0x00348c5f01007387 */ /* 0x000fe20000100800 */
[----:B------:R2:W-:Y:S02]  /*b1d50*/  STL [R1+0x3480], R101 ;  /* 0x0034806501007387 */ /* 0x0005e40000100800 */
[----:B------:R-:W2:Y:S02]  /*b1d60*/  LDL.LU R44, [R1+0x34a8] ;  /* 0x0034a800012c7983 */ /* 0x000ea40000300800 */
[----:B------:R-:W2:Y:S02]  /*b1d70*/  LDL.LU R3, [R1+0x34b4] ;  /* 0x0034b40001037983 */ /* 0x000ea40000300800 */
[----:B-1----:R-:W-:Y:S02]  /*b1d80*/  IMAD.MOV.U32 R40, RZ, RZ, R4 ;  /* 0x000000ffff287224 */ /* 0x002fe400078e0004 */
[----:B------:R-:W2:Y:S01]  /*b1d90*/  LDL.LU R4, [R1+0x34b0] ;  /* 0x0034b00001047983 */ /* 0x000ea20000300800 */
[----:B----4-:R-:W-:-:S02]  /*b1da0*/  IADD3.X R100, R100, R0, RZ, P3, !PT ;  /* 0x0000000064647210 */ /* 0x010fc40001ffe4ff */
[----:B---3--:R-:W-:-:S05]  /*b1db0*/  IADD3 R93, P5, R93, R252, RZ ;  /* 0x000000fc5d5d7210 */ /* 0x008fca0007fbe0ff */
[----:B------:R-:W-:Y:S01]  /*b1dc0*/  STL [R1+0x3494], R93 ;  /* 0x0034945d01007387 */ /* 0x000fe20000100800 */
[----:B------:R1:W-:Y:S02]  /*b1dd0*/  STL [R1+0x3488], R100 ;  /* 0x0034886401007387 */ /* 0x0003e40000100800 */
[----:B------:R-:W3:Y:S02]  /*b1de0*/  LDL.LU R157, [R1+0x337c] ;  /* 0x00337c00019d7983 */ /* 0x000ee40000300800 */
[----:B------:R-:W-:Y:S01]  /*b1df0*/  IMAD.X R94, R94, 0x1, R0, P5 ;  /* 0x000000015e5e7824 */ /* 0x000fe200028e0600 */
[----:B------:R-:W-:-:S05]  /*b1e00*/  MOV R41, R101 ;  /* 0x0000006500297202 */ /* 0x000fca0000000f00 */
[----:B------:R4:W-:Y:S02]  /*b1e10*/  LDGSTS.E [R6+0x16100], [R40.64], P4 ;  /* 0x1610000028067fae */ /* 0x0009e4000a121844 */
[----:B----4-:R-:W-:Y:S01]  /*b1e20*/  MOV R40, R95 ;  /* 0x0000005f00287202 */ /* 0x010fe20000000f00 */
[----:B------:R-:W-:-:S05]  /*b1e30*/  IMAD.MOV.U32 R41, RZ, RZ, R100 ;  /* 0x000000ffff297224 */ /* 0x000fca00078e0064 */
[----:B------:R4:W-:Y:S01]  /*b1e40*/  LDGSTS.E [R6+0x16200], [R40.64], P4 ;  /* 0x1620000028067fae */ /* 0x0009e2000a121844 */
[-C--:B------:R-:W-:Y:S02]  /*b1e50*/  IADD3 R77, P3, R77, R252.reuse, RZ ;  /* 0x000000fc4d4d7210 */ /* 0x080fe40007f7e0ff */
[----:B------:R-:W-:Y:S02]  /*b1e60*/  IADD3 R45, P5, R45, R252, RZ ;  /* 0x000000fc2d2d7210 */ /* 0x000fe40007fbe0ff */
[----:B------:R-:W-:Y:S01]  /*b1e70*/  IADD3.X R92, R92, R0, RZ, P3, !PT ;  /* 0x000000005c5c7210 */ /* 0x000fe20001ffe4ff */
[----:B------:R-:W-:Y:S02]  /*b1e80*/  IADD3 R7, P3, R7, R252, RZ ;  /* 0x000000fc07077210 */ /* 0x000fe40007f7e0ff */
[----:B------:R-:W-:Y:S01]  /*b1e90*/  IMAD.X R76, R76, 0x1, R0, P5 ;  /* 0x000000014c4c7824 */ /* 0x000fe200028e0600 */
[----:B------:R1:W-:Y:S01]  /*b1ea0*/  STL [R1+0x349c], R77 ;  /* 0x00349c4d01007387 */ /* 0x0003e20000100800 */
[----:B------:R-:W-:Y:S02]  /*b1eb0*/  STL [R1+0x3490], R94 ;  /* 0x0034905e01007387 */ /* 0x000fe40000100800 */
[----:B------:R-:W-:Y:S02]  /*b1ec0*/  STL [R1+0x34a4], R45 ;  /* 0x0034a42d01007387 */ /* 0x000fe40000100800 */
[----:B------:R-:W-:Y:S01]  /*b1ed0*/  STL [R1+0x3498], R92 ;  /* 0x0034985c01007387 */ /* 0x000fe20000100800 */
[----:B------:R-:W-:Y:S01]  /*b1ee0*/  STL [R1+0x34ac], R7 ;  /* 0x0034ac0701007387 */ /* 0x000fe20000100800 */
[----:B------:R1:W-:Y:S02]  /*b1ef0*/  STL [R1+0x34a0], R76 ;  /* 0x0034a04c01007387 */ /* 0x0003e40000100800 */
[----:B----4-:R-:W-:Y:S01]  /*b1f00*/  IMAD.MOV.U32 R40, RZ, RZ, R93 ;  /* 0x000000ffff287224 */ /* 0x010fe200078e005d */
[----:B------:R-:W-:-:S05]  /*b1f10*/  MOV R41, R94 ;  /* 0x0000005e00297202 */ /* 0x000fca0000000f00 */
[----:B------:R4:W-:Y:S01]  /*b1f20*/  LDGSTS.E [R6+0x16300], [R40.64], P4 ;  /* 0x1630000028067fae */ /* 0x0009e2000a121844 */
[----:B--2---:R-:W-:Y:S02]  /*b1f30*/  IADD3 R3, P5, R3, R252, RZ ;  /* 0x000000fc03037210 */ /* 0x004fe40007fbe0ff */
[----:B------:R-:W-:-:S03]  /*b1f40*/  IADD3.X R44, R44, R0, RZ, P3, !PT ;  /* 0x000000002c2c7210 */ /* 0x000fc60001ffe4ff */
[----:B------:R-:W-:Y:S01]  /*b1f50*/  IMAD.X R4, R4, 0x1, R0, P5 ;  /* 0x0000000104047824 */ /* 0x000fe200028e0600 */
[----:B------:R-:W-:Y:S01]  /*b1f60*/  STL [R1+0x34b4], R3 ;  /* 0x0034b40301007387 */ /* 0x000fe20000100800 */
[----:B------:R2:W-:Y:S03]  /*b1f70*/  STL [R1+0x34a8], R44 ;  /* 0x0034a82c01007387 */ /* 0x0005e60000100800 */
[----:B------:R1:W-:Y:S01]  /*b1f80*/  STL [R1+0x34b0], R4 ;  /* 0x0034b00401007387 */ /* 0x0003e20000100800 */
[----:B------:R-:W2:Y:S02]  /*b1f90*/  LDL.LU R173, [R1+0x3378] ;  /* 0x0033780001ad7983 */ /* 0x000ea40000300800 */
[----:B------:R-:W2:Y:S02]  /*b1fa0*/  LDL.LU R149, [R1+0x3380] ;  /* 0x0033800001957983 */ /* 0x000ea40000300800 */
[----:B------:R-:W2:Y:S02]  /*b1fb0*/  LDL.LU R148, [R1+0x3384] ;  /* 0x0033840001947983 */ /* 0x000ea40000300800 */
[----:B----4-:R-:W-:Y:S01]  /*b1fc0*/  IMAD.MOV.U32 R40, RZ, RZ, R77 ;  /* 0x000000ffff287224 */ /* 0x010fe200078e004d */
[----:B------:R-:W-:-:S05]  /*b1fd0*/  MOV R41, R92 ;  /* 0x0000005c00297202 */ /* 0x000fca0000000f00 */
[----:B------:R4:W-:Y:S02]  /*b1fe0*/  LDGSTS.E [R6+0x16400], [R40.64], P4 ;  /* 0x1640000028067fae */ /* 0x0009e4000a121844 */
[----:B----4-:R-:W-:Y:S01]  /*b1ff0*/  MOV R40, R45 ;  /* 0x0000002d00287202 */ /* 0x010fe20000000f00 */
[----:B------:R-:W-:-:S05]  /*b2000*/  IMAD.MOV.U32 R41, RZ, RZ, R76 ;  /* 0x000000ffff297224 */ /* 0x000fca00078e004c */
[----:B------:R4:W-:Y:S02]  /*b2010*/  LDGSTS.E [R6+0x16500], [R40.64], P4 ;  /* 0x1650000028067fae */ /* 0x0009e4000a121844 */
[----:B----4-:R-:W-:Y:S01]  /*b2020*/  IMAD.MOV.U32 R41, RZ, RZ, R44 ;  /* 0x000000ffff297224 */ /* 0x010fe200078e002c */
[----:B---3--:R-:W-:-:S05]  /*b2030*/  IADD3 R157, P3, R157, R252, RZ ;  /* 0x000000fc9d9d7210 */ /* 0x008fca0007f7e0ff */
[----:B------:R-:W-:Y:S01]  /*b2040*/  STL [R1+0x337c], R157 ;  /* 0x00337c9d01007387 */ /* 0x000fe20000100800 */
[----:B------:R-:W3:Y:S02]  /*b2050*/  LDL.LU R145, [R1+0x3388] ;  /* 0x0033880001917983 */ /* 0x000ee40000300800 */
[----:B------:R-:W4:Y:S02]  /*b2060*/  LDL.LU R144, [R1+0x338c] ;  /* 0x00338c0001907983 */ /* 0x000f240000300800 */
[----:B------:R-:W3:Y:S01]  /*b2070*/  LDL.LU R103, [R1+0x3390] ;  /* 0x0033900001677983 */ /* 0x000ee20000300800 */
[----:B------:R-:W3:Y:S01]  /*b2080*/  LDL.LU R102, [R1+0x3394] ;  /* 0x0033940001667983 */ /* 0x000ee20000300800 */
[----:B------:R-:W3:Y:S02]  /*b2090*/  LDL.LU R101, [R1+0x3398] ;  /* 0x0033980001657983 */ /* 0x000ee40000300800 */
[----:B-1----:R-:W3:Y:S02]  /*b20a0*/  LDL.LU R100, [R1+0x339c] ;  /* 0x00339c0001647983 */ /* 0x002ee40000300800 */
[----:B------:R-:W3:Y:S01]  /*b20b0*/  LDL.LU R77, [R1+0x33a0] ;  /* 0x0033a000014d7983 */ /* 0x000ee20000300800 */
[----:B------:R-:W3:Y:S01]  /*b20c0*/  LDL.LU R76, [R1+0x33a4] ;  /* 0x0033a400014c7983 */ /* 0x000ee20000300800 */
[----:B------:R-:W3:Y:S02]  /*b20d0*/  LDL.LU R45, [R1+0x33a8] ;  /* 0x0033a800012d7983 */ /* 0x000ee40000300800 */
[----:B--2---:R-:W2:Y:S01]  /*b20e0*/  LDL.LU R44, [R1+0x33ac] ;  /* 0x0033ac00012c7983 */ /* 0x004ea20000300800 */
[----:B------:R-:W-:-:S02]  /*b20f0*/  MOV R40, R7 ;  /* 0x0000000700287202 */ /* 0x000fc40000000f00 */
[----:B------:R-:W-:Y:S01]  /*b2100*/  ISETP.GT.AND P5, PT, R5, 0x3c, PT ;  /* 0x0000003c0500780c */ /* 0x000fe20003fa4270 */
[----:B------:R-:W2:Y:S04]  /*b2110*/  LDL.LU R7, [R1+0x33b4] ;  /* 0x0033b40001077983 */ /* 0x000ea80000300800 */
[----:B------:R1:W-:Y:S02]  /*b2120*/  LDGSTS.E [R6+0x16600], [R40.64], P4 ;  /* 0x1660000028067fae */ /* 0x0003e4000a121844 */
[----:B-1----:R-:W-:Y:S01]  /*b2130*/  MOV R40, R3 ;  /* 0x0000000300287202 */ /* 0x002fe20000000f00 */
[----:B------:R-:W-:-:S05]  /*b2140*/  IMAD.MOV.U32 R41, RZ, RZ, R4 ;  /* 0x000000ffff297224 */ /* 0x000fca00078e0004 */
[----:B------:R1:W-:Y:S01]  /*b2150*/  LDGSTS.E [R6+0x16700], [R40.64], P4 ;  /* 0x1670000028067fae */ /* 0x0003e2000a121844 */
[----:B------:R-:W-:Y:S02]  /*b2160*/  ISETP.GT.AND P4, PT, R5, 0x38, PT ;  /* 0x000000380500780c */ /* 0x000fe40003f84270 */
[----:B------:R-:W-:Y:S02]  /*b2170*/  SEL R3, RZ, 0x4, !P5 ;  /* 0x00000004ff037807 */ /* 0x000fe40006800000 */
[----:B------:R-:W-:Y:S02]  /*b2180*/  SEL R4, RZ, 0x4, !P4 ;  /* 0x00000004ff047807 */ /* 0x000fe40006000000 */
[----:B------:R-:W-:Y:S02]  /*b2190*/  SEL R3, R3, RZ, !P0 ;  /* 0x000000ff03037207 */ /* 0x000fe40004000000 */
[----:B------:R-:W-:Y:S02]  /*b21a0*/  SEL R4, R4, RZ, !P0 ;  /* 0x000000ff04047207 */ /* 0x000fe40004000000 */
[----:B------:R-:W-:-:S02]  /*b21b0*/  IADD3.X R173, R173, R0, RZ, P3, !PT ;  /* 0x00000000adad7210 */ /* 0x000fc40001ffe4ff */
[----:B------:R-:W-:-:S03]  /*b21c0*/  IADD3 R148, P3, R148, R252, RZ ;  /* 0x000000fc94947210 */ /* 0x000fc60007f7e0ff */
[----:B------:R-:W-:Y:S02]  /*b21d0*/  STL [R1+0x3378], R173 ;  /* 0x003378ad01007387 */ /* 0x000fe40000100800 */
[----:B------:R-:W-:Y:S02]  /*b21e0*/  IMAD.X R149, R149, 0x1, R0, P3 ;  /* 0x0000000195957824 */ /* 0x000fe400018e0600 */
[----:B------:R-:W-:Y:S01]  /*b21f0*/  STL [R1+0x3384], R148 ;  /* 0x0033849401007387 */ /* 0x000fe20000100800 */
[----:B------:R-:W-:Y:S02]  /*b2200*/  ISETP.NE.U32.AND P3, PT, R4, RZ, PT ;  /* 0x000000ff0400720c */ /* 0x000fe40003f65070 */
[-C--:B----4-:R-:W-:Y:S02]  /*b2210*/  IADD3 R144, P6, R144, R252.reuse, RZ ;  /* 0x000000fc90907210 */ /* 0x090fe40007fde0ff */
[-C--:B---3--:R-:W-:Y:S02]  /*b2220*/  IADD3 R102, P4, R102, R252.reuse, RZ ;  /* 0x000000fc66667210 */ /* 0x088fe40007f9e0ff */
[----:B------:R-:W-:-:S02]  /*b2230*/  IADD3 R100, P5, R100, R252, RZ ;  /* 0x000000fc64647210 */ /* 0x000fc40007fbe0ff */
[-C--:B------:R-:W-:Y:S01]  /*b2240*/  IADD3.X R145, R145, R0.reuse, RZ, P6, !PT ;  /* 0x0000000091917210 */ /* 0x080fe200037fe4ff */
[----:B------:R-:W-:Y:S01]  /*b2250*/  STL [R1+0x338c], R144 ;  /* 0x00338c9001007387 */ /* 0x000fe20000100800 */
[----:B------:R-:W-:Y:S01]  /*b2260*/  IMAD.X R103, R103, 0x1, R0, P4 ;  /* 0x0000000167677824 */ /* 0x000fe200020e0600 */
[----:B------:R-:W-:Y:S02]  /*b2270*/  IADD3.X R101, R101, R0, RZ, P5, !PT ;  /* 0x0000000065657210 */ /* 0x000fe40002ffe4ff */
[----:B------:R-:W-:Y:S01]  /*b2280*/  STL [R1+0x3380], R149 ;  /* 0x0033809501007387 */ /* 0x000fe20000100800 */
[----:B------:R-:W-:-:S03]  /*b2290*/  IADD3 R76, P5, R76, R252, RZ ;  /* 0x000000fc4c4c7210 */ /* 0x000fc60007fbe0ff */
[----:B------:R-:W-:Y:S01]  /*b22a0*/  STL [R1+0x3394], R102 ;  /* 0x0033946601007387 */ /* 0x000fe20000100800 */
[----:B------:R-:W-:Y:S02]  /*b22b0*/  STL [R1+0x339c], R100 ;  /* 0x00339c6401007387 */ /* 0x000fe40000100800 */
[----:B------:R-:W-:Y:S02]  /*b22c0*/  STL [R1+0x3388], R145 ;  /* 0x0033889101007387 */ /* 0x000fe40000100800 */
[----:B------:R-:W-:Y:S01]  /*b22d0*/  STL [R1+0x3390], R103 ;  /* 0x0033906701007387 */ /* 0x000fe20000100800 */
[----:B------:R-:W-:Y:S01]  /*b22e0*/  STL [R1+0x3398], R101 ;  /* 0x0033986501007387 */ /* 0x000fe20000100800 */
[----:B------:R-:W-:Y:S02]  /*b22f0*/  IMAD.X R77, R77, 0x1, R0, P5 ;  /* 0x000000014d4d7824 */ /* 0x000fe400028e0600 */
[----:B-1----:R-:W3:Y:S01]  /*b2300*/  LDL.LU R41, [R1+0x33b0] ;  /* 0x0033b00001297983 */ /* 0x002ee20000300800 */
[----:B--2---:R-:W-:-:S02]  /*b2310*/  IADD3 R44, P5, R44, R252, RZ ;  /* 0x000000fc2c2c7210 */ /* 0x004fc40007fbe0ff */
[----:B------:R-:W-:Y:S01]  /*b2320*/  ISETP.NE.U32.AND P4, PT, R3, RZ, PT ;  /* 0x000000ff0300720c */ /* 0x000fe20003f85070 */
[----:B------:R-:W-:Y:S01]  /*b2330*/  STL [R1+0x33a4], R76 ;  /* 0x0033a44c01007387 */ /* 0x000fe20000100800 */
[----:B------:R-:W2:Y:S02]  /*b2340*/  LDL.LU R3, [R1+0x327c] ;  /* 0x00327c0001037983 */ /* 0x000ea40000300800 */
[----:B------:R1:W-:Y:S02]  /*b2350*/  STL [R1+0x33a0], R77 ;  /* 0x0033a04d01007387 */ /* 0x0003e40000100800 */
[----:B------:R-:W-:Y:S01]  /*b2360*/  STL [R1+0x33ac], R44 ;  /* 0x0033ac2c01007387 */ /* 0x000fe20000100800 */
[----:B------:R-:W4:Y:S01]  /*b2370*/  LDL.LU R4, [R1+0x3284] ;  /* 0x0032840001047983 */ /* 0x000f220000300800 */
[----:B------:R-:W4:Y:S01]  /*b2380*/  LDL.LU R40, [R1+0x3278] ;  /* 0x0032780001287983 */ /* 0x000f220000300800 */
[----:B------:R-:W-:Y:S07]  /*b2390*/  HMMA.1688.F32.TF32 R92, R112, R36, R72 ;  /* 0x00000024705c723c */ /* 0x000fee0000081048 */
[----:B------:R-:W-:Y:S01]  /*b23a0*/  IMAD.MOV.U32 R36, RZ, RZ, R157 ;  /* 0x000000ffff247224 */ /* 0x000fe200078e009d */
[----:B------:R-:W-:-:S05]  /*b23b0*/  MOV R37, R173 ;  /* 0x000000ad00257202 */ /* 0x000fca0000000f00 */
[----:B------:R1:W-:Y:S02]  /*b23c0*/  LDGSTS.E [R6+0x18000], [R36.64], P1 ;  /* 0x1800000024067fae */ /* 0x0003e40008921844 */
[----:B-1----:R-:W-:Y:S01]  /*b23d0*/  MOV R36, R148 ;  /* 0x0000009400247202 */ /* 0x002fe20000000f00 */
[----:B------:R-:W-:-:S05]  /*b23e0*/  IMAD.MOV.U32 R37, RZ, RZ, R149 ;  /* 0x000000ffff257224 */ /* 0x000fca00078e0095 */
[----:B------:R1:W-:Y:S01]  /*b23f0*/  LDGSTS.E [R6+0x18100], [R36.64], P1 ;  /* 0x1810000024067fae */ /* 0x0003e20008921844 */
[----:B------:R-:W-:Y:S02]  /*b2400*/  IADD3.X R45, R45, R0, RZ, P5, !PT ;  /* 0x000000002d2d7210 */ /* 0x000fe40002ffe4ff */
[----:B-1----:R-:W-:Y:S01]  /*b2410*/  MOV R36, R144 ;  /* 0x0000009000247202 */ /* 0x002fe20000000f00 */
[----:B------:R-:W-:-:S05]  /*b2420*/  IMAD.MOV.U32 R37, RZ, RZ, R145 ;  /* 0x000000ffff257224 */ /* 0x000fca00078e0091 */
[----:B------:R1:W-:Y:S01]  /*b2430*/  LDGSTS.E [R6+0x18200], [R36.64], P1 ;  /* 0x1820000024067fae */ /* 0x0003e20008921844 */
[----:B------:R-:W-:Y:S01]  /*b2440*/  IADD3 R7, P5, R7, R252, RZ ;  /* 0x000000fc07077210 */ /* 0x000fe20007fbe0ff */
[----:B-1----:R-:W-:Y:S01]  /*b2450*/  IMAD.MOV.U32 R36, RZ, RZ, R102 ;  /* 0x000000ffff247224 */ /* 0x002fe200078e0066 */
[----:B------:R-:W-:-:S05]  /*b2460*/  MOV R37, R103 ;  /* 0x0000006700257202 */ /* 0x000fca0000000f00 */
[----:B------:R1:W-:Y:S04]  /*b2470*/  LDGSTS.E [R6+0x18300], [R36.64], P1 ;  /* 0x1830000024067fae */ /* 0x0003e80008921844 */
[----:B------:R1:W-:Y:S01]  /*b2480*/  STL [R1+0x33a8], R45 ;  /* 0x0033a82d01007387 */ /* 0x0003e20000100800 */
[----:B------:R-:W-:Y:S02]  /*b2490*/  STL [R1+0x33b4], R7 ;  /* 0x0033b40701007387 */ /* 0x000fe40000100800 */
[----:B------:R-:W4:Y:S02]  /*b24a0*/  LDL.LU R75, [R1+0x328c] ;  /* 0x00328c00014b7983 */ /* 0x000f240000300800 */
[----:B-1----:R-:W-:Y:S01]  /*b24b0*/  IMAD.MOV.U32 R36, RZ, RZ, R100 ;  /* 0x000000ffff247224 */ /* 0x002fe200078e0064 */
[----:B------:R-:W-:-:S05]  /*b24c0*/  MOV R37, R101 ;  /* 0x0000006500257202 */ /* 0x000fca0000000f00 */
[----:B------:R1:W-:Y:S02]  /*b24d0*/  LDGSTS.E [R6+0x18400], [R36.64], P1 ;  /* 0x1840000024067fae */ /* 0x0003e40008921844 */
[----:B-1----:R-:W-:Y:S01]  /*b24e0*/  MOV R36, R76 ;  /* 0x0000004c00247202 */ /* 0x002fe20000000f00 */
[----:B------:R-:W-:Y:S02]  /*b24f0*/  IMAD.MOV.U32 R37, RZ, RZ, R77 ;  /* 0x000000ffff257224 */ /* 0x000fe400078e004d */
[----:B------:R-:W4:Y:S04]  /*b2500*/  LDL.LU R77, [R1+0x3280] ;  /* 0x00328000014d7983 */ /* 0x000f280000300800 */
[----:B------:R1:W-:Y:S02]  /*b2510*/  LDGSTS.E [R6+0x18500], [R36.64], P1 ;  /* 0x1850000024067fae */ /* 0x0003e40008921844 */
[----:B-1----:R-:W-:Y:S01]  /*b2520*/  MOV R36, R44 ;  /* 0x0000002c00247202 */ /* 0x002fe20000000f00 */
[----:B------:R-:W-:-:S05]  /*b2530*/  IMAD.MOV.U32 R37, RZ, RZ, R45 ;  /* 0x000000ffff257224 */ /* 0x000fca00078e002d */
[----:B------:R1:W-:Y:S01]  /*b2540*/  LDGSTS.E [R6+0x18600], [R36.64], P1 ;  /* 0x1860000024067fae */ /* 0x0003e20008921844 */
[----:B---3--:R-:W-:Y:S01]  /*b2550*/  IMAD.X R41, R41, 0x1, R0, P5 ;  /* 0x0000000129297824 */ /* 0x008fe200028e0600 */
[----:B--2---:R-:W-:-:S04]  /*b2560*/  IADD3 R3, P5, R3, R252, RZ ;  /* 0x000000fc03037210 */ /* 0x004fc80007fbe0ff */
[----:B------:R2:W-:Y:S01]  /*b2570*/  STL [R1+0x33b0], R41 ;  /* 0x0033b02901007387 */ /* 0x0005e20000100800 */
[----:B----4-:R-:W-:-:S03]  /*b2580*/  IADD3.X R40, R40, R0, RZ, P5, !PT ;  /* 0x0000000028287210 */ /* 0x010fc60002ffe4ff */
[----:B------:R-:W-:Y:S01]  /*b2590*/  STL [R1+0x327c], R3 ;  /* 0x00327c0301007387 */ /* 0x000fe20000100800 */
[----:B------:R-:W3:Y:S02]  /*b25a0*/  LDL.LU R76, [R1+0x3288] ;  /* 0x00328800014c7983 */ /* 0x000ee40000300800 */
[----:B------:R-:W4:Y:S01]  /*b25b0*/  LDL.LU R74, [R1+0x3290] ;  /* 0x00329000014a7983 */ /* 0x000f220000300800 */
[----:B------:R-:W-:Y:S01]  /*b25c0*/  IADD3 R4, P5, R4, R252, RZ ;  /* 0x000000fc04047210 */ /* 0x000fe20007fbe0ff */
[----:B------:R-:W4:Y:S01]  /*b25d0*/  LDL.LU R73, [R1+0x3294] ;  /* 0x0032940001497983 */ /* 0x000f220000300800 */
[----:B------:R-:W4:Y:S02]  /*b25e0*/  LDL.LU R72, [R1+0x3298] ;  /* 0x0032980001487983 */ /* 0x000f240000300800 */
[----:B------:R2:W-:Y:S02]  /*b25f0*/  STL [R1+0x3278], R40 ;  /* 0x0032782801007387 */ /* 0x0005e40000100800 */
[----:B------:R-:W4:Y:S01]  /*b2600*/  LDL.LU R45, [R1+0x329c] ;  /* 0x00329c00012d7983 */ /* 0x000f220000300800 */
[----:B------:R2:W-:Y:S01]  /*b2610*/  STL [R1+0x3284], R4 ;  /* 0x0032840401007387 */ /* 0x0005e20000100800 */
[----:B-1----:R-:W-:Y:S01]  /*b2620*/  MOV R37, R41 ;  /* 0x0000002900257202 */ /* 0x002fe20000000f00 */
[----:B------:R-:W4:Y:S02]  /*b2630*/  LDL.LU R44, [R1+0x32a0] ;  /* 0x0032a000012c7983 */ /* 0x000f240000300800 */
[----:B--2---:R-:W2:Y:S02]  /*b2640*/  LDL.LU R41, [R1+0x32a4] ;  /* 0x0032a40001297983 */ /* 0x004ea40000300800 */
[----:B------:R-:W-:-:S02]  /*b2650*/  IMAD.MOV.U32 R36, RZ, RZ, R7 ;  /* 0x000000ffff247224 */ /* 0x000fc400078e0007 */
[----:B------:R-:W2:Y:S04]  /*b2660*/  LDL.LU R7, [R1+0x32ac] ;  /* 0x0032ac0001077983 */ /* 0x000ea80000300800 */
[----:B------:R1:W-:Y:S02]  /*b2670*/  LDGSTS.E [R6+0x18700], [R36.64], P1 ;  /* 0x1870000024067fae */ /* 0x0003e40008921844 */
[----:B-1----:R-:W-:Y:S01]  /*b2680*/  IMAD.MOV.U32 R37, RZ, RZ, R40 ;  /* 0x000000ffff257224 */ /* 0x002fe200078e0028 */
[----:B------:R-:W-:Y:S01]  /*b2690*/  MOV R36, R3 ;  /* 0x0000000300247202 */ /* 0x000fe20000000f00 */
[----:B------:R-:W2:Y:S04]  /*b26a0*/  LDL.LU R40, [R1+0x32a8] ;  /* 0x0032a80001287983 */ /* 0x000ea80000300800 */
[----:B------:R1:W-:Y:S02]  /*b26b0*/  LDGSTS.E [R6+0x1a000], [R36.64], P2 ;  /* 0x1a00000024067fae */ /* 0x0003e40009121844 */
[----:B-1----:R-:W-:Y:S01]  /*b26c0*/  IMAD.MOV.U32 R36, RZ, RZ, R4 ;  /* 0x000000ffff247224 */ /* 0x002fe200078e0004 */
[----:B------:R-:W-:-:S05]  /*b26d0*/  IADD3 R75, P1, R75, R252, RZ ;  /* 0x000000fc4b4b7210 */ /* 0x000fca0007f3e0ff */
[----:B------:R-:W-:Y:S01]  /*b26e0*/  STL [R1+0x328c], R75 ;  /* 0x00328c4b01007387 */ /* 0x000fe20000100800 */
[----:B------:R-:W-:-:S05]  /*b26f0*/  IMAD.X R77, R77, 0x1, R0, P5 ;  /* 0x000000014d4d7824 */ /* 0x000fca00028e0600 */
[----:B------:R1:W-:Y:S01]  /*b2700*/  STL [R1+0x3280], R77 ;  /* 0x0032804d01007387 */ /* 0x0003e20000100800 */
[----:B------:R-:W2:Y:S02]  /*b2710*/  LDL.LU R3, [R1+0x32b4] ;  /* 0x0032b40001037983 */ /* 0x000ea40000300800 */
[----:B------:R-:W2:Y:S01]  /*b2720*/  LDL.LU R4, [R1+0x32b0] ;  /* 0x0032b00001047983 */ /* 0x000ea20000300800 */
[----:B---3--:R-:W-:Y:S02]  /*b2730*/  IADD3.X R76, R76, R0, RZ, P1, !PT ;  /* 0x000000004c4c7210 */ /* 0x008fe40000ffe4ff */
[-C--:B----4-:R-:W-:Y:S02]  /*b2740*/  IADD3 R73, P5, R73, R252.reuse, RZ ;  /* 0x000000fc49497210 */ /* 0x090fe40007fbe0ff */
[----:B------:R-:W-:-:S03]  /*b2750*/  IADD3 R45, P1, R45, R252, RZ ;  /* 0x000000fc2d2d7210 */ /* 0x000fc60007f3e0ff */
[----:B------:R-:W-:Y:S01]  /*b2760*/  IMAD.X R74, R74, 0x1, R0, P5 ;  /* 0x000000014a4a7824 */ /* 0x000fe200028e0600 */
[----:B------:R-:W-:Y:S01]  /*b2770*/  STL [R1+0x3294], R73 ;  /* 0x0032944901007387 */ /* 0x000fe20000100800 */
[----:B--2---:R-:W-:Y:S02]  /*b2780*/  IADD3 R41, P5, R41, R252, RZ ;  /* 0x000000fc29297210 */ /* 0x004fe40007fbe0ff */
[----:B------:R-:W-:Y:S01]  /*b2790*/  IADD3.X R72, R72, R0, RZ, P1, !PT ;  /* 0x0000000048487210 */ /* 0x000fe20000ffe4ff */
[----:B------:R2:W-:Y:S04]  /*b27a0*/  STL [R1+0x3288], R76 ;  /* 0x0032884c01007387 */ /* 0x0005e80000100800 */
[----:B------:R-:W-:Y:S01]  /*b27b0*/  STL [R1+0x329c], R45 ;  /* 0x00329c2d01007387 */ /* 0x000fe20000100800 */
[----:B------:R3:W-:Y:S02]  /*b27c0*/  STL [R1+0x3290], R74 ;  /* 0x0032904a01007387 */ /* 0x0007e40000100800 */
[----:B------:R-:W-:Y:S02]  /*b27d0*/  STL [R1+0x32a4], R41 ;  /* 0x0032a42901007387 */ /* 0x000fe40000100800 */
[----:B------:R4:W-:Y:S01]  /*b27e0*/  STL [R1+0x3298], R72 ;  /* 0x0032984801007387 */ /* 0x0009e20000100800 */
[----:B------:R-:W4:Y:S01]  /*b27f0*/  LDL.LU R102, [R1+0x317c] ;  /* 0x00317c0001667983 */ /* 0x000f220000300800 */
[----:B------:R-:W-:-:S02]  /*b2800*/  MOV R37, R77 ;  /* 0x0000004d00257202 */ /* 0x000fc40000000f00 */
[----:B------:R-:W-:Y:S01]  /*b2810*/  IADD3 R7, P1, R7, R252, RZ ;  /* 0x000000fc07077210 */ /* 0x000fe20007f3e0ff */
[----:B------:R-:W-:Y:S02]  /*b2820*/  IMAD.X R44, R44, 0x1, R0, P5 ;  /* 0x000000012c2c7824 */ /* 0x000fe400028e0600 */
[----:B------:R1:W-:Y:S04]  /*b2830*/  LDGSTS.E [R6+0x1a100], [R36.64], P2 ;  /* 0x1a10000024067fae */ /* 0x0003e80009121844 */
[----:B------:R-:W-:Y:S01]  /*b2840*/  STL [R1+0x32ac], R7 ;  /* 0x0032ac0701007387 */ /* 0x000fe20000100800 */
[----:B------:R1:W-:Y:S01]  /*b2850*/  STL [R1+0x32a0], R44 ;  /* 0x0032a02c01007387 */ /* 0x0003e20000100800 */
[----:B------:R-:W-:Y:S02]  /*b2860*/  IADD3.X R40, R40, R0, RZ, P1, !PT ;  /* 0x0000000028287210 */ /* 0x000fe40000ffe4ff */
[----:B-1----:R-:W-:Y:S01]  /*b2870*/  MOV R36, R75 ;  /* 0x0000004b00247202 */ /* 0x002fe20000000f00 */
[----:B------:R-:W-:-:S05]  /*b2880*/  IMAD.MOV.U32 R37, RZ, RZ, R76 ;  /* 0x000000ffff257224 */ /* 0x000fca00078e004c */
[----:B------:R1:W-:Y:S02]  /*b2890*/  LDGSTS.E [R6+0x1a200], [R36.64], P2 ;  /* 0x1a20000024067fae */ /* 0x0003e40009121844 */
[----:B-1----:R-:W-:Y:S01]  /*b28a0*/  IMAD.MOV.U32 R36, RZ, RZ, R73 ;  /* 0x000000ffff247224 */ /* 0x002fe200078e0049 */
[----:B------:R-:W-:-:S05]  /*b28b0*/  MOV R37, R74 ;  /* 0x0000004a00257202 */ /* 0x000fca0000000f00 */
[----:B------:R1:W-:Y:S02]  /*b28c0*/  LDGSTS.E [R6+0x1a300], [R36.64], P2 ;  /* 0x1a30000024067fae */ /* 0x0003e40009121844 */
[----:B-1----:R-:W-:Y:S01]  /*b28d0*/  IMAD.MOV.U32 R36, RZ, RZ, R45 ;  /* 0x000000ffff247224 */ /* 0x002fe200078e002d */
[----:B------:R-:W-:-:S05]  /*b28e0*/  MOV R37, R72 ;  /* 0x0000004800257202 */ /* 0x000fca0000000f00 */
[----:B------:R1:W-:Y:S01]  /*b28f0*/  LDGSTS.E [R6+0x1a400], [R36.64], P2 ;  /* 0x1a40000024067fae */ /* 0x0003e20009121844 */
[----:B------:R-:W-:-:S05]  /*b2900*/  IADD3 R3, P5, R3, R252, RZ ;  /* 0x000000fc03037210 */ /* 0x000fca0007fbe0ff */
[----:B------:R-:W-:Y:S01]  /*b2910*/  IMAD.X R4, R4, 0x1, R0, P5 ;  /* 0x0000000104047824 */ /* 0x000fe200028e0600 */
[----:B------:R-:W-:Y:S01]  /*b2920*/  STL [R1+0x32b4], R3 ;  /* 0x0032b40301007387 */ /* 0x000fe20000100800 */
[----:B------:R1:W-:Y:S02]  /*b2930*/  STL [R1+0x32a8], R40 ;  /* 0x0032a82801007387 */ /* 0x0003e40000100800 */
[----:B------:R-:W4:Y:S02]  /*b2940*/  LDL.LU R103, [R1+0x3178] ;  /* 0x0031780001677983 */ /* 0x000f240000300800 */
[----:B------:R-:W4:Y:S01]  /*b2950*/  LDL.LU R101, [R1+0x3180] ;  /* 0x0031800001657983 */ /* 0x000f220000300800 */
[----:B------:R4:W-:Y:S01]  /*b2960*/  STL [R1+0x32b0], R4 ;  /* 0x0032b00401007387 */ /* 0x0009e20000100800 */
[----:B------:R-:W4:Y:S02]  /*b2970*/  LDL.LU R100, [R1+0x3184] ;  /* 0x0031840001647983 */ /* 0x000f240000300800 */
[----:B------:R-:W4:Y:S02]  /*b2980*/  LDL.LU R77, [R1+0x3188] ;  /* 0x00318800014d7983 */ /* 0x000f240000300800 */
[----:B--2---:R-:W2:Y:S01]  /*b2990*/  LDL.LU R76, [R1+0x318c] ;  /* 0x00318c00014c7983 */ /* 0x004ea20000300800 */
[----:B------:R-:W2:Y:S01]  /*b29a0*/  LDL.LU R75, [R1+0x3190] ;  /* 0x00319000014b7983 */ /* 0x000ea20000300800 */
[----:B---3--:R-:W3:Y:S02]  /*b29b0*/  LDL.LU R74, [R1+0x3194] ;  /* 0x00319400014a7983 */ /* 0x008ee40000300800 */
[----:B------:R-:W3:Y:S01]  /*b29c0*/  LDL.LU R73, [R1+0x3198] ;  /* 0x0031980001497983 */ /* 0x000ee20000300800 */
[----:B-1----:R-:W-:Y:S01]  /*b29d0*/  MOV R36, R41 ;  /* 0x0000002900247202 */ /* 0x002fe20000000f00 */
[----:B------:R-:W-:-:S05]  /*b29e0*/  IMAD.MOV.U32 R37, RZ, RZ, R44 ;  /* 0x000000ffff257224 */ /* 0x000fca00078e002c */
[----:B------:R1:W-:Y:S02]  /*b29f0*/  LDGSTS.E [R6+0x1a500], [R36.64], P2 ;  /* 0x1a50000024067fae */ /* 0x0003e40009121844 */
[----:B-1----:R-:W-:Y:S01]  /*b2a00*/  IMAD.MOV.U32 R37, RZ, RZ, R40 ;  /* 0x000000ffff257224 */ /* 0x002fe200078e0028 */
[----:B----4-:R-:W-:-:S05]  /*b2a10*/  IADD3 R102, P1, R102, R252, RZ ;  /* 0x000000fc66667210 */ /* 0x010fca0007f3e0ff */
[----:B------:R-:W-:Y:S01]  /*b2a20*/  STL [R1+0x317c], R102 ;  /* 0x00317c6601007387 */ /* 0x000fe20000100800 */
[----:B------:R-:W4:Y:S02]  /*b2a30*/  LDL.LU R72, [R1+0x319c] ;  /* 0x00319c0001487983 */ /* 0x000f240000300800 */
[----:B------:R-:W4:Y:S02]  /*b2a40*/  LDL.LU R45, [R1+0x31a0] ;  /* 0x0031a000012d7983 */ /* 0x000f240000300800 */
[----:B------:R-:W4:Y:S01]  /*b2a50*/  LDL.LU R44, [R1+0x31a4] ;  /* 0x0031a400012c7983 */ /* 0x000f220000300800 */
[----:B------:R-:W4:Y:S01]  /*b2a60*/  LDL.LU R41, [R1+0x31a8] ;  /* 0x0031a80001297983 */ /* 0x000f220000300800 */
[----:B------:R-:W4:Y:S01]  /*b2a70*/  LDL.LU R40, [R1+0x31ac] ;  /* 0x0031ac0001287983 */ /* 0x000f220000300800 */
[----:B------:R-:W-:Y:S02]  /*b2a80*/  MOV R36, R7 ;  /* 0x0000000700247202 */ /* 0x000fe40000000f00 */
[----:B------:R-:W-:Y:S01]  /*b2a90*/  ISETP.GT.AND P5, PT, R5, 0x44, PT ;  /* 0x000000440500780c */ /* 0x000fe20003fa4270 */
[----:B------:R-:W4:Y:S04]  /*b2aa0*/  LDL.LU R7, [R1+0x31b4] ;  /* 0x0031b40001077983 */ /* 0x000f280000300800 */
        /* <DEDUP_REMOVED lines=10> */
[-C--:B------:R-:W-:Y:S02]  /*b2b50*/  IADD3 R100, P1, R100, R252.reuse, RZ ;  /* 0x000000fc64647210 */ /* 0x080fe40007f3e0ff */
[-C--:B--2---:R-:W-:Y:S02]  /*b2b60*/  IADD3 R76, P6, R76, R252.reuse, RZ ;  /* 0x000000fc4c4c7210 */ /* 0x084fe40007fde0ff */
[----:B---3--:R-:W-:Y:S01]  /*b2b70*/  IADD3 R74, P2, R74, R252, RZ ;  /* 0x000000fc4a4a7210 */ /* 0x008fe20007f5e0ff */
[--C-:B------:R-:W-:Y:S01]  /*b2b80*/  IMAD.X R101, R101, 0x1, R0.reuse, P1 ;  /* 0x0000000165657824 */ /* 0x100fe200008e0600 */
[----:B------:R-:W-:Y:S01]  /*b2b90*/  STL [R1+0x3178], R103 ;  /* 0x0031786701007387 */ /* 0x000fe20000100800 */
[----:B------:R-:W-:Y:S01]  /*b2ba0*/  STL [R1+0x3184], R100 ;  /* 0x0031846401007387 */ /* 0x000fe20000100800 */
[----:B------:R-:W-:Y:S01]  /*b2bb0*/  IADD3.X R77, R77, R0, RZ, P6, !PT ;  /* 0x000000004d4d7210 */ /* 0x000fe200037fe4ff */
[----:B------:R-:W-:Y:S02]  /*b2bc0*/  STL [R1+0x318c], R76 ;  /* 0x00318c4c01007387 */ /* 0x000fe40000100800 */
[----:B------:R-:W-:Y:S01]  /*b2bd0*/  IMAD.X R75, R75, 0x1, R0, P2 ;  /* 0x000000014b4b7824 */ /* 0x000fe200010e0600 */
[----:B------:R-:W-:Y:S01]  /*b2be0*/  STL [R1+0x3180], R101 ;  /* 0x0031806501007387 */ /* 0x000fe20000100800 */
[----:B------:R-:W-:Y:S01]  /*b2bf0*/  STL [R1+0x3194], R74 ;  /* 0x0031944a01007387 */ /* 0x000fe20000100800 */
[----:B------:R-:W-:-:S02]  /*b2c00*/  ISETP.NE.U32.AND P2, PT, R3, RZ, PT ;  /* 0x000000ff0300720c */ /* 0x000fc40003f45070 */
[----:B------:R-:W-:Y:S02]  /*b2c10*/  ISETP.NE.U32.AND P1, PT, R4, RZ, PT ;  /* 0x000000ff0400720c */ /* 0x000fe40003f25070 */
[----:B----4-:R-:W-:-:S04]  /*b2c20*/  IADD3 R72, P5, R72, R252, RZ ;  /* 0x000000fc48487210 */ /* 0x010fc80007fbe0ff */
[----:B------:R-:W-:Y:S01]  /*b2c30*/  IADD3.X R73, R73, R0, RZ, P5, !PT ;  /* 0x0000000049497210 */ /* 0x000fe20002ffe4ff */
[-C--:B------:R-:W-:Y:S01]  /*b2c40*/  IADD3 R44, P5, R44, R252.reuse, RZ ;  /* 0x000000fc2c2c7210 */ /* 0x080fe20007fbe0ff */
[----:B------:R-:W-:Y:S01]  /*b2c50*/  STL [R1+0x319c], R72 ;  /* 0x00319c4801007387 */ /* 0x000fe20000100800 */
[----:B------:R-:W-:Y:S02]  /*b2c60*/  STL [R1+0x3188], R77 ;  /* 0x0031884d01007387 */ /* 0x000fe40000100800 */
[----:B------:R2:W-:Y:S02]  /*b2c70*/  STL [R1+0x3190], R75 ;  /* 0x0031904b01007387 */ /* 0x0005e40000100800 */
[----:B------:R3:W-:Y:S02]  /*b2c80*/  STL [R1+0x3198], R73 ;  /* 0x0031984901007387 */ /* 0x0007e40000100800 */
[----:B------:R-:W-:Y:S01]  /*b2c90*/  IMAD.X R45, R45, 0x1, R0, P5 ;  /* 0x000000012d2d7824 */ /* 0x000fe200028e0600 */
[----:B------:R-:W-:Y:S01]  /*b2ca0*/  IADD3 R40, P5, R40, R252, RZ ;  /* 0x000000fc28287210 */ /* 0x000fe20007fbe0ff */
[----:B-1----:R-:W4:Y:S01]  /*b2cb0*/  LDL.LU R37, [R1+0x31b0] ;  /* 0x0031b00001257983 */ /* 0x002f220000300800 */
[----:B------:R-:W-:Y:S02]  /*b2cc0*/  STL [R1+0x31a4], R44 ;  /* 0x0031a42c01007387 */ /* 0x000fe40000100800 */
[----:B------:R-:W4:Y:S01]  /*b2cd0*/  LDL.LU R3, [R1+0x2828] ;  /* 0x0028280001037983 */ /* 0x000f220000300800 */
[----:B------:R-:W-:Y:S01]  /*b2ce0*/  IADD3.X R41, R41, R0, RZ, P5, !PT ;  /* 0x0000000029297210 */ /* 0x000fe20002ffe4ff */
[----:B------:R1:W-:Y:S01]  /*b2cf0*/  STL [R1+0x31a0], R45 ;  /* 0x0031a02d01007387 */ /* 0x0003e20000100800 */
[----:B------:R-:W-:Y:S02]  /*b2d00*/  STL [R1+0x31ac], R40 ;  /* 0x0031ac2801007387 */ /* 0x000fe40000100800 */
[----:B------:R-:W4:Y:S01]  /*b2d10*/  LDL.LU R36, [R1+0x2824] ;  /* 0x0028240001247983 */ /* 0x000f220000300800 */
[----:B------:R1:W-:Y:S01]  /*b2d20*/  STL [R1+0x31a8], R41 ;  /* 0x0031a82901007387 */ /* 0x0003e20000100800 */
        /* <DEDUP_REMOVED lines=8> */
[----:B------:R-:W-:Y:S02]  /*b2db0*/  IADD3 R7, P5, R7, R252, RZ ;  /* 0x000000fc07077210 */ /* 0x000fe40007fbe0ff */
[----:B-1----:R-:W-:Y:S01]  /*b2dc0*/  MOV R32, R76 ;  /* 0x0000004c00207202 */ /* 0x002fe20000000f00 */
[----:B------:R-:W-:-:S05]  /*b2dd0*/  IMAD.MOV.U32 R33, RZ, RZ, R77 ;  /* 0x000000ffff217224 */ /* 0x000fca00078e004d */
[----:B------:R1:W-:Y:S04]  /*b2de0*/  LDGSTS.E [R6+0x1c200], [R32.64], P3 ;  /* 0x1c20000020067fae */ /* 0x0003e80009921844 */
[----:B------:R-:W-:Y:S01]  /*b2df0*/  STL [R1+0x31b4], R7 ;  /* 0x0031b40701007387 */ /* 0x000fe20000100800 */
[----:B-1----:R-:W-:Y:S01]  /*b2e00*/  IMAD.MOV.U32 R32, RZ, RZ, R74 ;  /* 0x000000ffff207224 */ /* 0x002fe200078e004a */
[----:B------:R-:W-:Y:S02]  /*b2e10*/  MOV R33, R75 ;  /* 0x0000004b00217202 */ /* 0x000fe40000000f00 */
[----:B--2---:R-:W2:Y:S04]  /*b2e20*/  LDL.LU R75, [R1+0x282c] ;  /* 0x00282c00014b7983 */ /* 0x004ea80000300800 */
[----:B------:R1:W-:Y:S02]  /*b2e30*/  LDGSTS.E [R6+0x1c300], [R32.64], P3 ;  /* 0x1c30000020067fae */ /* 0x0003e40009921844 */
[----:B-1----:R-:W-:Y:S01]  /*b2e40*/  IMAD.MOV.U32 R32, RZ, RZ, R72 ;  /* 0x000000ffff207224 */ /* 0x002fe200078e0048 */
[----:B------:R-:W-:-:S02]  /*b2e50*/  MOV R33, R73 ;  /* 0x0000004900217202 */ /* 0x000fc40000000f00 */
[----:B---3--:R-:W2:Y:S04]  /*b2e60*/  LDL.LU R73, [R1+0x2838] ;  /* 0x0028380001497983 */ /* 0x008ea80000300800 */
[----:B------:R1:W-:Y:S01]  /*b2e70*/  LDGSTS.E [R6+0x1c400], [R32.64], P3 ;  /* 0x1c40000020067fae */ /* 0x0003e20009921844 */
[----:B------:R-:W2:Y:S01]  /*b2e80*/  LDL.LU R74, [R1+0x2834] ;  /* 0x00283400014a7983 */ /* 0x000ea20000300800 */
[----:B-1----:R-:W-:Y:S01]  /*b2e90*/  MOV R32, R44 ;  /* 0x0000002c00207202 */ /* 0x002fe20000000f00 */
[----:B------:R-:W-:-:S05]  /*b2ea0*/  IMAD.MOV.U32 R33, RZ, RZ, R45 ;  /* 0x000000ffff217224 */ /* 0x000fca00078e002d */
[----:B------:R1:W-:Y:S02]  /*b2eb0*/  LDGSTS.E [R6+0x1c500], [R32.64], P3 ;  /* 0x1c50000020067fae */ /* 0x0003e40009921844 */
[----:B-1----:R-:W-:Y:S01]  /*b2ec0*/  MOV R32, R40 ;  /* 0x0000002800207202 */ /* 0x002fe20000000f00 */
[----:B------:R-:W-:-:S05]  /*b2ed0*/  IMAD.MOV.U32 R33, RZ, RZ, R41 ;  /* 0x000000ffff217224 */ /* 0x000fca00078e0029 */
[----:B------:R1:W-:Y:S01]  /*b2ee0*/  LDGSTS.E [R6+0x1c600], [R32.64], P3 ;  /* 0x1c60000020067fae */ /* 0x0003e20009921844 */
[----:B----4-:R-:W-:Y:S01]  /*b2ef0*/  IMAD.X R37, R37, 0x1, R0, P5 ;  /* 0x0000000125257824 */ /* 0x010fe200028e0600 */
[----:B------:R-:W-:-:S04]  /*b2f00*/  IADD3 R3, P5, R3, R252, RZ ;  /* 0x000000fc03037210 */ /* 0x000fc80007fbe0ff */
[----:B------:R4:W-:Y:S01]  /*b2f10*/  STL [R1+0x31b0], R37 ;  /* 0x0031b02501007387 */ /* 0x0009e20000100800 */
[----:B------:R-:W-:Y:S01]  /*b2f20*/  STL [R1+0x2828], R3 ;  /* 0x0028280301007387 */ /* 0x000fe20000100800 */
[----:B------:R-:W-:Y:S01]  /*b2f30*/  IADD3.X R36, R36, R0, RZ, P5, !PT ;  /* 0x0000000024247210 */ /* 0x000fe20002ffe4ff */
[----:B------:R-:W3:Y:S01]  /*b2f40*/  LDL.LU R72, [R1+0x283c] ;  /* 0x00283c0001487983 */ /* 0x000ee20000300800 */
[----:B------:R-:W3:Y:S01]  /*b2f50*/  LDL.LU R45, [R1+0x2840] ;  /* 0x00284000012d7983 */ /* 0x000ee20000300800 */
[----:B------:R-:W-:Y:S01]  /*b2f60*/  IADD3 R4, P5, R4, R252, RZ ;  /* 0x000000fc04047210 */ /* 0x000fe20007fbe0ff */
[----:B------:R-:W3:Y:S02]  /*b2f70*/  LDL.LU R44, [R1+0x2844] ;  /* 0x00284400012c7983 */ /* 0x000ee40000300800 */
[----:B------:R-:W3:Y:S01]  /*b2f80*/  LDL.LU R41, [R1+0x2848] ;  /* 0x0028480001297983 */ /* 0x000ee20000300800 */
[----:B------:R4:W-:Y:S01]  /*b2f90*/  STL [R1+0x2824], R36 ;  /* 0x0028242401007387 */ /* 0x0009e20000100800 */
[----:B------:R-:W3:Y:S01]  /*b2fa0*/  LDL.LU R40, [R1+0x284c] ;  /* 0x00284c0001287983 */ /* 0x000ee20000300800 */
[----:B-1----:R-:W-:Y:S01]  /*b2fb0*/  MOV R33, R37 ;  /* 0x0000002500217202 */ /* 0x002fe20000000f00 */
[----:B------:R1:W-:Y:S01]  /*b2fc0*/  STL [R1+0x2830], R4 ;  /* 0x0028300401007387 */ /* 0x0003e20000100800 */
[----:B----4-:R-:W4:Y:S01]  /*b2fd0*/  LDL.LU R37, [R1+0x2850] ;  /* 0x0028500001257983 */ /* 0x010f220000300800 */
[----:B------:R-:W-:-:S02]  /*b2fe0*/  IMAD.MOV.U32 R32, RZ, RZ, R7 ;  /* 0x000000ffff207224 */ /* 0x000fc400078e0007 */
[----:B------:R-:W4:Y:S03]  /*b2ff0*/  LDL.LU R7, [R1+0x2858] ;  /* 0x0028580001077983 */ /* 0x000f260000300800 */
[----:B------:R1:W-:Y:S02]  /*b3000*/  LDGSTS.E [R6+0x1c700], [R32.64], P3 ;  /* 0x1c70000020067fae */ /* 0x0003e40009921844 */
[----:B-1----:R-:W-:Y:S01]  /*b3010*/  IMAD.MOV.U32 R33, RZ, RZ, R36 ;  /* 0x000000ffff217224 */ /* 0x002fe200078e0024 */
[----:B------:R-:W-:Y:S01]  /*b3020*/  MOV R32, R3 ;  /* 0x0000000300207202 */ /* 0x000fe20000000f00 */
[----:B------:R-:W4:Y:S04]  /*b3030*/  LDL.LU R36, [R1+0x2854] ;  /* 0x0028540001247983 */ /* 0x000f280000300800 */
[----:B------:R1:W-:Y:S02]  /*b3040*/  LDGSTS.E [R6+0x1e000], [R32.64], P4 ;  /* 0x1e00000020067fae */ /* 0x0003e4000a121844 */
[----:B-1----:R-:W-:-:S02]  /*b3050*/  IMAD.MOV.U32 R32, RZ, RZ, R4 ;  /* 0x000000ffff207224 */ /* 0x002fc400078e0004 */
[----:B--2---:R-:W-:Y:S01]  /*b3060*/  IMAD.X R75, R75, 0x1, R0, P5 ;  /* 0x000000014b4b7824 */ /* 0x004fe200028e0600 */
[----:B------:R-:W-:-:S05]  /*b3070*/  IADD3 R73, P3, R73, R252, RZ ;  /* 0x000000fc49497210 */ /* 0x000fca0007f7e0ff */
[----:B------:R-:W-:Y:S01]  /*b3080*/  STL [R1+0x2838], R73 ;  /* 0x0028384901007387 */ /* 0x000fe20000100800 */
[----:B------:R1:W-:Y:S02]  /*b3090*/  STL [R1+0x282c], R75 ;  /* 0x00282c4b01007387 */ /* 0x0003e40000100800 */
[----:B------:R-:W2:Y:S01]  /*b30a0*/  LDL.LU R3, [R1+0x2860] ;  /* 0x0028600001037983 */ /* 0x000ea20000300800 */
[----:B------:R-:W-:Y:S01]  /*b30b0*/  IADD3.X R74, R74, R0, RZ, P3, !PT ;  /* 0x000000004a4a7210 */ /* 0x000fe20001ffe4ff */
[----:B------:R-:W2:Y:S01]  /*b30c0*/  LDL.LU R4, [R1+0x285c] ;  /* 0x00285c0001047983 */ /* 0x000ea20000300800 */
[-C--:B---3--:R-:W-:Y:S02]  /*b30d0*/  IADD3 R45, P5, R45, R252.reuse, RZ ;  /* 0x000000fc2d2d7210 */ /* 0x088fe40007fbe0ff */
[----:B------:R-:W-:-:S03]  /*b30e0*/  IADD3 R41, P3, R41, R252, RZ ;  /* 0x000000fc29297210 */ /* 0x000fc60007f7e0ff */
[----:B------:R-:W-:Y:S01]  /*b30f0*/  IMAD.X R72, R72, 0x1, R0, P5 ;  /* 0x0000000148487824 */ /* 0x000fe200028e0600 */
[----:B------:R-:W-:Y:S01]  /*b3100*/  STL [R1+0x2840], R45 ;  /* 0x0028402d01007387 */ /* 0x000fe20000100800 */
[----:B------:R-:W-:Y:S02]  /*b3110*/  IADD3.X R44, R44, R0, RZ, P3, !PT ;  /* 0x000000002c2c7210 */ /* 0x000fe40001ffe4ff */
[----:B----4-:R-:W-:Y:S01]  /*b3120*/  IADD3 R37, P5, R37, R252, RZ ;  /* 0x000000fc25257210 */ /* 0x010fe20007fbe0ff */
        /* <DEDUP_REMOVED lines=11> */
[----:B------:R1:W-:Y:S02]  /*b31e0*/  STL [R1+0x284c], R40 ;  /* 0x00284c2801007387 */ /* 0x0003e40000100800 */
[----:B------:R-:W4:Y:S01]  /*b31f0*/  LDL.LU R101, [R1+0x2924] ;  /* 0x0029240001657983 */ /* 0x000f220000300800 */
[----:B------:R-:W-:-:S02]  /*b3200*/  IADD3.X R36, R36, R0, RZ, P3, !PT ;  /* 0x0000000024247210 */ /* 0x000fc40001ffe4ff */
        /* <DEDUP_REMOVED lines=9> */
[----:B--2---:R-:W-:-:S05]  /*b32a0*/  IADD3 R3, P5, R3, R252, RZ ;  /* 0x000000fc03037210 */ /* 0x004fca0007fbe0ff */
[----:B------:R-:W-:Y:S01]  /*b32b0*/  IMAD.X R4, R4, 0x1, R0, P5 ;  /* 0x0000000104047824 */ /* 0x000fe200028e0600 */
[----:B------:R-:W-:Y:S01]  /*b32c0*/  STL [R1+0x2860], R3 ;  /* 0x0028600301007387 */ /* 0x000fe20000100800 */
[----:B------:R2:W-:Y:S02]  /*b32d0*/  STL [R1+0x2854], R36 ;  /* 0x0028542401007387 */ /* 0x0005e40000100800 */
[----:B------:R-:W2:Y:S02]  /*b32e0*/  LDL.LU R77, [R1+0x292c] ;  /* 0x00292c00014d7983 */ /* 0x000ea40000300800 */
[----:B------:R-:W2:Y:S01]  /*b32f0*/  LDL.LU R76, [R1+0x2930] ;  /* 0x00293000014c7983 */ /* 0x000ea20000300800 */
[----:B------:R2:W-:Y:S01]  /*b3300*/  STL [R1+0x285c], R4 ;  /* 0x00285c0401007387 */ /* 0x0005e20000100800 */
[----:B------:R-:W2:Y:S02]  /*b3310*/  LDL.LU R75, [R1+0x2934] ;  /* 0x00293400014b7983 */ /* 0x000ea40000300800 */
[----:B---3--:R-:W3:Y:S02]  /*b3320*/  LDL.LU R74, [R1+0x2938] ;  /* 0x00293800014a7983 */ /* 0x008ee40000300800 */
[----:B------:R-:W3:Y:S01]  /*b3330*/  LDL.LU R73, [R1+0x293c] ;  /* 0x00293c0001497983 */ /* 0x000ee20000300800 */
[----:B------:R-:W3:Y:S01]  /*b3340*/  LDL.LU R72, [R1+0x2940] ;  /* 0x0029400001487983 */ /* 0x000ee20000300800 */
[----:B------:R-:W3:Y:S02]  /*b3350*/  LDL.LU R45, [R1+0x2944] ;  /* 0x00294400012d7983 */ /* 0x000ee40000300800 */
[----:B------:R-:W3:Y:S02]  /*b3360*/  LDL.LU R44, [R1+0x2948] ;  /* 0x00294800012c7983 */ /* 0x000ee40000300800 */
[----:B-1----:R-:W-:Y:S01]  /*b3370*/  IMAD.MOV.U32 R33, RZ, RZ, R40 ;  /* 0x000000ffff217224 */ /* 0x002fe200078e0028 */
[----:B------:R-:W-:-:S05]  /*b3380*/  MOV R32, R37 ;  /* 0x0000002500207202 */ /* 0x000fca0000000f00 */
[----:B------:R1:W-:Y:S02]  /*b3390*/  LDGSTS.E [R6+0x1e500], [R32.64], P4 ;  /* 0x1e50000020067fae */ /* 0x0003e4000a121844 */
[----:B-1----:R-:W-:Y:S01]  /*b33a0*/  IMAD.MOV.U32 R33, RZ, RZ, R36 ;  /* 0x000000ffff217224 */ /* 0x002fe200078e0024 */
[----:B----4-:R-:W-:-:S05]  /*b33b0*/  IADD3 R100, P3, R100, R252, RZ ;  /* 0x000000fc64647210 */ /* 0x010fca0007f7e0ff */
[----:B------:R-:W-:Y:S01]  /*b33c0*/  STL [R1+0x2928], R100 ;  /* 0x0029286401007387 */ /* 0x000fe20000100800 */
[----:B------:R-:W4:Y:S02]  /*b33d0*/  LDL.LU R41, [R1+0x294c] ;  /* 0x00294c0001297983 */ /* 0x000f240000300800 */
[----:B------:R-:W4:Y:S02]  /*b33e0*/  LDL.LU R40, [R1+0x2950] ;  /* 0x0029500001287983 */ /* 0x000f240000300800 */
[----:B------:R-:W4:Y:S01]  /*b33f0*/  LDL.LU R37, [R1+0x2954] ;  /* 0x0029540001257983 */ /* 0x000f220000300800 */
[----:B--2---:R-:W2:Y:S01]  /*b3400*/  LDL.LU R36, [R1+0x2958] ;  /* 0x0029580001247983 */ /* 0x004ea20000300800 */
[----:B------:R-:W-:Y:S02]  /*b3410*/  MOV R32, R7 ;  /* 0x0000000700207202 */ /* 0x000fe40000000f00 */
[----:B------:R-:W-:Y:S02]  /*b3420*/  IADD3.X R101, R101, R0, RZ, P3, !PT ;  /* 0x0000000065657210 */ /* 0x000fe40001ffe4ff */
        /* <DEDUP_REMOVED lines=8> */
[----:B------:R-:W-:Y:S01]  /*b34b0*/  SEL R4, RZ, 0x4, !P4 ;  /* 0x00000004ff047807 */ /* 0x000fe20006000000 */
[----:B------:R-:W-:Y:S01]  /*b34c0*/  STL [R1+0x2924], R101 ;  /* 0x0029246501007387 */ /* 0x000fe20000100800 */
[----:B------:R-:W-:Y:S02]  /*b34d0*/  SEL R3, R3, RZ, !P0 ;  /* 0x000000ff03037207 */ /* 0x000fe40004000000 */
[-C--:B------:R-:W-:Y:S02]  /*b34e0*/  IADD3 R76, P3, R76, R252.reuse, RZ ;  /* 0x000000fc4c4c7210 */ /* 0x080fe40007f7e0ff */
[----:B---3--:R-:W-:-:S02]  /*b34f0*/  IADD3 R74, P6, R74, R252, RZ ;  /* 0x000000fc4a4a7210 */ /* 0x008fc40007fde0ff */
[-C--:B------:R-:W-:Y:S01]  /*b3500*/  IADD3 R72, P4, R72, R252.reuse, RZ ;  /* 0x000000fc48487210 */ /* 0x080fe20007f9e0ff */
[--C-:B------:R-:W-:Y:S01]  /*b3510*/  IMAD.X R77, R77, 0x1, R0.reuse, P3 ;  /* 0x000000014d4d7824 */ /* 0x100fe200018e0600 */
[----:B------:R-:W-:Y:S01]  /*b3520*/  IADD3 R44, P5, R44, R252, RZ ;  /* 0x000000fc2c2c7210 */ /* 0x000fe20007fbe0ff */
[----:B------:R-:W-:Y:S01]  /*b3530*/  STL [R1+0x2930], R76 ;  /* 0x0029304c01007387 */ /* 0x000fe20000100800 */
[-C--:B------:R-:W-:Y:S01]  /*b3540*/  IADD3.X R75, R75, R0.reuse, RZ, P6, !PT ;  /* 0x000000004b4b7210 */ /* 0x080fe200037fe4ff */
[----:B------:R-:W-:Y:S02]  /*b3550*/  STL [R1+0x2938], R74 ;  /* 0x0029384a01007387 */ /* 0x000fe40000100800 */
[----:B------:R-:W-:Y:S01]  /*b3560*/  IMAD.X R73, R73, 0x1, R0, P4 ;  /* 0x0000000149497824 */ /* 0x000fe200020e0600 */
[----:B------:R-:W-:Y:S01]  /*b3570*/  STL [R1+0x292c], R77 ;  /* 0x00292c4d01007387 */ /* 0x000fe20000100800 */
[----:B------:R-:W-:Y:S01]  /*b3580*/  IADD3.X R45, R45, R0, RZ, P5, !PT ;  /* 0x000000002d2d7210 */ /* 0x000fe20002ffe4ff */
[----:B------:R3:W-:Y:S02]  /*b3590*/  STL [R1+0x2940], R72 ;  /* 0x0029404801007387 */ /* 0x0007e40000100800 */
[----:B------:R-:W-:Y:S01]  /*b35a0*/  STL [R1+0x2948], R44 ;  /* 0x0029482c01007387 */ /* 0x000fe20000100800 */
[----:B------:R-:W-:Y:S01]  /*b35b0*/  STL [R1+0x2934], R75 ;  /* 0x0029344b01007387 */ /* 0x000fe20000100800 */
[----:B------:R1:W-:Y:S01]  /*b35c0*/  STL [R1+0x293c], R73 ;  /* 0x00293c4901007387 */ /* 0x0003e20000100800 */
[----:B------:R-:W-:Y:S01]  /*b35d0*/  ISETP.NE.U32.AND P4, PT, R3, RZ, PT ;  /* 0x000000ff0300720c */ /* 0x000fe20003f85070 */
[----:B------:R1:W-:Y:S01]  /*b35e0*/  STL [R1+0x2944], R45 ;  /* 0x0029442d01007387 */ /* 0x0003e20000100800 */
[----:B------:R-:W3:Y:S01]  /*b35f0*/  LDL.LU R3, [R1+0x2a28] ;  /* 0x002a280001037983 */ /* 0x000ee20000300800 */
[----:B----4-:R-:W-:-:S05]  /*b3600*/  IADD3 R40, P5, R40, R252, RZ ;  /* 0x000000fc28287210 */ /* 0x010fca0007fbe0ff */
[----:B------:R-:W-:Y:S01]  /*b3610*/  STL [R1+0x2950], R40 ;  /* 0x0029502801007387 */ /* 0x000fe20000100800 */
[----:B-1----:R-:W4:Y:S02]  /*b3620*/  LDL.LU R33, [R1+0x295c] ;  /* 0x00295c0001217983 */ /* 0x002f240000300800 */
[----:B------:R-:W-:Y:S01]  /*b3630*/  IMAD.X R41, R41, 0x1, R0, P5 ;  /* 0x0000000129297824 */ /* 0x000fe200028e0600 */
[----:B--2---:R-:W-:-:S04]  /*b3640*/  IADD3 R36, P5, R36, R252, RZ ;  /* 0x000000fc24247210 */ /* 0x004fc80007fbe0ff */
[----:B------:R1:W-:Y:S01]  /*b3650*/  STL [R1+0x294c], R41 ;  /* 0x00294c2901007387 */ /* 0x0003e20000100800 */
[----:B------:R-:W-:Y:S02]  /*b3660*/  STL [R1+0x2958], R36 ;  /* 0x0029582401007387 */ /* 0x000fe40000100800 */
[----:B------:R-:W2:Y:S01]  /*b3670*/  LDL.LU R32, [R1+0x2a24] ;  /* 0x002a240001207983 */ /* 0x000ea20000300800 */
[----:B------:R-:W-:Y:S07]  /*b3680*/  HMMA.1688.F32.TF32 R56, R112, R28, R56 ;  /* 0x0000001c7038723c */ /* 0x000fee0000081038 */
[----:B------:R-:W-:Y:S01]  /*b3690*/  IMAD.MOV.U32 R28, RZ, RZ, R100 ;  /* 0x000000ffff1c7224 */ /* 0x000fe200078e0064 */
[----:B------:R-:W-:-:S05]  /*b36a0*/  MOV R29, R101 ;  /* 0x00000065001d7202 */ /* 0x000fca0000000f00 */
[----:B------:R1:W-:Y:S01]  /*b36b0*/  LDGSTS.E [R6+0x20000], [R28.64], P1 ;  /* 0x200000001c067fae */ /* 0x0003e20008921844 */
[----:B------:R-:W-:Y:S02]  /*b36c0*/  IADD3.X R37, R37, R0, RZ, P5, !PT ;  /* 0x0000000025257210 */ /* 0x000fe40002ffe4ff */
[----:B-1----:R-:W-:Y:S01]  /*b36d0*/  MOV R28, R76 ;  /* 0x0000004c001c7202 */ /* 0x002fe20000000f00 */
[----:B------:R-:W-:-:S05]  /*b36e0*/  IMAD.MOV.U32 R29, RZ, RZ, R77 ;  /* 0x000000ffff1d7224 */ /* 0x000fca00078e004d */
[----:B------:R1:W-:Y:S01]  /*b36f0*/  LDGSTS.E [R6+0x20100], [R28.64], P1 ;  /* 0x201000001c067fae */ /* 0x0003e20008921844 */
[----:B------:R-:W-:Y:S02]  /*b3700*/  IADD3 R7, P5, R7, R252, RZ ;  /* 0x000000fc07077210 */ /* 0x000fe40007fbe0ff */
[----:B------:R-:W-:Y:S01]  /*b3710*/  SEL R4, R4, RZ, !P0 ;  /* 0x000000ff04047207 */ /* 0x000fe20004000000 */
[----:B------:R2:W-:Y:S01]  /*b3720*/  STL [R1+0x2954], R37 ;  /* 0x0029542501007387 */ /* 0x0005e20000100800 */
[----:B-1----:R-:W-:Y:S01]  /*b3730*/  MOV R28, R74 ;  /* 0x0000004a001c7202 */ /* 0x002fe20000000f00 */
[----:B------:R-:W-:-:S05]  /*b3740*/  IMAD.MOV.U32 R29, RZ, RZ, R75 ;  /* 0x000000ffff1d7224 */ /* 0x000fca00078e004b */
[----:B------:R1:W-:Y:S01]  /*b3750*/  LDGSTS.E [R6+0x20200], [R28.64], P1 ;  /* 0x202000001c067fae */ /* 0x0003e20008921844 */
[----:B------:R-:W-:Y:S01]  /*b3760*/  ISETP.NE.U32.AND P3, PT, R4, RZ, PT ;  /* 0x000000ff0400720c */ /* 0x000fe20003f65070 */
[----:B-1----:R-:W-:Y:S01]  /*b3770*/  IMAD.MOV.U32 R28, RZ, RZ, R72 ;  /* 0x000000ffff1c7224 */ /* 0x002fe200078e0048 */
[----:B------:R-:W-:Y:S01]  /*b3780*/  MOV R29, R73 ;  /* 0x00000049001d7202 */ /* 0x000fe20000000f00 */
[----:B---3--:R-:W4:Y:S01]  /*b3790*/  LDL.LU R72, [R1+0x2a30] ;  /* 0x002a300001487983 */ /* 0x008f220000300800 */
[----:B------:R-:W-:Y:S02]  /*b37a0*/  STL [R1+0x2960], R7 ;  /* 0x0029600701007387 */ /* 0x000fe40000100800 */
[----:B------:R-:W4:Y:S01]  /*b37b0*/  LDL.LU R73, [R1+0x2a2c] ;  /* 0x002a2c0001497983 */ /* 0x000f220000300800 */
[----:B------:R1:W-:Y:S02]  /*b37c0*/  LDGSTS.E [R6+0x20300], [R28.64], P1 ;  /* 0x203000001c067fae */ /* 0x0003e40008921844 */
[----:B-1----:R-:W-:Y:S01]  /*b37d0*/  IMAD.MOV.U32 R28, RZ, RZ, R44 ;  /* 0x000000ffff1c7224 */ /* 0x002fe200078e002c */
[----:B------:R-:W-:-:S02]  /*b37e0*/  MOV R29, R45 ;  /* 0x0000002d001d7202 */ /* 0x000fc40000000f00 */
[----:B------:R-:W4:Y:S01]  /*b37f0*/  LDL.LU R45, [R1+0x2a34] ;  /* 0x002a3400012d7983 */ /* 0x000f220000300800 */
[----:B------:R-:W4:Y:S03]  /*b3800*/  LDL.LU R4, [R1+0x2a38] ;  /* 0x002a380001047983 */ /* 0x000f260000300800 */
[----:B------:R1:W-:Y:S01]  /*b3810*/  LDGSTS.E [R6+0x20400], [R28.64], P1 ;  /* 0x204000001c067fae */ /* 0x0003e20008921844 */
[----:B------:R-:W4:Y:S02]  /*b3820*/  LDL.LU R44, [R1+0x2a3c] ;  /* 0x002a3c00012c7983 */ /* 0x000f240000300800 */
[----:B-1----:R-:W-:Y:S01]  /*b3830*/  IMAD.MOV.U32 R29, RZ, RZ, R41 ;  /* 0x000000ffff1d7224 */ /* 0x002fe200078e0029 */
[----:B------:R-:W-:-:S05]  /*b3840*/  MOV R28, R40 ;  /* 0x00000028001c7202 */ /* 0x000fca0000000f00 */
[----:B------:R1:W-:Y:S02]  /*b3850*/  LDGSTS.E [R6+0x20500], [R28.64], P1 ;  /* 0x205000001c067fae */ /* 0x0003e40008921844 */
[----:B-1----:R-:W-:Y:S01]  /*b3860*/  MOV R28, R36 ;  /* 0x00000024001c7202 */ /* 0x002fe20000000f00 */
[----:B------:R-:W-:-:S05]  /*b3870*/  IMAD.MOV.U32 R29, RZ, RZ, R37 ;  /* 0x000000ffff1d7224 */ /* 0x000fca00078e0025 */
[----:B------:R1:W-:Y:S01]  /*b3880*/  LDGSTS.E [R6+0x20600], [R28.64], P1 ;  /* 0x206000001c067fae */ /* 0x0003e20008921844 */
[----:B----4-:R-:W-:-:S05]  /*b3890*/  IMAD.X R33, R33, 0x1, R0, P5 ;  /* 0x0000000121217824 */ /* 0x010fca00028e0600 */
[----:B------:R4:W-:Y:S01]  /*b38a0*/  STL [R1+0x295c], R33 ;  /* 0x00295c2101007387 */ /* 0x0009e20000100800 */
[----:B------:R-:W3:Y:S01]  /*b38b0*/  LDL.LU R41, [R1+0x2a40] ;  /* 0x002a400001297983 */ /* 0x000ee20000300800 */
[----:B------:R-:W-:-:S04]  /*b38c0*/  IADD3 R3, P5, R3, R252, RZ ;  /* 0x000000fc03037210 */ /* 0x000fc80007fbe0ff */
[----:B--2---:R-:W-:Y:S01]  /*b38d0*/  IADD3.X R32, R32, R0, RZ, P5, !PT ;  /* 0x0000000020207210 */ /* 0x004fe20002ffe4ff */
[----:B------:R-:W-:Y:S01]  /*b38e0*/  STL [R1+0x2a28], R3 ;  /* 0x002a280301007387 */ /* 0x000fe20000100800 */
[----:B------:R-:W2:Y:S02]  /*b38f0*/  LDL.LU R40, [R1+0x2a44] ;  /* 0x002a440001287983 */ /* 0x000ea40000300800 */
[----:B------:R-:W2:Y:S02]  /*b3900*/  LDL.LU R37, [R1+0x2a48] ;  /* 0x002a480001257983 */ /* 0x000ea40000300800 */
[----:B------:R-:W2:Y:S01]  /*b3910*/  LDL.LU R36, [R1+0x2a4c] ;  /* 0x002a4c0001247983 */ /* 0x000ea20000300800 */
[----:B-1----:R-:W-:Y:S01]  /*b3920*/  MOV R29, R33 ;  /* 0x00000021001d7202 */ /* 0x002fe20000000f00 */
[----:B------:R1:W-:Y:S01]  /*b3930*/  STL [R1+0x2a24], R32 ;  /* 0x002a242001007387 */ /* 0x0003e20000100800 */
[----:B----4-:R-:W4:Y:S02]  /*b3940*/  LDL.LU R33, [R1+0x2a50] ;  /* 0x002a500001217983 */ /* 0x010f240000300800 */
[----:B------:R-:W-:-:S05]  /*b3950*/  IMAD.MOV.U32 R28, RZ, RZ, R7 ;  /* 0x000000ffff1c7224 */ /* 0x000fca00078e0007 */
[----:B------:R1:W-:Y:S02]  /*b3960*/  LDGSTS.E [R6+0x20700], [R28.64], P1 ;  /* 0x207000001c067fae */ /* 0x0003e40008921844 */
[----:B-1----:R-:W-:Y:S01]  /*b3970*/  MOV R28, R3 ;  /* 0x00000003001c7202 */ /* 0x002fe20000000f00 */
[----:B------:R-:W-:-:S05]  /*b3980*/  IMAD.MOV.U32 R29, RZ, RZ, R32 ;  /* 0x000000ffff1d7224 */ /* 0x000fca00078e0020 */
[----:B------:R1:W-:Y:S01]  /*b3990*/  LDGSTS.E [R6+0x22000], [R28.64], P2 ;  /* 0x220000001c067fae */ /* 0x0003e20009121844 */
[----:B------:R-:W-:-:S05]  /*b39a0*/  IADD3 R72, P5, R72, R252, RZ ;  /* 0x000000fc48487210 */ /* 0x000fca0007fbe0ff */
[----:B------:R-:W-:Y:S01]  /*b39b0*/  IMAD.X R73, R73, 0x1, R0, P5 ;  /* 0x0000000149497824 */ /* 0x000fe200028e0600 */
[----:B------:R-:W-:Y:S01]  /*b39c0*/  STL [R1+0x2a30], R72 ;  /* 0x002a304801007387 */ /* 0x000fe20000100800 */
[----:B------:R-:W4:Y:S02]  /*b39d0*/  LDL.LU R7, [R1+0x2a58] ;  /* 0x002a580001077983 */ /* 0x000f240000300800 */
[----:B------:R-:W4:Y:S02]  /*b39e0*/  LDL.LU R32, [R1+0x2a54] ;  /* 0x002a540001207983 */ /* 0x000f240000300800 */
[----:B-1----:R-:W-:Y:S01]  /*b39f0*/  IMAD.MOV.U32 R28, RZ, RZ, R72 ;  /* 0x000000ffff1c7224 */ /* 0x002fe200078e0048 */
[----:B------:R-:W-:-:S05]  /*b3a00*/  MOV R29, R73 ;  /* 0x00000049001d7202 */ /* 0x000fca0000000f00 */
[----:B------:R1:W-:Y:S01]  /*b3a10*/  LDGSTS.E [R6+0x22100], [R28.64], P2 ;  /* 0x221000001c067fae */ /* 0x0003e20009121844 */
[----:B------:R-:W-:-:S04]  /*b3a20*/  IADD3 R4, P1, R4, R252, RZ ;  /* 0x000000fc04047210 */ /* 0x000fc80007f3e0ff */
[----:B------:R-:W-:Y:S01]  /*b3a30*/  IADD3.X R45, R45, R0, RZ, P1, !PT ;  /* 0x000000002d2d7210 */ /* 0x000fe20000ffe4ff */
[----:B------:R3:W-:Y:S01]  /*b3a40*/  STL [R1+0x2a38], R4 ;  /* 0x002a380401007387 */ /* 0x0007e20000100800 */
[----:B------:R2:W-:Y:S02]  /*b3a50*/  STL [R1+0x2a2c], R73 ;  /* 0x002a2c4901007387 */ /* 0x0005e40000100800 */
[----:B------:R-:W4:Y:S01]  /*b3a60*/  LDL.LU R3, [R1+0x2a60] ;  /* 0x002a600001037983 */ /* 0x000f220000300800 */
[----:B-1----:R-:W-:Y:S02]  /*b3a70*/  MOV R28, R4 ;  /* 0x00000004001c7202 */ /* 0x002fe40000000f00 */
[----:B---3--:R-:W-:-:S05]  /*b3a80*/  IADD3 R41, P5, R41, R252, RZ ;  /* 0x000000fc29297210 */ /* 0x008fca0007fbe0ff */
[----:B------:R-:W-:Y:S01]  /*b3a90*/  STL [R1+0x2a40], R41 ;  /* 0x002a402901007387 */ /* 0x000fe20000100800 */
[----:B------:R1:W-:Y:S02]  /*b3aa0*/  STL [R1+0x2a34], R45 ;  /* 0x002a342d01007387 */ /* 0x0003e40000100800 */
[----:B------:R-:W3:Y:S01]  /*b3ab0*/  LDL.LU R4, [R1+0x2a5c] ;  /* 0x002a5c0001047983 */ /* 0x000ee20000300800 */
[-C--:B--2---:R-:W-:Y:S01]  /*b3ac0*/  IADD3 R37, P1, R37, R252.reuse, RZ ;  /* 0x000000fc25257210 */ /* 0x084fe20007f3e0ff */
[--C-:B------:R-:W-:Y:S01]  /*b3ad0*/  IMAD.X R44, R44, 0x1, R0.reuse, P5 ;  /* 0x000000012c2c7824 */ /* 0x100fe200028e0600 */
[----:B----4-:R-:W-:Y:S02]  /*b3ae0*/  IADD3 R33, P5, R33, R252, RZ ;  /* 0x000000fc21217210 */ /* 0x010fe40007fbe0ff */
[----:B------:R-:W-:Y:S01]  /*b3af0*/  IADD3.X R40, R40, R0, RZ, P1, !PT ;  /* 0x0000000028287210 */ /* 0x000fe20000ffe4ff */
[----:B------:R-:W-:Y:S01]  /*b3b00*/  STL [R1+0x2a48], R37 ;  /* 0x002a482501007387 */ /* 0x000fe20000100800 */
[----:B------:R2:W-:Y:S02]  /*b3b10*/  STL [R1+0x2a3c], R44 ;  /* 0x002a3c2c01007387 */ /* 0x0005e40000100800 */
[----:B------:R-:W-:Y:S01]  /*b3b20*/  STL [R1+0x2a50], R33 ;  /* 0x002a502101007387 */ /* 0x000fe20000100800 */
[----:B------:R4:W-:Y:S01]  /*b3b30*/  STL [R1+0x2a44], R40 ;  /* 0x002a442801007387 */ /* 0x0009e20000100800 */
[----:B------:R-:W4:Y:S02]  /*b3b40*/  LDL.LU R76, [R1+0x2b28] ;  /* 0x002b2800014c7983 */ /* 0x000f240000300800 */
[----:B------:R-:W-:-:S02]  /*b3b50*/  IMAD.X R36, R36, 0x1, R0, P5 ;  /* 0x0000000124247824 */ /* 0x000fc400028e0600 */
[----:B------:R-:W-:-:S05]  /*b3b60*/  IMAD.MOV.U32 R29, RZ, RZ, R45 ;  /* 0x000000ffff1d7224 */ /* 0x000fca00078e002d */
[----:B------:R1:W-:Y:S02]  /*b3b70*/  LDGSTS.E [R6+0x22200], [R28.64], P2 ;  /* 0x222000001c067fae */ /* 0x0003e40009121844 */
[----:B-1----:R-:W-:Y:S01]  /*b3b80*/  IMAD.MOV.U32 R28, RZ, RZ, R41 ;  /* 0x000000ffff1c7224 */ /* 0x002fe200078e0029 */
[----:B------:R-:W-:-:S05]  /*b3b90*/  MOV R29, R44 ;  /* 0x0000002c001d7202 */ /* 0x000fca0000000f00 */
[----:B------:R1:W-:Y:S02]  /*b3ba0*/  LDGSTS.E [R6+0x22300], [R28.64], P2 ;  /* 0x223000001c067fae */ /* 0x0003e40009121844 */
[----:B-1----:R-:W-:Y:S01]  /*b3bb0*/  IMAD.MOV.U32 R28, RZ, RZ, R37 ;  /* 0x000000ffff1c7224 */ /* 0x002fe200078e0025 */
[----:B------:R-:W-:-:S04]  /*b3bc0*/  IADD3 R7, P1, R7, R252, RZ ;  /* 0x000000fc07077210 */ /* 0x000fc80007f3e0ff */
[----:B------:R-:W-:Y:S01]  /*b3bd0*/  IADD3.X R32, R32, R0, RZ, P1, !PT ;  /* 0x0000000020207210 */ /* 0x000fe20000ffe4ff */
[----:B------:R-:W-:Y:S01]  /*b3be0*/  STL [R1+0x2a58], R7 ;  /* 0x002a580701007387 */ /* 0x000fe20000100800 */
[----:B------:R1:W-:Y:S02]  /*b3bf0*/  STL [R1+0x2a4c], R36 ;  /* 0x002a4c2401007387 */ /* 0x0003e40000100800 */
[----:B------:R-:W4:Y:S01]  /*b3c00*/  LDL.LU R77, [R1+0x2b24] ;  /* 0x002b2400014d7983 */ /* 0x000f220000300800 */
[----:B------:R-:W-:-:S05]  /*b3c10*/  IADD3 R3, P5, R3, R252, RZ ;  /* 0x000000fc03037210 */ /* 0x000fca0007fbe0ff */
[----:B------:R-:W-:Y:S01]  /*b3c20*/  STL [R1+0x2a60], R3 ;  /* 0x002a600301007387 */ /* 0x000fe20000100800 */
[----:B------:R1:W-:Y:S02]  /*b3c30*/  STL [R1+0x2a54], R32 ;  /* 0x002a542001007387 */ /* 0x0003e40000100800 */
[----:B------:R-:W4:Y:S02]  /*b3c40*/  LDL.LU R75, [R1+0x2b2c] ;  /* 0x002b2c00014b7983 */ /* 0x000f240000300800 */
[----:B------:R-:W4:Y:S01]  /*b3c50*/  LDL.LU R74, [R1+0x2b30] ;  /* 0x002b3000014a7983 */ /* 0x000f220000300800 */
[----:B------:R-:W4:Y:S01]  /*b3c60*/  LDL.LU R73, [R1+0x2b34] ;  /* 0x002b340001497983 */ /* 0x000f220000300800 */
[----:B------:R-:W-:-:S05]  /*b3c70*/  MOV R29, R40 ;  /* 0x00000028001d7202 */ /* 0x000fca0000000f00 */
[----:B------:R1:W-:Y:S02]  /*b3c80*/  LDGSTS.E [R6+0x22400], [R28.64], P2 ;  /* 0x224000001c067fae */ /* 0x0003e40009121844 */
[----:B-1----:R-:W-:Y:S01]  /*b3c90*/  MOV R28, R33 ;  /* 0x00000021001c7202 */ /* 0x002fe20000000f00 */
[----:B------:R-:W-:-:S05]  /*b3ca0*/  IMAD.MOV.U32 R29, RZ, RZ, R36 ;  /* 0x000000ffff1d7224 */ /* 0x000fca00078e0024 */
[----:B------:R1:W-:Y:S02]  /*b3cb0*/  LDGSTS.E [R6+0x22500], [R28.64], P2 ;  /* 0x225000001c067fae */ /* 0x0003e40009121844 */
[----:B-1----:R-:W-:Y:S02]  /*b3cc0*/  IMAD.MOV.U32 R29, RZ, RZ, R32 ;  /* 0x000000ffff1d7224 */ /* 0x002fe400078e0020 */
[----:B---3--:R-:W-:-:S05]  /*b3cd0*/  IMAD.X R4, R4, 0x1, R0, P5 ;  /* 0x0000000104047824 */ /* 0x008fca00028e0600 */
[----:B------:R1:W-:Y:S01]  /*b3ce0*/  STL [R1+0x2a5c], R4 ;  /* 0x002a5c0401007387 */ /* 0x0003e20000100800 */
[----:B------:R-:W3:Y:S02]  /*b3cf0*/  LDL.LU R72, [R1+0x2b38] ;  /* 0x002b380001487983 */ /* 0x000ee40000300800 */
[----:B------:R-:W3:Y:S02]  /*b3d00*/  LDL.LU R45, [R1+0x2b3c] ;  /* 0x002b3c00012d7983 */ /* 0x000ee40000300800 */
[----:B--2---:R-:W2:Y:S01]  /*b3d10*/  LDL.LU R44, [R1+0x2b40] ;  /* 0x002b4000012c7983 */ /* 0x004ea20000300800 */
[----:B------:R-:W2:Y:S01]  /*b3d20*/  LDL.LU R41, [R1+0x2b44] ;  /* 0x002b440001297983 */ /* 0x000ea20000300800 */
[----:B----4-:R-:W4:Y:S03]  /*b3d30*/  LDL.LU R40, [R1+0x2b48] ;  /* 0x002b480001287983 */ /* 0x010f260000300800 */
[----:B------:R-:W4:Y:S01]  /*b3d40*/  LDL.LU R37, [R1+0x2b4c] ;  /* 0x002b4c0001257983 */ /* 0x000f220000300800 */
[----:B------:R-:W-:-:S03]  /*b3d50*/  IADD3 R76, P1, R76, R252, RZ ;  /* 0x000000fc4c4c7210 */ /* 0x000fc60007f3e0ff */
[----:B------:R-:W4:Y:S04]  /*b3d60*/  LDL.LU R36, [R1+0x2b50] ;  /* 0x002b500001247983 */ /* 0x000f280000300800 */
[----:B------:R-:W-:Y:S01]  /*b3d70*/  STL [R1+0x2b28], R76 ;  /* 0x002b284c01007387 */ /* 0x000fe20000100800 */
[----:B------:R-:W4:Y:S02]  /*b3d80*/  LDL.LU R33, [R1+0x2b54] ;  /* 0x002b540001217983 */ /* 0x000f240000300800 */
        /* <DEDUP_REMOVED lines=12> */
[----:B------:R-:W-:-:S05]  /*b3e50*/  IADD3.X R77, R77, R0, RZ, P1, !PT ;  /* 0x000000004d4d7210 */ /* 0x000fca0000ffe4ff */
[----:B------:R-:W-:Y:S01]  /*b3e60*/  STL [R1+0x2b24], R77 ;  /* 0x002b244d01007387 */ /* 0x000fe20000100800 */
[----:B------:R-:W-:-:S05]  /*b3e70*/  IADD3 R74, P1, R74, R252, RZ ;  /* 0x000000fc4a4a7210 */ /* 0x000fca0007f3e0ff */
[--C-:B------:R-:W-:Y:S01]  /*b3e80*/  IMAD.X R75, R75, 0x1, R0.reuse, P1 ;  /* 0x000000014b4b7824 */ /* 0x100fe200008e0600 */
[----:B------:R-:W-:Y:S01]  /*b3e90*/  STL [R1+0x2b30], R74 ;  /* 0x002b304a01007387 */ /* 0x000fe20000100800 */
[-C--:B---3--:R-:W-:Y:S02]  /*b3ea0*/  IADD3 R72, P6, R72, R252.reuse, RZ ;  /* 0x000000fc48487210 */ /* 0x088fe40007fde0ff */
[-C--:B--2---:R-:W-:Y:S02]  /*b3eb0*/  IADD3 R44, P2, R44, R252.reuse, RZ ;  /* 0x000000fc2c2c7210 */ /* 0x084fe40007f5e0ff */
[----:B----4-:R-:W-:Y:S02]  /*b3ec0*/  IADD3 R40, P5, R40, R252, RZ ;  /* 0x000000fc28287210 */ /* 0x010fe40007fbe0ff */
[----:B------:R-:W-:Y:S01]  /*b3ed0*/  IADD3.X R73, R73, R0, RZ, P6, !PT ;  /* 0x0000000049497210 */ /* 0x000fe200037fe4ff */
[----:B------:R-:W-:Y:S01]  /*b3ee0*/  STL [R1+0x2b38], R72 ;  /* 0x002b384801007387 */ /* 0x000fe20000100800 */
[----:B------:R-:W-:-:S02]  /*b3ef0*/  IMAD.X R45, R45, 0x1, R0, P2 ;  /* 0x000000012d2d7824 */ /* 0x000fc400010e0600 */
[----:B------:R-:W-:Y:S01]  /*b3f00*/  STL [R1+0x2b2c], R75 ;  /* 0x002b2c4b01007387 */ /* 0x000fe20000100800 */
[----:B------:R-:W-:Y:S01]  /*b3f10*/  IADD3.X R41, R41, R0, RZ, P5, !PT ;  /* 0x0000000029297210 */ /* 0x000fe20002ffe4ff */
[----:B------:R-:W-:Y:S01]  /*b3f20*/  STL [R1+0x2b40], R44 ;  /* 0x002b402c01007387 */ /* 0x000fe20000100800 */
[----:B------:R-:W-:Y:S01]  /*b3f30*/  STL [R1+0x2b48], R40 ;  /* 0x002b482801007387 */ /* 0x000fe20000100800 */
[-C--:B------:R-:W-:Y:S01]  /*b3f40*/  IADD3 R36, P5, R36, R252.reuse, RZ ;  /* 0x000000fc24247210 */ /* 0x080fe20007fbe0ff */
[----:B------:R-:W-:Y:S01]  /*b3f50*/  STL [R1+0x2b34], R73 ;  /* 0x002b344901007387 */ /* 0x000fe20000100800 */
[----:B------:R2:W-:Y:S01]  /*b3f60*/  STL [R1+0x2b3c], R45 ;  /* 0x002b3c2d01007387 */ /* 0x0005e20000100800 */
[----:B------:R-:W-:Y:S01]  /*b3f70*/  ISETP.NE.U32.AND P2, PT, R3, RZ, PT ;  /* 0x000000ff0300720c */ /* 0x000fe20003f45070 */
[----:B------:R3:W-:Y:S02]  /*b3f80*/  STL [R1+0x2b44], R41 ;  /* 0x002b442901007387 */ /* 0x0007e40000100800 */
[----:B------:R-:W4:Y:S01]  /*b3f90*/  LDL.LU R3, [R1+0x2c28] ;  /* 0x002c280001037983 */ /* 0x000f220000300800 */
[----:B------:R-:W-:Y:S01]  /*b3fa0*/  STL [R1+0x2b50], R36 ;  /* 0x002b502401007387 */ /* 0x000fe20000100800 */
[----:B------:R-:W-:Y:S01]  /*b3fb0*/  IMAD.X R37, R37, 0x1, R0, P5 ;  /* 0x0000000125257824 */ /* 0x000fe200028e0600 */
[----:B------:R-:W-:Y:S01]  /*b3fc0*/  IADD3 R32, P5, R32, R252, RZ ;  /* 0x000000fc20207210 */ /* 0x000fe20007fbe0ff */
[----:B-1----:R-:W4:Y:S03]  /*b3fd0*/  LDL.LU R29, [R1+0x2b5c] ;  /* 0x002b5c00011d7983 */ /* 0x002f260000300800 */
[----:B------:R1:W-:Y:S01]  /*b3fe0*/  STL [R1+0x2b4c], R37 ;  /* 0x002b4c2501007387 */ /* 0x0003e20000100800 */
[----:B------:R-:W-:Y:S02]  /*b3ff0*/  STL [R1+0x2b58], R32 ;  /* 0x002b582001007387 */ /* 0x000fe40000100800 */
[----:B------:R-:W4:Y:S01]  /*b4000*/  LDL.LU R28, [R1+0x2c24] ;  /* 0x002c2400011c7983 */ /* 0x000f220000300800 */
[----:B------:R-:W-:Y:S07]  /*b4010*/  HMMA.1688.F32.TF32 R68, R112, R24, R68 ;  /* 0x000000187044723c */ /* 0x000fee0000081044 */
[----:B------:R-:W-:Y:S01]  /*b4020*/  IMAD.MOV.U32 R24, RZ, RZ, R76 ;  /* 0x000000ffff187224 */ /* 0x000fe200078e004c */
[----:B------:R-:W-:-:S05]  /*b4030*/  MOV R25, R77 ;  /* 0x0000004d00197202 */ /* 0x000fca0000000f00 */
[----:B------:R1:W-:Y:S01]  /*b4040*/  LDGSTS.E [R6+0x24000], [R24.64], P3 ;  /* 0x2400000018067fae */ /* 0x0003e20009921844 */
[----:B------:R-:W-:Y:S02]  /*b4050*/  SEL R4, R4, RZ, !P0 ;  /* 0x000000ff04047207 */ /* 0x000fe40004000000 */
[----:B------:R-:W-:Y:S02]  /*b4060*/  IADD3.X R33, R33, R0, RZ, P5, !PT ;  /* 0x0000000021217210 */ /* 0x000fe40002ffe4ff */
[----:B-1----:R-:W-:Y:S01]  /*b4070*/  MOV R24, R74 ;  /* 0x0000004a00187202 */ /* 0x002fe20000000f00 */
[----:B------:R-:W-:-:S05]  /*b4080*/  IMAD.MOV.U32 R25, RZ, RZ, R75 ;  /* 0x000000ffff197224 */ /* 0x000fca00078e004b */
[----:B------:R1:W-:Y:S01]  /*b4090*/  LDGSTS.E [R6+0x24100], [R24.64], P3 ;  /* 0x2410000018067fae */ /* 0x0003e20009921844 */
[----:B------:R-:W-:Y:S02]  /*b40a0*/  IADD3 R7, P5, R7, R252, RZ ;  /* 0x000000fc07077210 */ /* 0x000fe40007fbe0ff */
[----:B------:R-:W-:Y:S02]  /*b40b0*/  ISETP.NE.U32.AND P1, PT, R4, RZ, PT ;  /* 0x000000ff0400720c */ /* 0x000fe40003f25070 */
[----:B-1----:R-:W-:Y:S01]  /*b40c0*/  MOV R24, R72 ;  /* 0x0000004800187202 */ /* 0x002fe20000000f00 */
[----:B------:R-:W-:-:S05]  /*b40d0*/  IMAD.MOV.U32 R25, RZ, RZ, R73 ;  /* 0x000000ffff197224 */ /* 0x000fca00078e0049 */
[----:B------:R1:W-:Y:S02]  /*b40e0*/  LDGSTS.E [R6+0x24200], [R24.64], P3 ;  /* 0x2420000018067fae */ /* 0x0003e40009921844 */
[----:B-1----:R-:W-:Y:S01]  /*b40f0*/  IMAD.MOV.U32 R24, RZ, RZ, R44 ;  /* 0x000000ffff187224 */ /* 0x002fe200078e002c */
[----:B------:R-:W-:Y:S02]  /*b4100*/  MOV R25, R45 ;  /* 0x0000002d00197202 */ /* 0x000fe40000000f00 */
[----:B--2---:R-:W2:Y:S01]  /*b4110*/  LDL.LU R45, [R1+0x2c2c] ;  /* 0x002c2c00012d7983 */ /* 0x004ea20000300800 */
[----:B------:R1:W-:Y:S02]  /*b4120*/  STL [R1+0x2b54], R33 ;  /* 0x002b542101007387 */ /* 0x0003e40000100800 */
[----:B------:R-:W2:Y:S02]  /*b4130*/  LDL.LU R4, [R1+0x2c30] ;  /* 0x002c300001047983 */ /* 0x000ea40000300800 */
[----:B------:R-:W-:Y:S01]  /*b4140*/  STL [R1+0x2b60], R7 ;  /* 0x002b600701007387 */ /* 0x000fe20000100800 */
[----:B------:R1:W-:Y:S04]  /*b4150*/  LDGSTS.E [R6+0x24300], [R24.64], P3 ;  /* 0x2430000018067fae */ /* 0x0003e80009921844 */
[----:B------:R-:W2:Y:S01]  /*b4160*/  LDL.LU R44, [R1+0x2c34] ;  /* 0x002c3400012c7983 */ /* 0x000ea20000300800 */
        /* <DEDUP_REMOVED lines=14> */
[----:B------:R-:W3:Y:S01]  /*b4250*/  LDL.LU R37, [R1+0x2c40] ;  /* 0x002c400001257983 */ /* 0x000ee20000300800 */
[----:B------:R-:W-:Y:S01]  /*b4260*/  IADD3.X R28, R28, R0, RZ, P5, !PT ;  /* 0x000000001c1c7210 */ /* 0x000fe20002ffe4ff */
[----:B------:R-:W-:Y:S01]  /*b4270*/  STL [R1+0x2c28], R3 ;  /* 0x002c280301007387 */ /* 0x000fe20000100800 */
[----:B------:R-:W3:Y:S01]  /*b4280*/  LDL.LU R36, [R1+0x2c44] ;  /* 0x002c440001247983 */ /* 0x000ee20000300800 */
[----:B------:R-:W3:Y:S02]  /*b4290*/  LDL.LU R33, [R1+0x2c48] ;  /* 0x002c480001217983 */ /* 0x000ee40000300800 */
[----:B------:R-:W3:Y:S01]  /*b42a0*/  LDL.LU R32, [R1+0x2c4c] ;  /* 0x002c4c0001207983 */ /* 0x000ee20000300800 */
[----:B-1----:R-:W-:Y:S01]  /*b42b0*/  MOV R25, R29 ;  /* 0x0000001d00197202 */ /* 0x002fe20000000f00 */
[----:B------:R1:W-:Y:S01]  /*b42c0*/  STL [R1+0x2c24], R28 ;  /* 0x002c241c01007387 */ /* 0x0003e20000100800 */
[----:B----4-:R-:W4:Y:S02]  /*b42d0*/  LDL.LU R29, [R1+0x2c50] ;  /* 0x002c5000011d7983 */ /* 0x010f240000300800 */
[----:B------:R-:W-:-:S05]  /*b42e0*/  IMAD.MOV.U32 R24, RZ, RZ, R7 ;  /* 0x000000ffff187224 */ /* 0x000fca00078e0007 */
[----:B------:R1:W-:Y:S02]  /*b42f0*/  LDGSTS.E [R6+0x24700], [R24.64], P3 ;  /* 0x2470000018067fae */ /* 0x0003e40009921844 */
[----:B-1----:R-:W-:Y:S01]  /*b4300*/  IMAD.MOV.U32 R25, RZ, RZ, R28 ;  /* 0x000000ffff197224 */ /* 0x002fe200078e001c */
[----:B------:R-:W-:-:S05]  /*b4310*/  MOV R24, R3 ;  /* 0x0000000300187202 */ /* 0x000fca0000000f00 */
[----:B------:R1:W-:Y:S01]  /*b4320*/  LDGSTS.E [R6+0x26000], [R24.64], P4 ;  /* 0x2600000018067fae */ /* 0x0003e2000a121844 */
[----:B--2---:R-:W-:-:S05]  /*b4330*/  IADD3 R4, P5, R4, R252, RZ ;  /* 0x000000fc04047210 */ /* 0x004fca0007fbe0ff */
[----:B------:R-:W-:Y:S01]  /*b4340*/  IMAD.X R45, R45, 0x1, R0, P5 ;  /* 0x000000012d2d7824 */ /* 0x000fe200028e0600 */
[----:B------:R2:W-:Y:S01]  /*b4350*/  STL [R1+0x2c30], R4 ;  /* 0x002c300401007387 */ /* 0x0005e20000100800 */
[----:B------:R-:W4:Y:S02]  /*b4360*/  LDL.LU R7, [R1+0x2c58] ;  /* 0x002c580001077983 */ /* 0x000f240000300800 */
[----:B------:R-:W4:Y:S01]  /*b4370*/  LDL.LU R28, [R1+0x2c54] ;  /* 0x002c5400011c7983 */ /* 0x000f220000300800 */
[----:B------:R-:W-:-:S05]  /*b4380*/  IADD3 R41, P3, R41, R252, RZ ;  /* 0x000000fc29297210 */ /* 0x000fca0007f7e0ff */
[----:B------:R-:W-:Y:S01]  /*b4390*/  STL [R1+0x2c38], R41 ;  /* 0x002c382901007387 */ /* 0x000fe20000100800 */
[----:B------:R3:W-:Y:S02]  /*b43a0*/  STL [R1+0x2c2c], R45 ;  /* 0x002c2c2d01007387 */ /* 0x0007e40000100800 */
[----:B------:R-:W4:Y:S02]  /*b43b0*/  LDL.LU R3, [R1+0x2c60] ;  /* 0x002c600001037983 */ /* 0x000f240000300800 */
[----:B-1----:R-:W-:Y:S02]  /*b43c0*/  IMAD.MOV.U32 R24, RZ, RZ, R4 ;  /* 0x000000ffff187224 */ /* 0x002fe400078e0004 */
[----:B--2---:R-:W2:Y:S01]  /*b43d0*/  LDL.LU R4, [R1+0x2c5c] ;  /* 0x002c5c0001047983 */ /* 0x004ea20000300800 */
[----:B------:R-:W-:Y:S02]  /*b43e0*/  IADD3.X R44, R44, R0, RZ, P3, !PT ;  /* 0x000000002c2c7210 */ /* 0x000fe40001ffe4ff */
[----:B---3--:R-:W-:-:S02]  /*b43f0*/  IADD3 R37, P5, R37, R252, RZ ;  /* 0x000000fc25257210 */ /* 0x008fc40007fbe0ff */
[----:B------:R-:W-:-:S03]  /*b4400*/  IADD3 R33, P3, R33, R252, RZ ;  /* 0x000000fc21217210 */ /* 0x000fc60007f7e0ff */
[--C-:B------:R-:W-:Y:S01]  /*b4410*/  IMAD.X R40, R40, 0x1, R0.reuse, P5 ;  /* 0x0000000128287824 */ /* 0x100fe200028e0600 */
[----:B------:R-:W-:Y:S01]  /*b4420*/  STL [R1+0x2c40], R37 ;  /* 0x002c402501007387 */ /* 0x000fe20000100800 */
[----:B----4-:R-:W-:Y:S02]  /*b4430*/  IADD3 R29, P5, R29, R252, RZ ;  /* 0x000000fc1d1d7210 */ /* 0x010fe40007fbe0ff */
[----:B------:R-:W-:Y:S01]  /*b4440*/  IADD3.X R36, R36, R0, RZ, P3, !PT ;  /* 0x0000000024247210 */ /* 0x000fe20001ffe4ff */
[----:B------:R-:W-:Y:S01]  /*b4450*/  STL [R1+0x2c34], R44 ;  /* 0x002c342c01007387 */ /* 0x000fe20000100800 */
[----:B------:R-:W-:Y:S02]  /*b4460*/  STL [R1+0x2c48], R33 ;  /* 0x002c482101007387 */ /* 0x000fe40000100800 */
[----:B------:R1:W-:Y:S02]  /*b4470*/  STL [R1+0x2c3c], R40 ;  /* 0x002c3c2801007387 */ /* 0x0003e40000100800 */
[----:B------:R-:W-:Y:S01]  /*b4480*/  STL [R1+0x2c50], R29 ;  /* 0x002c501d01007387 */ /* 0x000fe20000100800 */
[----:B------:R3:W-:Y:S01]  /*b4490*/  STL [R1+0x2c44], R36 ;  /* 0x002c442401007387 */ /* 0x0007e20000100800 */
[----:B------:R-:W4:Y:S02]  /*b44a0*/  LDL.LU R75, [R1+0x2d24] ;  /* 0x002d2400014b7983 */ /* 0x000f240000300800 */
[----:B------:R-:W4:Y:S01]  /*b44b0*/  LDL.LU R74, [R1+0x2d28] ;  /* 0x002d2800014a7983 */ /* 0x000f220000300800 */
[----:B------:R-:W-:Y:S01]  /*b44c0*/  MOV R25, R45 ;  /* 0x0000002d00197202 */ /* 0x000fe20000000f00 */
[----:B------:R-:W-:-:S04]  /*b44d0*/  IMAD.X R32, R32, 0x1, R0, P5 ;  /* 0x0000000120207824 */ /* 0x000fc800028e0600 */
[----:B------:R1:W-:Y:S02]  /*b44e0*/  LDGSTS.E [R6+0x26100], [R24.64], P4 ;  /* 0x2610000018067fae */ /* 0x0003e4000a121844 */
[----:B-1----:R-:W-:Y:S01]  /*b44f0*/  MOV R24, R41 ;  /* 0x0000002900187202 */ /* 0x002fe20000000f00 */
[----:B------:R-:W-:-:S05]  /*b4500*/  IMAD.MOV.U32 R25, RZ, RZ, R44 ;  /* 0x000000ffff197224 */ /* 0x000fca00078e002c */
[----:B------:R1:W-:Y:S02]  /*b4510*/  LDGSTS.E [R6+0x26200], [R24.64], P4 ;  /* 0x2620000018067fae */ /* 0x0003e4000a121844 */
[----:B-1----:R-:W-:Y:S01]  /*b4520*/  IMAD.MOV.U32 R24, RZ, RZ, R37 ;  /* 0x000000ffff187224 */ /* 0x002fe200078e0025 */
[----:B------:R-:W-:-:S05]  /*b4530*/  MOV R25, R40 ;  /* 0x0000002800197202 */ /* 0x000fca0000000f00 */
[----:B------:R1:W-:Y:S01]  /*b4540*/  LDGSTS.E [R6+0x26300], [R24.64], P4 ;  /* 0x2630000018067fae */ /* 0x0003e2000a121844 */
[----:B------:R-:W-:-:S04]  /*b4550*/  IADD3 R7, P3, R7, R252, RZ ;  /* 0x000000fc07077210 */ /* 0x000fc80007f7e0ff */
[----:B------:R-:W-:Y:S01]  /*b4560*/  IADD3.X R28, R28, R0, RZ, P3, !PT ;  /* 0x000000001c1c7210 */ /* 0x000fe20001ffe4ff */
[----:B------:R-:W-:Y:S01]  /*b4570*/  STL [R1+0x2c58], R7 ;  /* 0x002c580701007387 */ /* 0x000fe20000100800 */
[----:B------:R1:W-:Y:S02]  /*b4580*/  STL [R1+0x2c4c], R32 ;  /* 0x002c4c2001007387 */ /* 0x0003e40000100800 */
[----:B------:R-:W4:Y:S01]  /*b4590*/  LDL.LU R73, [R1+0x2d2c] ;  /* 0x002d2c0001497983 */ /* 0x000f220000300800 */
[----:B------:R-:W-:-:S05]  /*b45a0*/  IADD3 R3, P5, R3, R252, RZ ;  /* 0x000000fc03037210 */ /* 0x000fca0007fbe0ff */
[----:B------:R-:W-:Y:S01]  /*b45b0*/  STL [R1+0x2c60], R3 ;  /* 0x002c600301007387 */ /* 0x000fe20000100800 */
[----:B--2---:R-:W-:Y:S02]  /*b45c0*/  IMAD.X R4, R4, 0x1, R0, P5 ;  /* 0x0000000104047824 */ /* 0x004fe400028e0600 */
[----:B------:R2:W-:Y:S02]  /*b45d0*/  STL [R1+0x2c54], R28 ;  /* 0x002c541c01007387 */ /* 0x0005e40000100800 */
[----:B------:R-:W4:Y:S01]  /*b45e0*/  LDL.LU R72, [R1+0x2d30] ;  /* 0x002d300001487983 */ /* 0x000f220000300800 */
[----:B------:R-:W4:Y:S01]  /*b45f0*/  LDL.LU R45, [R1+0x2d34] ;  /* 0x002d3400012d7983 */ /* 0x000f220000300800 */
[----:B------:R-:W4:Y:S02]  /*b4600*/  LDL.LU R41, [R1+0x2d38] ;  /* 0x002d380001297983 */ /* 0x000f240000300800 */
[----:B------:R2:W-:Y:S02]  /*b4610*/  STL [R1+0x2c5c], R4 ;  /* 0x002c5c0401007387 */ /* 0x0005e40000100800 */
[----:B-1----:R-:W-:Y:S01]  /*b4620*/  IMAD.MOV.U32 R24, RZ, RZ, R33 ;  /* 0x000000ffff187224 */ /* 0x002fe200078e0021 */
[----:B------:R-:W-:Y:S01]  /*b4630*/  MOV R25, R36 ;  /* 0x0000002400197202 */ /* 0x000fe20000000f00 */
[----:B------:R-:W4:Y:S01]  /*b4640*/  LDL.LU R40, [R1+0x2d3c] ;  /* 0x002d3c0001287983 */ /* 0x000f220000300800 */
[----:B------:R-:W4:Y:S02]  /*b4650*/  LDL.LU R37, [R1+0x2d40] ;  /* 0x002d400001257983 */ /* 0x000f240000300800 */
[----:B---3--:R-:W3:Y:S02]  /*b4660*/  LDL.LU R36, [R1+0x2d44] ;  /* 0x002d440001247983 */ /* 0x008ee40000300800 */
[----:B------:R-:W3:Y:S01]  /*b4670*/  LDL.LU R33, [R1+0x2d48] ;  /* 0x002d480001217983 */ /* 0x000ee20000300800 */
[----:B------:R1:W-:Y:S02]  /*b4680*/  LDGSTS.E [R6+0x26400], [R24.64], P4 ;  /* 0x2640000018067fae */ /* 0x0003e4000a121844 */
[----:B-1----:R-:W-:Y:S01]  /*b4690*/  IMAD.MOV.U32 R25, RZ, RZ, R32 ;  /* 0x000000ffff197224 */ /* 0x002fe200078e0020 */
[----:B------:R-:W-:Y:S01]  /*b46a0*/  MOV R24, R29 ;  /* 0x0000001d00187202 */ /* 0x000fe20000000f00 */
[----:B------:R-:W3:Y:S01]  /*b46b0*/  LDL.LU R32, [R1+0x2d4c] ;  /* 0x002d4c0001207983 */ /* 0x000ee20000300800 */
[----:B------:R-:W3:Y:S03]  /*b46c0*/  LDL.LU R29, [R1+0x2d50] ;  /* 0x002d5000011d7983 */ /* 0x000ee60000300800 */
[----:B------:R1:W-:Y:S02]  /*b46d0*/  LDGSTS.E [R6+0x26500], [R24.64], P4 ;  /* 0x2650000018067fae */ /* 0x0003e4000a121844 */
[----:B-1----:R-:W-:Y:S01]  /*b46e0*/  IMAD.MOV.U32 R25, RZ, RZ, R28 ;  /* 0x000000ffff197224 */ /* 0x002fe200078e001c */
[----:B------:R-:W-:-:S05]  /*b46f0*/  MOV R24, R7 ;  /* 0x0000000700187202 */ /* 0x000fca0000000f00 */
[----:B------:R1:W-:Y:S01]  /*b4700*/  LDGSTS.E [R6+0x26600], [R24.64], P4 ;  /* 0x2660000018067fae */ /* 0x0003e2000a121844 */
[----:B----4-:R-:W-:-:S05]  /*b4710*/  IADD3 R74, P3, R74, R252, RZ ;  /* 0x000000fc4a4a7210 */ /* 0x010fca0007f7e0ff */
[----:B------:R-:W-:Y:S01]  /*b4720*/  STL [R1+0x2d28], R74 ;  /* 0x002d284a01007387 */ /* 0x000fe20000100800 */
[----:B------:R-:W4:Y:S02]  /*b4730*/  LDL.LU R44, [R1+0x2d54] ;  /* 0x002d5400012c7983 */ /* 0x000f240000300800 */
[----:B--2---:R-:W2:Y:S02]  /*b4740*/  LDL.LU R28, [R1+0x2d58] ;  /* 0x002d5800011c7983 */ /* 0x004ea40000300800 */
[----:B------:R-:W4:Y:S01]  /*b4750*/  LDL.LU R7, [R1+0x2d60] ;  /* 0x002d600001077983 */ /* 0x000f220000300800 */
[----:B-1----:R-:W-:Y:S01]  /*b4760*/  MOV R24, R3 ;  /* 0x0000000300187202 */ /* 0x002fe20000000f00 */
[----:B------:R-:W-:Y:S01]  /*b4770*/  IMAD.MOV.U32 R25, RZ, RZ, R4 ;  /* 0x000000ffff197224 */ /* 0x000fe200078e0004 */
[----:B------:R-:W-:Y:S02]  /*b4780*/  ISETP.GT.AND P5, PT, R5, 0x5c, PT ;  /* 0x0000005c0500780c */ /* 0x000fe40003fa4270 */
[----:B------:R-:W-:-:S02]  /*b4790*/  IADD3.X R75, R75, R0, RZ, P3, !PT ;  /* 0x000000004b4b7210 */ /* 0x000fc40001ffe4ff */
[----:B------:R1:W-:Y:S01]  /*b47a0*/  LDGSTS.E [R6+0x26700], [R24.64], P4 ;  /* 0x2670000018067fae */ /* 0x0003e2000a121844 */
[----:B------:R-:W-:Y:S02]  /*b47b0*/  ISETP.GT.AND P4, PT, R5, 0x58, PT ;  /* 0x000000580500780c */ /* 0x000fe40003f84270 */
[----:B------:R-:W-:Y:S02]  /*b47c0*/  SEL R3, RZ, 0x4, !P5 ;  /* 0x00000004ff037807 */ /* 0x000fe40006800000 */
[----:B------:R-:W-:Y:S01]  /*b47d0*/  SEL R4, RZ, 0x4, !P4 ;  /* 0x00000004ff047807 */ /* 0x000fe20006000000 */
[----:B------:R-:W-:Y:S01]  /*b47e0*/  STL [R1+0x2d24], R75 ;  /* 0x002d244b01007387 */ /* 0x000fe20000100800 */
[----:B------:R-:W-:Y:S01]  /*b47f0*/  HMMA.1688.F32.TF32 R64, R112, R20, R64 ;  /* 0x000000147040723c */ /* 0x000fe20000081040 */
[----:B------:R-:W-:-:S06]  /*b4800*/  SEL R3, R3, RZ, !P0 ;  /* 0x000000ff03037207 */ /* 0x000fcc0004000000 */
[----:B------:R-:W-:Y:S01]  /*b4810*/  IMAD.MOV.U32 R20, RZ, RZ, R74 ;  /* 0x000000ffff147224 */ /* 0x000fe200078e004a */
[----:B------:R-:W-:-:S05]  /*b4820*/  MOV R21, R75 ;  /* 0x0000004b00157202 */ /* 0x000fca0000000f00 */
[----:B------:R1:W-:Y:S01]  /*b4830*/  LDGSTS.E [R6+0x28000], [R20.64], P1 ;  /* 0x2800000014067fae */ /* 0x0003e20008921844 */
[----:B------:R-:W-:Y:S02]  /*b4840*/  SEL R4, R4, RZ, !P0 ;  /* 0x000000ff04047207 */ /* 0x000fe40004000000 */
[-C--:B------:R-:W-:Y:S02]  /*b4850*/  IADD3 R72, P3, R72, R252.reuse, RZ ;  /* 0x000000fc48487210 */ /* 0x080fe40007f7e0ff */
[----:B------:R-:W-:-:S03]  /*b4860*/  IADD3 R41, P6, R41, R252, RZ ;  /* 0x000000fc29297210 */ /* 0x000fc60007fde0ff */
[--C-:B------:R-:W-:Y:S01]  /*b4870*/  IMAD.X R73, R73, 0x1, R0.reuse, P3 ;  /* 0x0000000149497824 */ /* 0x100fe200018e0600 */
[-C--:B------:R-:W-:Y:S02]  /*b4880*/  IADD3 R37, P4, R37, R252.reuse, RZ ;  /* 0x000000fc25257210 */ /* 0x080fe40007f9e0ff */
[----:B---3--:R-:W-:Y:S01]  /*b4890*/  IADD3 R33, P5, R33, R252, RZ ;  /* 0x000000fc21217210 */ /* 0x008fe20007fbe0ff */
[----:B------:R-:W-:Y:S01]  /*b48a0*/  STL [R1+0x2d30], R72 ;  /* 0x002d304801007387 */ /* 0x000fe20000100800 */
[-C--:B------:R-:W-:Y:S02]  /*b48b0*/  IADD3.X R45, R45, R0.reuse, RZ, P6, !PT ;  /* 0x000000002d2d7210 */ /* 0x080fe400037fe4ff */
[----:B------:R-:W-:Y:S01]  /*b48c0*/  IADD3.X R36, R36, R0, RZ, P5, !PT ;  /* 0x0000000024247210 */ /* 0x000fe20002ffe4ff */
[----:B------:R3:W-:Y:S01]  /*b48d0*/  STL [R1+0x2d38], R41 ;  /* 0x002d382901007387 */ /* 0x0007e20000100800 */
[----:B------:R-:W-:Y:S02]  /*b48e0*/  IMAD.X R40, R40, 0x1, R0, P4 ;  /* 0x0000000128287824 */ /* 0x000fe400020e0600 */
[----:B------:R-:W-:Y:S02]  /*b48f0*/  STL [R1+0x2d2c], R73 ;  /* 0x002d2c4901007387 */ /* 0x000fe40000100800 */
[----:B------:R-:W-:Y:S01]  /*b4900*/  STL [R1+0x2d40], R37 ;  /* 0x002d402501007387 */ /* 0x000fe20000100800 */
[----:B------:R-:W-:Y:S01]  /*b4910*/  STL [R1+0x2d48], R33 ;  /* 0x002d482101007387 */ /* 0x000fe20000100800 */
[----:B------:R-:W-:Y:S01]  /*b4920*/  STL [R1+0x2d34], R45 ;  /* 0x002d342d01007387 */ /* 0x000fe20000100800 */
[----:B------:R-:W-:-:S02]  /*b4930*/  IADD3 R29, P5, R29, R252, RZ ;  /* 0x000000fc1d1d7210 */ /* 0x000fc40007fbe0ff */
[----:B------:R2:W-:Y:S01]  /*b4940*/  STL [R1+0x2d3c], R40 ;  /* 0x002d3c2801007387 */ /* 0x0005e20000100800 */
[----:B------:R2:W-:Y:S01]  /*b4950*/  STL [R1+0x2d44], R36 ;  /* 0x002d442401007387 */ /* 0x0005e20000100800 */
[----:B-1----:R-:W-:Y:S01]  /*b4960*/  MOV R20, R72 ;  /* 0x0000004800147202 */ /* 0x002fe20000000f00 */
[----:B------:R-:W-:Y:S02]  /*b4970*/  IMAD.X R32, R32, 0x1, R0, P5 ;  /* 0x0000000120207824 */ /* 0x000fe400028e0600 */
[----:B------:R-:W-:Y:S01]  /*b4980*/  IMAD.MOV.U32 R21, RZ, RZ, R73 ;  /* 0x000000ffff157224 */ /* 0x000fe200078e0049 */
[----:B------:R-:W-:Y:S01]  /*b4990*/  STL [R1+0x2d50], R29 ;  /* 0x002d501d01007387 */ /* 0x000fe20000100800 */
[----:B------:R-:W3:Y:S01]  /*b49a0*/  LDL.LU R25, [R1+0x2d5c] ;  /* 0x002d5c0001197983 */ /* 0x000ee20000300800 */
[----:B------:R-:W-:Y:S01]  /*b49b0*/  ISETP.NE.U32.AND P4, PT, R3, RZ, PT ;  /* 0x000000ff0300720c */ /* 0x000fe20003f85070 */
[----:B------:R1:W-:Y:S01]  /*b49c0*/  STL [R1+0x2d4c], R32 ;  /* 0x002d4c2001007387 */ /* 0x0003e20000100800 */
[----:B------:R-:W3:Y:S04]  /*b49d0*/  LDL.LU R3, [R1+0x2e28] ;  /* 0x002e280001037983 */ /* 0x000ee80000300800 */
[----:B------:R1:W-:Y:S01]  /*b49e0*/  LDGSTS.E [R6+0x28100], [R20.64], P1 ;  /* 0x2810000014067fae */ /* 0x0003e20008921844 */
[----:B------:R-:W-:-:S02]  /*b49f0*/  ISETP.NE.U32.AND P3, PT, R4, RZ, PT ;  /* 0x000000ff0400720c */ /* 0x000fc40003f65070 */
[----:B-1----:R-:W-:Y:S01]  /*b4a00*/  MOV R20, R41 ;  /* 0x0000002900147202 */ /* 0x002fe20000000f00 */
[----:B------:R-:W-:-:S05]  /*b4a10*/  IMAD.MOV.U32 R21, RZ, RZ, R45 ;  /* 0x000000ffff157224 */ /* 0x000fca00078e002d */
[----:B------:R1:W-:Y:S02]  /*b4a20*/  LDGSTS.E [R6+0x28200], [R20.64], P1 ;  /* 0x2820000014067fae */ /* 0x0003e40008921844 */
[----:B-1----:R-:W-:Y:S01]  /*b4a30*/  MOV R21, R40 ;  /* 0x0000002800157202 */ /* 0x002fe20000000f00 */
[----:B------:R-:W-:-:S05]  /*b4a40*/  IMAD.MOV.U32 R20, RZ, RZ, R37 ;  /* 0x000000ffff147224 */ /* 0x000fca00078e0025 */
[----:B------:R1:W-:Y:S01]  /*b4a50*/  LDGSTS.E [R6+0x28300], [R20.64], P1 ;  /* 0x2830000014067fae */ /* 0x0003e20008921844 */
[----:B--2---:R-:W-:-:S04]  /*b4a60*/  IADD3 R28, P5, R28, R252, RZ ;  /* 0x000000fc1c1c7210 */ /* 0x004fc80007fbe0ff */
[----:B----4-:R-:W-:Y:S01]  /*b4a70*/  IADD3.X R44, R44, R0, RZ, P5, !PT ;  /* 0x000000002c2c7210 */ /* 0x010fe20002ffe4ff */
[----:B------:R2:W-:Y:S01]  /*b4a80*/  STL [R1+0x2d58], R28 ;  /* 0x002d581c01007387 */ /* 0x0005e20000100800 */
[----:B------:R-:W4:Y:S01]  /*b4a90*/  LDL.LU R24, [R1+0x2e24] ;  /* 0x002e240001187983 */ /* 0x000f220000300800 */
[----:B------:R-:W-:Y:S01]  /*b4aa0*/  IADD3 R7, P5, R7, R252, RZ ;  /* 0x000000fc07077210 */ /* 0x000fe20007fbe0ff */
[----:B---3--:R-:W3:Y:S01]  /*b4ab0*/  LDL.LU R41, [R1+0x2e2c] ;  /* 0x002e2c0001297983 */ /* 0x008ee20000300800 */
[----:B------:R-:W-:Y:S01]  /*b4ac0*/  STL [R1+0x2d54], R44 ;  /* 0x002d542c01007387 */ /* 0x000fe20000100800 */
[----:B------:R-:W3:Y:S02]  /*b4ad0*/  LDL.LU R4, [R1+0x2e30] ;  /* 0x002e300001047983 */ /* 0x000ee40000300800 */
[----:B------:R-:W-:Y:S02]  /*b4ae0*/  STL [R1+0x2d60], R7 ;  /* 0x002d600701007387 */ /* 0x000fe40000100800 */
[----:B------:R-:W3:Y:S01]  /*b4af0*/  LDL.LU R40, [R1+0x2e34] ;  /* 0x002e340001287983 */ /* 0x000ee20000300800 */
[----:B------:R-:W3:Y:S01]  /*b4b00*/  LDL.LU R37, [R1+0x2e38] ;  /* 0x002e380001257983 */ /* 0x000ee20000300800 */
[----:B-1----:R-:W-:Y:S01]  /*b4b10*/  IMAD.MOV.U32 R20, RZ, RZ, R33 ;  /* 0x000000ffff147224 */ /* 0x002fe200078e0021 */
[----:B------:R-:W-:-:S02]  /*b4b20*/  MOV R21, R36 ;  /* 0x0000002400157202 */ /* 0x000fc40000000f00 */
[----:B------:R-:W3:Y:S04]  /*b4b30*/  LDL.LU R36, [R1+0x2e3c] ;  /* 0x002e3c0001247983 */ /* 0x000ee80000300800 */
[----:B------:R1:W-:Y:S01]  /*b4b40*/  LDGSTS.E [R6+0x28400], [R20.64], P1 ;  /* 0x2840000014067fae */ /* 0x0003e20008921844 */
[----:B------:R-:W3:Y:S01]  /*b4b50*/  LDL.LU R33, [R1+0x2e40] ;  /* 0x002e400001217983 */ /* 0x000ee20000300800 */
[----:B-1----:R-:W-:Y:S01]  /*b4b60*/  MOV R20, R29 ;  /* 0x0000001d00147202 */ /* 0x002fe20000000f00 */
[----:B------:R-:W-:Y:S02]  /*b4b70*/  IMAD.MOV.U32 R21, RZ, RZ, R32 ;  /* 0x000000ffff157224 */ /* 0x000fe400078e0020 */
[----:B------:R-:W3:Y:S04]  /*b4b80*/  LDL.LU R32, [R1+0x2e44] ;  /* 0x002e440001207983 */ /* 0x000ee80000300800 */
[----:B------:R1:W-:Y:S02]  /*b4b90*/  LDGSTS.E [R6+0x28500], [R20.64], P1 ;  /* 0x2850000014067fae */ /* 0x0003e40008921844 */
[----:B-1----:R-:W-:Y:S01]  /*b4ba0*/  MOV R20, R28 ;  /* 0x0000001c00147202 */ /* 0x002fe20000000f00 */
[----:B------:R-:W-:-:S05]  /*b4bb0*/  IMAD.MOV.U32 R21, RZ, RZ, R44 ;  /* 0x000000ffff157224 */ /* 0x000fca00078e002c */
[----:B------:R1:W-:Y:S02]  /*b4bc0*/  LDGSTS.E [R6+0x28600], [R20.64], P1 ;  /* 0x2860000014067fae */ /* 0x0003e40008921844 */
[----:B-1----:R-:W-:Y:S02]  /*b4bd0*/  IMAD.MOV.U32 R20, RZ, RZ, R7 ;  /* 0x000000ffff147224 */ /* 0x002fe400078e0007 */
[----:B------:R-:W-:Y:S01]  /*b4be0*/  IMAD.X R25, R25, 0x1, R0, P5 ;  /* 0x0000000119197824 */ /* 0x000fe200028e0600 */
[----:B------:R-:W-:-:S04]  /*b4bf0*/  IADD3 R3, P5, R3, R252, RZ ;  /* 0x000000fc03037210 */ /* 0x000fc80007fbe0ff */
[----:B------:R1:W-:Y:S01]  /*b4c00*/  STL [R1+0x2d5c], R25 ;  /* 0x002d5c1901007387 */ /* 0x0003e20000100800 */
[----:B------:R-:W3:Y:S01]  /*b4c10*/  LDL.LU R29, [R1+0x2e48] ;  /* 0x002e4800011d7983 */ /* 0x000ee20000300800 */
[----:B------:R-:W-:Y:S01]  /*b4c20*/  MOV R21, R25 ;  /* 0x0000001900157202 */ /* 0x000fe20000000f00 */
[----:B------:R-:W-:Y:S01]  /*b4c30*/  STL [R1+0x2e28], R3 ;  /* 0x002e280301007387 */ /* 0x000fe20000100800 */
[----:B--2---:R-:W2:Y:S04]  /*b4c40*/  LDL.LU R28, [R1+0x2e4c] ;  /* 0x002e4c00011c7983 */ /* 0x004ea80000300800 */
[----:B------:R1:W-:Y:S04]  /*b4c50*/  LDGSTS.E [R6+0x28700], [R20.64], P1 ;  /* 0x2870000014067fae */ /* 0x0003e80008921844 */
[----:B-1----:R-:W2:Y:S01]  /*b4c60*/  LDL.LU R25, [R1+0x2e50] ;  /* 0x002e500001197983 */ /* 0x002ea20000300800 */
[----:B------:R-:W-:-:S02]  /*b4c70*/  MOV R20, R3 ;  /* 0x0000000300147202 */ /* 0x000fc40000000f00 */
[----:B----4-:R-:W-:Y:S02]  /*b4c80*/  IADD3.X R24, R24, R0, RZ, P5, !PT ;  /* 0x0000000018187210 */ /* 0x010fe40002ffe4ff */
[----:B---3--:R-:W-:-:S03]  /*b4c90*/  IADD3 R4, P5, R4, R252, RZ ;  /* 0x000000fc04047210 */ /* 0x008fc60007fbe0ff */
[----:B------:R1:W-:Y:S01]  /*b4ca0*/  STL [R1+0x2e24], R24 ;  /* 0x002e241801007387 */ /* 0x0003e20000100800 */
[----:B------:R-:W3:Y:S01]  /*b4cb0*/  LDL.LU R7, [R1+0x2e58] ;  /* 0x002e580001077983 */ /* 0x000ee20000300800 */
[----:B------:R-:W-:Y:S01]  /*b4cc0*/  IADD3 R37, P1, R37, R252, RZ ;  /* 0x000000fc25257210 */ /* 0x000fe20007f3e0ff */
[----:B------:R-:W-:Y:S01]  /*b4cd0*/  IMAD.X R41, R41, 0x1, R0, P5 ;  /* 0x0000000129297824 */ /* 0x000fe200028e0600 */
[----:B------:R4:W-:Y:S01]  /*b4ce0*/  STL [R1+0x2e30], R4 ;  /* 0x002e300401007387 */ /* 0x0009e20000100800 */
[----:B------:R-:W-:-:S03]  /*b4cf0*/  IMAD.MOV.U32 R21, RZ, RZ, R24 ;  /* 0x000000ffff157224 */ /* 0x000fc600078e0018 */
[----:B-1----:R-:W3:Y:S01]  /*b4d00*/  LDL.LU R24, [R1+0x2e54] ;  /* 0x002e540001187983 */ /* 0x002ee20000300800 */
[----:B------:R-:W-:Y:S02]  /*b4d10*/  STL [R1+0x2e38], R37 ;  /* 0x002e382501007387 */ /* 0x000fe40000100800 */
[----:B------:R1:W-:Y:S02]  /*b4d20*/  STL [R1+0x2e2c], R41 ;  /* 0x002e2c2901007387 */ /* 0x0003e40000100800 */
[----:B------:R-:W3:Y:S01]  /*b4d30*/  LDL.LU R3, [R1+0x2e60] ;  /* 0x002e600001037983 */ /* 0x000ee20000300800 */
[----:B------:R1:W-:Y:S02]  /*b4d40*/  LDGSTS.E [R6+0x2a000], [R20.64], P2 ;  /* 0x2a00000014067fae */ /* 0x0003e40009121844 */
[----:B-1----:R-:W-:Y:S02]  /*b4d50*/  IMAD.MOV.U32 R20, RZ, RZ, R4 ;  /* 0x000000ffff147224 */ /* 0x002fe400078e0004 */
[----:B----4-:R-:W3:Y:S01]  /*b4d60*/  LDL.LU R4, [R1+0x2e5c] ;  /* 0x002e5c0001047983 */ /* 0x010ee20000300800 */
[----:B------:R-:W-:-:S02]  /*b4d70*/  IADD3 R33, P5, R33, R252, RZ ;  /* 0x000000fc21217210 */ /* 0x000fc40007fbe0ff */
[----:B------:R-:W-:Y:S02]  /*b4d80*/  IADD3.X R40, R40, R0, RZ, P1, !PT ;  /* 0x0000000028287210 */ /* 0x000fe40000ffe4ff */
[----:B------:R-:W-:Y:S01]  /*b4d90*/  MOV R21, R41 ;  /* 0x0000002900157202 */ /* 0x000fe20000000f00 */
[----:B------:R-:W-:Y:S01]  /*b4da0*/  IMAD.X R36, R36, 0x1, R0, P5 ;  /* 0x0000000124247824 */ /* 0x000fe200028e0600 */
[----:B------:R-:W-:Y:S01]  /*b4db0*/  STL [R1+0x2e40], R33 ;  /* 0x002e402101007387 */ /* 0x000fe20000100800 */
[----:B------:R1:W-:Y:S03]  /*b4dc0*/  STL [R1+0x2e34], R40 ;  /* 0x002e342801007387 */ /* 0x0003e60000100800 */
        /* <DEDUP_REMOVED lines=10> */
[----:B--2---:R-:W-:-:S03]  /*b4e70*/  IADD3 R25, P5, R25, R252, RZ ;  /* 0x000000fc19197210 */ /* 0x004fc60007fbe0ff */
[----:B------:R2:W-:Y:S04]  /*b4e80*/  STL [R1+0x2e3c], R36 ;  /* 0x002e3c2401007387 */ /* 0x0005e80000100800 */
[----:B------:R-:W-:Y:S01]  /*b4e90*/  STL [R1+0x2e50], R25 ;  /* 0x002e501901007387 */ /* 0x000fe20000100800 */
[----:B------:R-:W-:Y:S02]  /*b4ea0*/  STL [R1+0x2e44], R32 ;  /* 0x002e442001007387 */ /* 0x000fe40000100800 */
[----:B------:R-:W3:Y:S02]  /*b4eb0*/  LDL.LU R73, [R1+0x2f24] ;  /* 0x002f240001497983 */ /* 0x000ee40000300800 */
[----:B------:R-:W3:Y:S02]  /*b4ec0*/  LDL.LU R72, [R1+0x2f28] ;  /* 0x002f280001487983 */ /* 0x000ee40000300800 */
[----:B------:R-:W-:-:S02]  /*b4ed0*/  IMAD.X R28, R28, 0x1, R0, P5 ;  /* 0x000000011c1c7824 */ /* 0x000fc400028e0600 */
[----:B-1----:R-:W-:Y:S01]  /*b4ee0*/  IMAD.MOV.U32 R20, RZ, RZ, R29 ;  /* 0x000000ffff147224 */ /* 0x002fe200078e001d */
[----:B------:R-:W-:-:S05]  /*b4ef0*/  MOV R21, R32 ;  /* 0x0000002000157202 */ /* 0x000fca0000000f00 */
[----:B------:R1:W-:Y:S02]  /*b4f00*/  LDGSTS.E [R6+0x2a400], [R20.64], P2 ;  /* 0x2a40000014067fae */ /* 0x0003e40009121844 */
[----:B-1----:R-:W-:Y:S01]  /*b4f10*/  IMAD.MOV.U32 R21, RZ, RZ, R28 ;  /* 0x000000ffff157224 */ /* 0x002fe200078e001c */
[----:B------:R-:W-:-:S05]  /*b4f20*/  MOV R20, R25 ;  /* 0x0000001900147202 */ /* 0x000fca0000000f00 */
[----:B------:R1:W-:Y:S01]  /*b4f30*/  LDGSTS.E [R6+0x2a500], [R20.64], P2 ;  /* 0x2a50000014067fae */ /* 0x0003e20009121844 */
[----:B---3--:R-:W-:-:S05]  /*b4f40*/  IADD3 R7, P1, R7, R252, RZ ;  /* 0x000000fc07077210 */ /* 0x008fca0007f3e0ff */
[----:B------:R-:W-:Y:S01]  /*b4f50*/  STL [R1+0x2e58], R7 ;  /* 0x002e580701007387 */ /* 0x000fe20000100800 */
[----:B------:R3:W-:Y:S02]  /*b4f60*/  STL [R1+0x2e4c], R28 ;  /* 0x002e4c1c01007387 */ /* 0x0007e40000100800 */
[----:B------:R-:W4:Y:S01]  /*b4f70*/  LDL.LU R44, [R1+0x2f2c] ;  /* 0x002f2c00012c7983 */ /* 0x000f220000300800 */
[----:B------:R-:W-:Y:S02]  /*b4f80*/  IADD3.X R24, R24, R0, RZ, P1, !PT ;  /* 0x0000000018187210 */ /* 0x000fe40000ffe4ff */
[----:B------:R-:W-:-:S05]  /*b4f90*/  IADD3 R3, P5, R3, R252, RZ ;  /* 0x000000fc03037210 */ /* 0x000fca0007fbe0ff */
[----:B------:R1:W-:Y:S01]  /*b4fa0*/  STL [R1+0x2e60], R3 ;  /* 0x002e600301007387 */ /* 0x0003e20000100800 */
[----:B------:R-:W-:Y:S02]  /*b4fb0*/  STL [R1+0x2e54], R24 ;  /* 0x002e541801007387 */ /* 0x000fe40000100800 */
[----:B------:R-:W4:Y:S02]  /*b4fc0*/  LDL.LU R41, [R1+0x2f30] ;  /* 0x002f300001297983 */ /* 0x000f240000300800 */
[----:B------:R-:W4:Y:S01]  /*b4fd0*/  LDL.LU R37, [R1+0x2f38] ;  /* 0x002f380001257983 */ /* 0x000f220000300800 */
[----:B------:R-:W4:Y:S01]  /*b4fe0*/  LDL.LU R40, [R1+0x2f34] ;  /* 0x002f340001287983 */ /* 0x000f220000300800 */
[----:B--2---:R-:W2:Y:S02]  /*b4ff0*/  LDL.LU R36, [R1+0x2f3c] ;  /* 0x002f3c0001247983 */ /* 0x004ea40000300800 */
[----:B---3--:R-:W-:-:S05]  /*b5000*/  IMAD.X R4, R4, 0x1, R0, P5 ;  /* 0x0000000104047824 */ /* 0x008fca00028e0600 */
[----:B------:R3:W-:Y:S01]  /*b5010*/  STL [R1+0x2e5c], R4 ;  /* 0x002e5c0401007387 */ /* 0x0007e20000100800 */
[----:B------:R-:W2:Y:S02]  /*b5020*/  LDL.LU R28, [R1+0x2f40] ;  /* 0x002f4000011c7983 */ /* 0x000ea40000300800 */
[----:B------:R-:W2:Y:S02]  /*b5030*/  LDL.LU R33, [R1+0x2f44] ;  /* 0x002f440001217983 */ /* 0x000ea40000300800 */
[----:B------:R-:W2:Y:S01]  /*b5040*/  LDL.LU R32, [R1+0x2f48] ;  /* 0x002f480001207983 */ /* 0x000ea20000300800 */
[----:B------:R-:W2:Y:S01]  /*b5050*/  LDL.LU R29, [R1+0x2f4c] ;  /* 0x002f4c00011d7983 */ /* 0x000ea20000300800 */
[----:B------:R-:W2:Y:S01]  /*b5060*/  LDL.LU R25, [R1+0x2f50] ;  /* 0x002f500001197983 */ /* 0x000ea20000300800 */
[----:B-1----:R-:W-:Y:S01]  /*b5070*/  MOV R20, R7 ;  /* 0x0000000700147202 */ /* 0x002fe20000000f00 */
[----:B------:R-:W-:-:S05]  /*b5080*/  IMAD.MOV.U32 R21, RZ, RZ, R24 ;  /* 0x000000ffff157224 */ /* 0x000fca00078e0018 */
[----:B------:R1:W-:Y:S01]  /*b5090*/  LDGSTS.E [R6+0x2a600], [R20.64], P2 ;  /* 0x2a60000014067fae */ /* 0x0003e20009121844 */
[----:B------:R-:W-:Y:S02]  /*b50a0*/  ISETP.GT.AND P5, PT, R5, 0x64, PT ;  /* 0x000000640500780c */ /* 0x000fe40003fa4270 */
[----:B-1----:R-:W-:Y:S01]  /*b50b0*/  MOV R20, R3 ;  /* 0x0000000300147202 */ /* 0x002fe20000000f00 */
[----:B------:R-:W-:-:S05]  /*b50c0*/  IMAD.MOV.U32 R21, RZ, RZ, R4 ;  /* 0x000000ffff157224 */ /* 0x000fca00078e0004 */
[----:B------:R1:W-:Y:S01]  /*b50d0*/  LDGSTS.E [R6+0x2a700], [R20.64], P2 ;  /* 0x2a70000014067fae */ /* 0x0003e20009121844 */
[----:B------:R-:W-:Y:S02]  /*b50e0*/  ISETP.GT.AND P2, PT, R5, 0x60, PT ;  /* 0x000000600500780c */ /* 0x000fe40003f44270 */
[----:B------:R-:W-:Y:S02]  /*b50f0*/  SEL R3, RZ, 0x4, !P5 ;  /* 0x00000004ff037807 */ /* 0x000fe40006800000 */
[----:B---3--:R-:W-:Y:S02]  /*b5100*/  SEL R4, RZ, 0x4, !P2 ;  /* 0x00000004ff047807 */ /* 0x008fe40005000000 */
[----:B------:R-:W-:Y:S02]  /*b5110*/  SEL R3, R3, RZ, !P0 ;  /* 0x000000ff03037207 */ /* 0x000fe40004000000 */
[----:B------:R-:W-:-:S05]  /*b5120*/  IADD3 R72, P1, R72, R252, RZ ;  /* 0x000000fc48487210 */ /* 0x000fca0007f3e0ff */
[----:B------:R-:W-:Y:S01]  /*b5130*/  STL [R1+0x2f28], R72 ;  /* 0x002f284801007387 */ /* 0x000fe20000100800 */
[----:B------:R-:W3:Y:S02]  /*b5140*/  LDL.LU R24, [R1+0x2f54] ;  /* 0x002f540001187983 */ /* 0x000ee40000300800 */
[----:B------:R-:W3:Y:S01]  /*b5150*/  LDL.LU R7, [R1+0x2f58] ;  /* 0x002f580001077983 */ /* 0x000ee20000300800 */
[----:B------:R-:W-:Y:S01]  /*b5160*/  IADD3.X R73, R73, R0, RZ, P1, !PT ;  /* 0x0000000049497210 */ /* 0x000fe20000ffe4ff */
[----:B------:R-:W3:Y:S04]  /*b5170*/  LDL.LU R45, [R1+0x2f60] ;  /* 0x002f6000012d7983 */ /* 0x000ee80000300800 */
[----:B------:R-:W-:Y:S01]  /*b5180*/  STL [R1+0x2f24], R73 ;  /* 0x002f244901007387 */ /* 0x000fe20000100800 */
[----:B----4-:R-:W-:-:S02]  /*b5190*/  IADD3 R41, P1, R41, R252, RZ ;  /* 0x000000fc29297210 */ /* 0x010fc40007f3e0ff */
[----:B------:R-:W-:-:S03]  /*b51a0*/  IADD3 R37, P6, R37, R252, RZ ;  /* 0x000000fc25257210 */ /* 0x000fc60007fde0ff */
[--C-:B------:R-:W-:Y:S01]  /*b51b0*/  IMAD.X R44, R44, 0x1, R0.reuse, P1 ;  /* 0x000000012c2c7824 */ /* 0x100fe200008e0600 */
[----:B------:R4:W-:Y:S01]  /*b51c0*/  STL [R1+0x2f30], R41 ;  /* 0x002f302901007387 */ /* 0x0009e20000100800 */
[----:B------:R-:W-:Y:S01]  /*b51d0*/  IADD3.X R40, R40, R0, RZ, P6, !PT ;  /* 0x0000000028287210 */ /* 0x000fe200037fe4ff */
[----:B------:R-:W-:Y:S01]  /*b51e0*/  STL [R1+0x2f38], R37 ;  /* 0x002f382501007387 */ /* 0x000fe20000100800 */
[-C--:B--2---:R-:W-:Y:S02]  /*b51f0*/  IADD3 R28, P2, R28, R252.reuse, RZ ;  /* 0x000000fc1c1c7210 */ /* 0x084fe40007f5e0ff */
[----:B------:R-:W-:Y:S01]  /*b5200*/  IADD3 R32, P5, R32, R252, RZ ;  /* 0x000000fc20207210 */ /* 0x000fe20007fbe0ff */
[----:B------:R3:W-:Y:S02]  /*b5210*/  STL [R1+0x2f2c], R44 ;  /* 0x002f2c2c01007387 */ /* 0x0007e40000100800 */
[--C-:B------:R-:W-:Y:S01]  /*b5220*/  IMAD.X R36, R36, 0x1, R0.reuse, P2 ;  /* 0x0000000124247824 */ /* 0x100fe200010e0600 */
[----:B------:R-:W-:Y:S01]  /*b5230*/  IADD3.X R33, R33, R0, RZ, P5, !PT ;  /* 0x0000000021217210 */ /* 0x000fe20002ffe4ff */
[----:B------:R-:W-:Y:S01]  /*b5240*/  STL [R1+0x2f40], R28 ;  /* 0x002f401c01007387 */ /* 0x000fe20000100800 */
[----:B------:R-:W-:Y:S01]  /*b5250*/  IADD3 R25, P5, R25, R252, RZ ;  /* 0x000000fc19197210 */ /* 0x000fe20007fbe0ff */
[----:B------:R-:W-:Y:S02]  /*b5260*/  STL [R1+0x2f48], R32 ;  /* 0x002f482001007387 */ /* 0x000fe40000100800 */
[----:B------:R1:W-:Y:S01]  /*b5270*/  STL [R1+0x2f34], R40 ;  /* 0x002f342801007387 */ /* 0x0003e20000100800 */
[----:B------:R1:W-:Y:S01]  /*b5280*/  STL [R1+0x2f3c], R36 ;  /* 0x002f3c2401007387 */ /* 0x0003e20000100800 */
[----:B------:R1:W-:Y:S01]  /*b5290*/  STL [R1+0x2f44], R33 ;  /* 0x002f442101007387 */ /* 0x0003e20000100800 */
[----:B------:R-:W-:Y:S01]  /*b52a0*/  ISETP.NE.U32.AND P2, PT, R3, RZ, PT ;  /* 0x000000ff0300720c */ /* 0x000fe20003f45070 */
[----:B------:R-:W-:Y:S01]  /*b52b0*/  STL [R1+0x2f50], R25 ;  /* 0x002f501901007387 */ /* 0x000fe20000100800 */
[----:B------:R-:W2:Y:S01]  /*b52c0*/  LDL.LU R3, [R1+0x2f5c] ;  /* 0x002f5c0001037983 */ /* 0x000ea20000300800 */
[----:B------:R-:W-:Y:S01]  /*b52d0*/  HMMA.1688.F32.TF32 R60, R112, R16, R60 ;  /* 0x00000010703c723c */ /* 0x000fe2000008103c */
[----:B------:R-:W-:-:S06]  /*b52e0*/  IMAD.X R29, R29, 0x1, R0, P5 ;  /* 0x000000011d1d7824 */ /* 0x000fcc00028e0600 */
[----:B------:R-:W-:Y:S01]  /*b52f0*/  IMAD.MOV.U32 R16, RZ, RZ, R72 ;  /* 0x000000ffff107224 */ /* 0x000fe200078e0048 */
[----:B------:R-:W-:Y:S01]  /*b5300*/  MOV R17, R73 ;  /* 0x0000004900117202 */ /* 0x000fe20000000f00 */
[----:B------:R1:W-:Y:S04]  /*b5310*/  STL [R1+0x2f4c], R29 ;  /* 0x002f4c1d01007387 */ /* 0x0003e80000100800 */
[----:B------:R1:W-:Y:S02]  /*b5320*/  LDGSTS.E [R6+0x2c000], [R16.64], P3 ;  /* 0x2c00000010067fae */ /* 0x0003e40009921844 */
[----:B-1----:R-:W-:Y:S01]  /*b5330*/  MOV R16, R41 ;  /* 0x0000002900107202 */ /* 0x002fe20000000f00 */
[----:B------:R-:W-:Y:S01]  /*b5340*/  IMAD.MOV.U32 R17, RZ, RZ, R44 ;  /* 0x000000ffff117224 */ /* 0x000fe200078e002c */
[----:B----4-:R-:W4:Y:S04]  /*b5350*/  LDL.LU R41, [R1+0x3028] ;  /* 0x0030280001297983 */ /* 0x010f280000300800 */
[----:B------:R1:W-:Y:S02]  /*b5360*/  LDGSTS.E [R6+0x2c100], [R16.64], P3 ;  /* 0x2c10000010067fae */ /* 0x0003e40009921844 */
[----:B-1----:R-:W-:Y:S01]  /*b5370*/  MOV R16, R37 ;  /* 0x0000002500107202 */ /* 0x002fe20000000f00 */
[----:B------:R-:W-:-:S05]  /*b5380*/  IMAD.MOV.U32 R17, RZ, RZ, R40 ;  /* 0x000000ffff117224 */ /* 0x000fca00078e0028 */
[----:B------:R1:W-:Y:S02]  /*b5390*/  LDGSTS.E [R6+0x2c200], [R16.64], P3 ;  /* 0x2c20000010067fae */ /* 0x0003e40009921844 */
[----:B-1----:R-:W-:Y:S01]  /*b53a0*/  IMAD.MOV.U32 R16, RZ, RZ, R28 ;  /* 0x000000ffff107224 */ /* 0x002fe200078e001c */
[----:B------:R-:W-:-:S05]  /*b53b0*/  MOV R17, R36 ;  /* 0x0000002400117202 */ /* 0x000fca0000000f00 */
[----:B------:R1:W-:Y:S01]  /*b53c0*/  LDGSTS.E [R6+0x2c300], [R16.64], P3 ;  /* 0x2c30000010067fae */ /* 0x0003e20009921844 */
[----:B---3--:R-:W-:-:S04]  /*b53d0*/  IADD3 R7, P5, R7, R252, RZ ;  /* 0x000000fc07077210 */ /* 0x008fc80007fbe0ff */
[----:B------:R-:W-:Y:S01]  /*b53e0*/  IADD3.X R24, R24, R0, RZ, P5, !PT ;  /* 0x0000000018187210 */ /* 0x000fe20002ffe4ff */
[----:B------:R-:W-:Y:S01]  /*b53f0*/  STL [R1+0x2f58], R7 ;  /* 0x002f580701007387 */ /* 0x000fe20000100800 */
[----:B------:R-:W3:Y:S02]  /*b5400*/  LDL.LU R44, [R1+0x3024] ;  /* 0x00302400012c7983 */ /* 0x000ee40000300800 */
[----:B------:R-:W3:Y:S01]  /*b5410*/  LDL.LU R40, [R1+0x302c] ;  /* 0x00302c0001287983 */ /* 0x000ee20000300800 */
[----:B------:R-:W-:Y:S01]  /*b5420*/  IADD3 R45, P5, R45, R252, RZ ;  /* 0x000000fc2d2d7210 */ /* 0x000fe20007fbe0ff */
[----:B------:R2:W-:Y:S01]  /*b5430*/  STL [R1+0x2f54], R24 ;  /* 0x002f541801007387 */ /* 0x0005e20000100800 */
[----:B------:R-:W3:Y:S03]  /*b5440*/  LDL.LU R37, [R1+0x3030] ;  /* 0x0030300001257983 */ /* 0x000ee60000300800 */
[----:B------:R-:W-:Y:S01]  /*b5450*/  STL [R1+0x2f60], R45 ;  /* 0x002f602d01007387 */ /* 0x000fe20000100800 */
[----:B------:R-:W3:Y:S02]  /*b5460*/  LDL.LU R28, [R1+0x3034] ;  /* 0x00303400011c7983 */ /* 0x000ee40000300800 */
[----:B------:R-:W3:Y:S02]  /*b5470*/  LDL.LU R20, [R1+0x3038] ;  /* 0x0030380001147983 */ /* 0x000ee40000300800 */
[----:B-1----:R-:W-:Y:S01]  /*b5480*/  IMAD.MOV.U32 R16, RZ, RZ, R32 ;  /* 0x000000ffff107224 */ /* 0x002fe200078e0020 */
[----:B------:R-:W-:Y:S01]  /*b5490*/  MOV R17, R33 ;  /* 0x0000002100117202 */ /* 0x000fe20000000f00 */
[----:B------:R-:W3:Y:S01]  /*b54a0*/  LDL.LU R36, [R1+0x303c] ;  /* 0x00303c0001247983 */ /* 0x000ee20000300800 */
[----:B------:R-:W3:Y:S02]  /*b54b0*/  LDL.LU R33, [R1+0x3040] ;  /* 0x0030400001217983 */ /* 0x000ee40000300800 */
[----:B------:R-:W3:Y:S01]  /*b54c0*/  LDL.LU R32, [R1+0x3044] ;  /* 0x0030440001207983 */ /* 0x000ee20000300800 */
[----:B------:R1:W-:Y:S02]  /*b54d0*/  LDGSTS.E [R6+0x2c400], [R16.64], P3 ;  /* 0x2c40000010067fae */ /* 0x0003e40009921844 */
[----:B-1----:R-:W-:-:S02]  /*b54e0*/  IMAD.MOV.U32 R17, RZ, RZ, R29 ;  /* 0x000000ffff117224 */ /* 0x002fc400078e001d */
[----:B--2---:R-:W-:-:S05]  /*b54f0*/  IMAD.X R3, R3, 0x1, R0, P5 ;  /* 0x0000000103037824 */ /* 0x004fca00028e0600 */
[----:B------:R1:W-:Y:S01]  /*b5500*/  STL [R1+0x2f5c], R3 ;  /* 0x002f5c0301007387 */ /* 0x0003e20000100800 */
[----:B------:R-:W2:Y:S01]  /*b5510*/  LDL.LU R29, [R1+0x3048] ;  /* 0x00304800011d7983 */ /* 0x000ea20000300800 */
[----:B------:R-:W-:-:S05]  /*b5520*/  MOV R16, R25 ;  /* 0x0000001900107202 */ /* 0x000fca0000000f00 */
[----:B------:R1:W-:Y:S01]  /*b5530*/  LDGSTS.E [R6+0x2c500], [R16.64], P3 ;  /* 0x2c50000010067fae */ /* 0x0003e20009921844 */
[----:B------:R-:W-:Y:S02]  /*b5540*/  SEL R4, R4, RZ, !P0 ;  /* 0x000000ff04047207 */ /* 0x000fe40004000000 */
[----:B-1----:R-:W-:Y:S01]  /*b5550*/  MOV R16, R7 ;  /* 0x0000000700107202 */ /* 0x002fe20000000f00 */
[----:B------:R-:W-:Y:S01]  /*b5560*/  IMAD.MOV.U32 R17, RZ, RZ, R24 ;  /* 0x000000ffff117224 */ /* 0x000fe200078e0018 */
[----:B----4-:R-:W-:-:S04]  /*b5570*/  IADD3 R41, P5, R41, R252, RZ ;  /* 0x000000fc29297210 */ /* 0x010fc80007fbe0ff */
[----:B------:R1:W-:Y:S04]  /*b5580*/  LDGSTS.E [R6+0x2c600], [R16.64], P3 ;  /* 0x2c60000010067fae */ /* 0x0003e80009921844 */
[----:B------:R-:W-:Y:S01]  /*b5590*/  STL [R1+0x3028], R41 ;  /* 0x0030282901007387 */ /* 0x000fe20000100800 */
[----:B------:R-:W4:Y:S02]  /*b55a0*/  LDL.LU R25, [R1+0x304c] ;  /* 0x00304c0001197983 */ /* 0x000f240000300800 */
[----:B------:R-:W4:Y:S02]  /*b55b0*/  LDL.LU R24, [R1+0x3050] ;  /* 0x0030500001187983 */ /* 0x000f240000300800 */
[----:B------:R-:W4:Y:S01]  /*b55c0*/  LDL.LU R21, [R1+0x3054] ;  /* 0x0030540001157983 */ /* 0x000f220000300800 */
[----:B------:R-:W-:Y:S01]  /*b55d0*/  ISETP.NE.U32.AND P1, PT, R4, RZ, PT ;  /* 0x000000ff0400720c */ /* 0x000fe20003f25070 */
[----:B------:R-:W4:Y:S01]  /*b55e0*/  LDL.LU R7, [R1+0x3058] ;  /* 0x0030580001077983 */ /* 0x000f220000300800 */
[----:B------:R-:W4:Y:S02]  /*b55f0*/  LDL.LU R4, [R1+0x305c] ;  /* 0x00305c0001047983 */ /* 0x000f240000300800 */
[----:B-1----:R-:W-:Y:S01]  /*b5600*/  IMAD.MOV.U32 R16, RZ, RZ, R45 ;  /* 0x000000ffff107224 */ /* 0x002fe200078e002d */
[----:B------:R-:W-:-:S05]  /*b5610*/  MOV R17, R3 ;  /* 0x0000000300117202 */ /* 0x000fca0000000f00 */
[----:B------:R1:W-:Y:S02]  /*b5620*/  LDGSTS.E [R6+0x2c700], [R16.64], P3 ;  /* 0x2c70000010067fae */ /* 0x0003e40009921844 */
[----:B-1----:R-:W-:Y:S02]  /*b5630*/  MOV R16, R41 ;  /* 0x0000002900107202 */ /* 0x002fe40000000f00 */
[----:B---3--:R-:W-:Y:S02]  /*b5640*/  IADD3.X R44, R44, R0, RZ, P5, !PT ;  /* 0x000000002c2c7210 */ /* 0x008fe40002ffe4ff */
[----:B------:R-:W-:-:S03]  /*b5650*/  IADD3 R37, P5, R37, R252, RZ ;  /* 0x000000fc25257210 */ /* 0x000fc60007fbe0ff */
[----:B------:R-:W-:Y:S01]  /*b5660*/  IMAD.MOV.U32 R17, RZ, RZ, R44 ;  /* 0x000000ffff117224 */ /* 0x000fe200078e002c */
[----:B------:R-:W-:Y:S01]  /*b5670*/  STL [R1+0x3024], R44 ;  /* 0x0030242c01007387 */ /* 0x000fe20000100800 */
[----:B------:R-:W3:Y:S02]  /*b5680*/  LDL.LU R3, [R1+0x3060] ;  /* 0x0030600001037983 */ /* 0x000ee40000300800 */
[--C-:B------:R-:W-:Y:S01]  /*b5690*/  IMAD.X R40, R40, 0x1, R0.reuse, P5 ;  /* 0x0000000128287824 */ /* 0x100fe200028e0600 */
[-C--:B------:R-:W-:Y:S01]  /*b56a0*/  IADD3 R20, P3, R20, R252.reuse, RZ ;  /* 0x000000fc14147210 */ /* 0x080fe20007f7e0ff */
[----:B------:R1:W-:Y:S01]  /*b56b0*/  LDGSTS.E [R6+0x2e000], [R16.64], P4 ;  /* 0x2e00000010067fae */ /* 0x0003e2000a121844 */
[----:B------:R-:W-:Y:S02]  /*b56c0*/  IADD3 R33, P5, R33, R252, RZ ;  /* 0x000000fc21217210 */ /* 0x000fe40007fbe0ff */
[----:B------:R-:W-:Y:S01]  /*b56d0*/  IADD3.X R28, R28, R0, RZ, P3, !PT ;  /* 0x000000001c1c7210 */ /* 0x000fe20001ffe4ff */
[----:B------:R-:W-:Y:S01]  /*b56e0*/  STL [R1+0x3030], R37 ;  /* 0x0030302501007387 */ /* 0x000fe20000100800 */
[----:B------:R1:W-:Y:S02]  /*b56f0*/  STL [R1+0x3038], R20 ;  /* 0x0030381401007387 */ /* 0x0003e40000100800 */
[----:B------:R-:W-:Y:S02]  /*b5700*/  STL [R1+0x302c], R40 ;  /* 0x00302c2801007387 */ /* 0x000fe40000100800 */
[----:B------:R-:W-:Y:S02]  /*b5710*/  STL [R1+0x3040], R33 ;  /* 0x0030402101007387 */ /* 0x000fe40000100800 */
[----:B-1----:R-:W-:Y:S01]  /*b5720*/  IMAD.MOV.U32 R16, RZ, RZ, R37 ;  /* 0x000000ffff107224 */ /* 0x002fe200078e0025 */
[----:B------:R-:W-:Y:S01]  /*b5730*/  MOV R17, R40 ;  /* 0x0000002800117202 */ /* 0x000fe20000000f00 */
[----:B------:R1:W-:Y:S01]  /*b5740*/  STL [R1+0x3034], R28 ;  /* 0x0030341c01007387 */ /* 0x0003e20000100800 */
[----:B------:R-:W-:-:S03]  /*b5750*/  IMAD.X R36, R36, 0x1, R0, P5 ;  /* 0x0000000124247824 */ /* 0x000fc600028e0600 */
[----:B------:R1:W-:Y:S02]  /*b5760*/  LDGSTS.E [R6+0x2e100], [R16.64], P4 ;  /* 0x2e10000010067fae */ /* 0x0003e4000a121844 */
[----:B-1----:R-:W-:Y:S02]  /*b5770*/  MOV R16, R20 ;  /* 0x0000001400107202 */ /* 0x002fe40000000f00 */
[----:B------:R-:W3:Y:S01]  /*b5780*/  LDL.LU R20, [R1+0x3128] ;  /* 0x0031280001147983 */ /* 0x000ee20000300800 */
[----:B------:R-:W-:-:S05]  /*b5790*/  IMAD.MOV.U32 R17, RZ, RZ, R28 ;  /* 0x000000ffff117224 */ /* 0x000fca00078e001c */
[----:B------:R1:W-:Y:S01]  /*b57a0*/  LDGSTS.E [R6+0x2e200], [R16.64], P4 ;  /* 0x2e20000010067fae */ /* 0x0003e2000a121844 */
[----:B--2---:R-:W-:-:S05]  /*b57b0*/  IADD3 R29, P3, R29, R252, RZ ;  /* 0x000000fc1d1d7210 */ /* 0x004fca0007f7e0ff */
[----:B------:R-:W-:Y:S01]  /*b57c0*/  STL [R1+0x3048], R29 ;  /* 0x0030481d01007387 */ /* 0x000fe20000100800 */
[----:B------:R-:W-:Y:S02]  /*b57d0*/  STL [R1+0x303c], R36 ;  /* 0x00303c2401007387 */ /* 0x000fe40000100800 */
[----:B------:R-:W2:Y:S02]  /*b57e0*/  LDL.LU R28, [R1+0x3130] ;  /* 0x00313000011c7983 */ /* 0x000ea40000300800 */
[----:B-1----:R-:W-:Y:S01]  /*b57f0*/  IMAD.MOV.U32 R16, RZ, RZ, R33 ;  /* 0x000000ffff107224 */ /* 0x002fe200078e0021 */
[----:B------:R-:W-:Y:S02]  /*b5800*/  MOV R17, R36 ;  /* 0x0000002400117202 */ /* 0x000fe40000000f00 */
[----:B------:R-:W-:-:S03]  /*b5810*/  IADD3.X R32, R32, R0, RZ, P3, !PT ;  /* 0x0000000020207210 */ /* 0x000fc60001ffe4ff */
[----:B------:R1:W-:Y:S01]  /*b5820*/  LDGSTS.E [R6+0x2e300], [R16.64], P4 ;  /* 0x2e30000010067fae */ /* 0x0003e2000a121844 */
[----:B----4-:R-:W-:Y:S01]  /*b5830*/  IADD3 R24, P5, R24, R252, RZ ;  /* 0x000000fc18187210 */ /* 0x010fe20007fbe0ff */
[----:B-1----:R-:W-:Y:S01]  /*b5840*/  IMAD.MOV.U32 R16, RZ, RZ, R29 ;  /* 0x000000ffff107224 */ /* 0x002fe200078e001d */
[----:B------:R-:W-:Y:S02]  /*b5850*/  MOV R17, R32 ;  /* 0x0000002000117202 */ /* 0x000fe40000000f00 */
[----:B------:R-:W-:Y:S01]  /*b5860*/  IADD3 R7, P3, R7, R252, RZ ;  /* 0x000000fc07077210 */ /* 0x000fe20007f7e0ff */
[----:B------:R-:W-:Y:S01]  /*b5870*/  IMAD.X R25, R25, 0x1, R0, P5 ;  /* 0x0000000119197824 */ /* 0x000fe200028e0600 */
[----:B------:R-:W-:Y:S01]  /*b5880*/  STL [R1+0x3050], R24 ;  /* 0x0030501801007387 */ /* 0x000fe20000100800 */
[----:B------:R-:W-:Y:S01]  /*b5890*/  STL [R1+0x3044], R32 ;  /* 0x0030442001007387 */ /* 0x000fe20000100800 */
[----:B------:R-:W-:Y:S02]  /*b58a0*/  IADD3.X R21, R21, R0, RZ, P3, !PT ;  /* 0x0000000015157210 */ /* 0x000fe40001ffe4ff */
[----:B------:R1:W-:Y:S01]  /*b58b0*/  LDGSTS.E [R6+0x2e400], [R16.64], P4 ;  /* 0x2e40000010067fae */ /* 0x0003e2000a121844 */
[----:B------:R-:W4:Y:S02]  /*b58c0*/  LDL.LU R33, [R1+0x4034] ;  /* 0x0040340001217983 */ /* 0x000f240000300800 */
[----:B------:R-:W-:Y:S02]  /*b58d0*/  STL [R1+0x3058], R7 ;  /* 0x0030580701007387 */ /* 0x000fe40000100800 */
[----:B------:R-:W-:Y:S02]  /*b58e0*/  STL [R1+0x304c], R25 ;  /* 0x00304c1901007387 */ /* 0x000fe40000100800 */
[----:B-1----:R-:W-:Y:S01]  /*b58f0*/  IMAD.MOV.U32 R16, RZ, RZ, R24 ;  /* 0x000000ffff107224 */ /* 0x002fe200078e0018 */
[----:B------:R-:W-:-:S05]  /*b5900*/  MOV R17, R25 ;  /* 0x0000001900117202 */ /* 0x000fca0000000f00 */
[----:B------:R1:W-:Y:S02]  /*b5910*/  LDGSTS.E [R6+0x2e500], [R16.64], P4 ;  /* 0x2e50000010067fae */ /* 0x0003e4000a121844 */
[----:B-1----:R-:W-:Y:S01]  /*b5920*/  IMAD.MOV.U32 R17, RZ, RZ, R21 ;  /* 0x000000ffff117224 */ /* 0x002fe200078e0015 */
[----:B---3--:R-:W-:-:S05]  /*b5930*/  IADD3 R3, P5, R3, R252, RZ ;  /* 0x000000fc03037210 */ /* 0x008fca0007fbe0ff */
[----:B------:R-:W-:Y:S01]  /*b5940*/  IMAD.X R4, R4, 0x1, R0, P5 ;  /* 0x0000000104047824 */ /* 0x000fe200028e0600 */
[----:B------:R-:W-:Y:S01]  /*b5950*/  STL [R1+0x3060], R3 ;  /* 0x0030600301007387 */ /* 0x000fe20000100800 */
[----:B------:R1:W-:Y:S02]  /*b5960*/  STL [R1+0x3054], R21 ;  /* 0x0030541501007387 */ /* 0x0003e40000100800 */
[----:B------:R-:W3:Y:S01]  /*b5970*/  LDL.LU R37, [R1+0x3fec] ;  /* 0x003fec0001257983 */ /* 0x000ee20000300800 */
[----:B------:R-:W-:Y:S04]  /*b5980*/  STL [R1+0x305c], R4 ;  /* 0x00305c0401007387 */ /* 0x000fe80000100800 */
[----:B-1----:R-:W3:Y:S01]  /*b5990*/  LDL.LU R21, [R1+0x3124] ;  /* 0x0031240001157983 */ /* 0x002ee20000300800 */
[----:B------:R-:W3:Y:S01]  /*b59a0*/  LDL.LU R29, [R1+0x312c] ;  /* 0x00312c00011d7983 */ /* 0x000ee20000300800 */
[----:B------:R-:W-:-:S05]  /*b59b0*/  IADD3 R20, P5, R20, R252, RZ ;  /* 0x000000fc14147210 */ /* 0x000fca0007fbe0ff */
[----:B------:R1:W-:Y:S01]  /*b59c0*/  STL [R1+0x3128], R20 ;  /* 0x0031281401007387 */ /* 0x0003e20000100800 */
[----:B------:R-:W3:Y:S02]  /*b59d0*/  LDL.LU R25, [R1+0x3134] ;  /* 0x0031340001197983 */ /* 0x000ee40000300800 */
[----:B------:R-:W3:Y:S01]  /*b59e0*/  LDL.LU R24, [R1+0x3138] ;  /* 0x0031380001187983 */ /* 0x000ee20000300800 */
[----:B--2---:R-:W-:-:S05]  /*b59f0*/  IADD3 R28, P6, R28, R252, RZ ;  /* 0x000000fc1c1c7210 */ /* 0x004fca0007fde0ff */
[----:B------:R-:W-:Y:S01]  /*b5a00*/  STL [R1+0x3130], R28 ;  /* 0x0031301c01007387 */ /* 0x000fe20000100800 */
        /* <DEDUP_REMOVED lines=12> */
[----:B------:R-:W2:Y:S01]  /*b5ad0*/  LDL.LU R103, [R1+0x114] ;  /* 0x0001140001677983 */ /* 0x000ea20000300800 */
[----:B------:R-:W-:Y:S01]  /*b5ae0*/  HMMA.1688.F32.TF32 R52, R8, R178, R52 ;  /* 0x000000b20834723c */ /* 0x000fe20000081034 */
[----:B------:R-:W2:Y:S02]  /*b5af0*/  LDL.LU R144, [R1+0x118] ;  /* 0x0001180001907983 */ /* 0x000ea40000300800 */
[----:B------:R-:W2:Y:S01]  /*b5b00*/  LDL.LU R145, [R1+0x11c] ;  /* 0x00011c0001917983 */ /* 0x000ea20000300800 */
[----:B------:R-:W2:Y:S01]  /*b5b10*/  LDL.LU R148, [R1+0xe0] ;  /* 0x0000e00001947983 */ /* 0x000ea20000300800 */
[----:B------:R-:W2:Y:S03]  /*b5b20*/  LDL.LU R149, [R1+0xe4] ;  /* 0x0000e40001957983 */ /* 0x000ea60000300800 */
[----:B------:R1:W-:Y:S01]  /*b5b30*/  LDGSTS.E [R6+0x2e600], [R16.64], P4 ;  /* 0x2e60000010067fae */ /* 0x0003e2000a121844 */
[----:B------:R-:W2:Y:S02]  /*b5b40*/  LDL.LU R157, [R1+0xe8] ;  /* 0x0000e800019d7983 */ /* 0x000ea40000300800 */
[----:B------:R-:W2:Y:S02]  /*b5b50*/  LDL.LU R173, [R1+0xec] ;  /* 0x0000ec0001ad7983 */ /* 0x000ea40000300800 */
[----:B------:R-:W2:Y:S01]  /*b5b60*/  LDL.LU R238, [R1+0xf0] ;  /* 0x0000f00001ee7983 */ /* 0x000ea20000300800 */
[----:B------:R-:W2:Y:S01]  /*b5b70*/  LDL.LU R239, [R1+0xf4] ;  /* 0x0000f40001ef7983 */ /* 0x000ea20000300800 */
[----:B------:R-:W2:Y:S02]  /*b5b80*/  LDL.LU R229, [R1+0xf8] ;  /* 0x0000f80001e57983 */ /* 0x000ea40000300800 */
[----:B------:R-:W2:Y:S01]  /*b5b90*/  LDL.LU R225, [R1+0xfc] ;  /* 0x0000fc0001e17983 */ /* 0x000ea20000300800 */
[----:B-1----:R-:W-:Y:S01]  /*b5ba0*/  MOV R16, R3 ;  /* 0x0000000300107202 */ /* 0x002fe20000000f00 */
[----:B------:R-:W-:-:S05]  /*b5bb0*/  IMAD.MOV.U32 R17, RZ, RZ, R4 ;  /* 0x000000ffff117224 */ /* 0x000fca00078e0004 */
[----:B------:R1:W-:Y:S01]  /*b5bc0*/  LDGSTS.E [R6+0x2e700], [R16.64], P4 ;  /* 0x2e70000010067fae */ /* 0x0003e2000a121844 */
[----:B----4-:R-:W-:Y:S02]  /*b5bd0*/  IADD3 R33, P4, R33, R252, RZ ;  /* 0x000000fc21217210 */ /* 0x010fe40007f9e0ff */
[----:B---3--:R-:W-:Y:S01]  /*b5be0*/  IADD3.X R21, R21, R0, RZ, P5, !PT ;  /* 0x0000000015157210 */ /* 0x008fe20002ffe4ff */
[----:B------:R-:W-:-:S04]  /*b5bf0*/  IMAD.X R29, R29, 0x1, R0, P6 ;  /* 0x000000011d1d7824 */ /* 0x000fc800030e0600 */
[----:B------:R3:W-:Y:S01]  /*b5c00*/  LDGSTS.E [R6+0x30000], [R20.64], P1 ;  /* 0x3000000014067fae */ /* 0x0007e20008921844 */
[----:B------:R-:W-:Y:S01]  /*b5c10*/  IMAD.X R37, R37, 0x1, R0, P4 ;  /* 0x0000000125257824 */ /* 0x000fe200020e0600 */
[----:B---3--:R-:W-:Y:S02]  /*b5c20*/  MOV R20, R28 ;  /* 0x0000001c00147202 */ /* 0x008fe40000000f00 */
[----:B------:R-:W-:-:S05]  /*b5c30*/  IADD3 R24, P3, R24, R252, RZ ;  /* 0x000000fc18187210 */ /* 0x000fca0007f7e0ff */
[----:B------:R-:W-:Y:S01]  /*b5c40*/  STL [R1+0x3138], R24 ;  /* 0x0031381801007387 */ /* 0x000fe20000100800 */
[----:B------:R3:W-:Y:S01]  /*b5c50*/  STL [R1+0x3124], R21 ;  /* 0x0031241501007387 */ /* 0x0007e20000100800 */
[----:B------:R-:W-:Y:S01]  /*b5c60*/  IADD3.X R25, R25, R0, RZ, P3, !PT ;  /* 0x0000000019197210 */ /* 0x000fe20001ffe4ff */
[----:B------:R4:W-:Y:S01]  /*b5c70*/  STL [R1+0x312c], R29 ;  /* 0x00312c1d01007387 */ /* 0x0009e20000100800 */
[----:B------:R-:W-:Y:S01]  /*b5c80*/  STL [R1+0x4034], R33 ;  /* 0x0040342101007387 */ /* 0x000fe20000100800 */
[----:B---3--:R-:W-:-:S03]  /*b5c90*/  IMAD.MOV.U32 R21, RZ, RZ, R29 ;  /* 0x000000ffff157224 */ /* 0x008fc600078e001d */
[----:B------:R3:W-:Y:S04]  /*b5ca0*/  STL [R1+0x3134], R25 ;  /* 0x0031341901007387 */ /* 0x0007e80000100800 */
[----:B------:R1:W-:Y:S01]  /*b5cb0*/  LDGSTS.E [R6+0x30100], [R20.64], P1 ;  /* 0x3010000014067fae */ /* 0x0003e20008921844 */
[----:B------:R-:W-:Y:S02]  /*b5cc0*/  STL [R1+0x3fec], R37 ;  /* 0x003fec2501007387 */ /* 0x000fe40000100800 */
[----:B------:R-:W-:Y:S02]  /*b5cd0*/  STL.64 [R1+0x2e0], R52 ;  /* 0x0002e03401007387 */ /* 0x000fe40000100a00 */
[----:B------:R-:W-:Y:S01]  /*b5ce0*/  STL.64 [R1+0x2e8], R54 ;  /* 0x0002e83601007387 */ /* 0x000fe20000100a00 */
[----:B-1----:R-:W-:Y:S01]  /*b5cf0*/  MOV R20, R24 ;  /* 0x0000001800147202 */ /* 0x002fe20000000f00 */
[----:B------:R-:W-:-:S05]  /*b5d00*/  IMAD.MOV.U32 R21, RZ, RZ, R25 ;  /* 0x000000ffff157224 */ /* 0x000fca00078e0019 */
[----:B------:R1:W-:Y:S02]  /*b5d10*/  LDGSTS.E [R6+0x30200], [R20.64], P1 ;  /* 0x3020000014067fae */ /* 0x0003e40008921844 */
[----:B-1----:R-:W-:Y:S01]  /*b5d20*/  IMAD.MOV.U32 R21, RZ, RZ, R166 ;  /* 0x000000ffff157224 */ /* 0x002fe200078e00a6 */
[----:B------:R-:W-:Y:S02]  /*b5d30*/  MOV R20, R167 ;  /* 0x000000a700147202 */ /* 0x000fe40000000f00 */
[----:B--2---:R-:W-:-:S04]  /*b5d40*/  LOP3.LUT R45, R45, R44, RZ, 0x3c, !PT ;  /* 0x0000002c2d2d7212 */ /* 0x004fc800078e3cff */
[----:B------:R-:W-:-:S04]  /*b5d50*/  LOP3.LUT R44, R45, R44, RZ, 0x3c, !PT ;  /* 0x0000002c2d2c7212 */ /* 0x000fc800078e3cff */
[----:B------:R-:W-:-:S05]  /*b5d60*/  LOP3.LUT R45, R45, R44, RZ, 0x3c, !PT ;  /* 0x0000002c2d2d7212 */ /* 0x000fca00078e3cff */
[----:B------:R-:W-:Y:S01]  /*b5d70*/  STL.64 [R1+0x1c28], R44 ;  /* 0x001c282c01007387 */ /* 0x000fe20000100a00 */
[----:B------:R-:W2:Y:S02]  /*b5d80*/  LDL.LU R166, [R1+0x51d0] ;  /* 0x0051d00001a67983 */ /* 0x000ea40000300800 */
[----:B------:R-:W2:Y:S01]  /*b5d90*/  LDL.LU R167, [R1+0x51cc] ;  /* 0x0051cc0001a77983 */ /* 0x000ea20000300800 */
[-C--:B------:R-:W-:Y:S02]  /*b5da0*/  LOP3.LUT R41, R41, R40.reuse, RZ, 0x3c, !PT ;  /* 0x0000002829297212 */ /* 0x080fe400078e3cff */
[----:B------:R-:W-:Y:S02]  /*b5db0*/  ISETP.GT.AND P3, PT, R5, 0x70, PT ;  /* 0x000000700500780c */ /* 0x000fe40003f64270 */
[----:B------:R-:W-:Y:S01]  /*b5dc0*/  MOV R28, R75 ;  /* 0x0000004b001c7202 */ /* 0x000fe20000000f00 */
[----:B----4-:R-:W-:Y:S01]  /*b5dd0*/  IMAD.MOV.U32 R29, RZ, RZ, R74 ;  /* 0x000000ffff1d7224 */ /* 0x010fe200078e004a */
[----:B------:R-:W-:-:S02]  /*b5de0*/  LOP3.LUT R40, R41, R40, RZ, 0x3c, !PT ;  /* 0x0000002829287212 */ /* 0x000fc400078e3cff */
[----:B------:R-:W-:Y:S01]  /*b5df0*/  MOV R24, R77 ;  /* 0x0000004d00187202 */ /* 0x000fe20000000f00 */
[----:B---3--:R-:W-:Y:S01]  /*b5e00*/  IMAD.MOV.U32 R25, RZ, RZ, R76 ;  /* 0x000000ffff197224 */ /* 0x008fe200078e004c */
[----:B------:R-:W-:Y:S02]  /*b5e10*/  ISETP.GT.AND P4, PT, R5, 0x74, PT ;  /* 0x000000740500780c */ /* 0x000fe40003f84270 */
[----:B------:R-:W-:Y:S02]  /*b5e20*/  LOP3.LUT R41, R41, R40, RZ, 0x3c, !PT ;  /* 0x0000002829297212 */ /* 0x000fe400078e3cff */
[----:B------:R-:W-:Y:S01]  /*b5e30*/  SEL R4, RZ, 0x4, !P3 ;  /* 0x00000004ff047807 */ /* 0x000fe20005800000 */
[----:B------:R1:W-:Y:S01]  /*b5e40*/  LDGSTS.E [R6+0x30300], [R44.64], P1 ;  /* 0x303000002c067fae */ /* 0x0003e20008921844 */
[----:B------:R-:W-:-:S03]  /*b5e50*/  ISETP.GT.AND P3, PT, R5, 0x7c, PT ;  /* 0x0000007c0500780c */ /* 0x000fc60003f64270 */
[----:B------:R-:W-:Y:S01]  /*b5e60*/  STL.64 [R1+0x1c20], R40 ;  /* 0x001c202801007387 */ /* 0x000fe20000100a00 */
[----:B------:R3:W-:Y:S02]  /*b5e70*/  LDGSTS.E [R6+0x30400], [R40.64], P1 ;  /* 0x3040000028067fae */ /* 0x0007e40008921844 */
[----:B------:R-:W-:Y:S02]  /*b5e80*/  STL.64 [R1+0x1c18], R28 ;  /* 0x001c181c01007387 */ /* 0x000fe40000100a00 */
[----:B------:R2:W-:Y:S01]  /*b5e90*/  LDGSTS.E [R6+0x30500], [R28.64], P1 ;  /* 0x305000001c067fae */ /* 0x0005e20008921844 */
[----:B------:R1:W-:Y:S04]  /*b5ea0*/  STL.64 [R1+0x1c10], R24 ;  /* 0x001c101801007387 */ /* 0x0003e80000100a00 */
[----:B------:R1:W-:Y:S01]  /*b5eb0*/  LDGSTS.E [R6+0x30600], [R24.64], P1 ;  /* 0x3060000018067fae */ /* 0x0003e20008921844 */
[----:B------:R-:W-:Y:S01]  /*b5ec0*/  SEL R16, RZ, 0x4, !P4 ;  /* 0x00000004ff107807 */ /* 0x000fe20006000000 */
[----:B------:R-:W-:Y:S01]  /*b5ed0*/  HMMA.1688.F32.TF32 R128, R112, R12, R128 ;  /* 0x0000000c7080723c */ /* 0x000fe20000081080 */
[----:B------:R3:W-:Y:S01]  /*b5ee0*/  STL.64 [R1+0x1cb8], R20 ;  /* 0x001cb81401007387 */ /* 0x0007e20000100a00 */
[----:B------:R-:W-:Y:S01]  /*b5ef0*/  MOV R74, R145 ;  /* 0x00000091004a7202 */ /* 0x000fe20000000f00 */
[----:B------:R-:W-:Y:S01]  /*b5f00*/  IMAD.MOV.U32 R75, RZ, RZ, R144 ;  /* 0x000000ffff4b7224 */ /* 0x000fe200078e0090 */
[----:B------:R-:W-:-:S02]  /*b5f10*/  SEL R17, R4, RZ, !P0 ;  /* 0x000000ff04117207 */ /* 0x000fc40004000000 */
[----:B------:R-:W-:Y:S01]  /*b5f20*/  MOV R72, R149 ;  /* 0x0000009500487202 */ /* 0x000fe20000000f00 */
[----:B------:R-:W-:Y:S01]  /*b5f30*/  IMAD.MOV.U32 R73, RZ, RZ, R148 ;  /* 0x000000ffff497224 */ /* 0x000fe200078e0094 */
[----:B------:R-:W-:Y:S01]  /*b5f40*/  SEL R13, RZ, 0x4, !P3 ;  /* 0x00000004ff0d7807 */ /* 0x000fe20005800000 */
[----:B------:R-:W-:Y:S01]  /*b5f50*/  ISETP.GT.AND P3, PT, R5, 0x5, PT ;  /* 0x000000050500780c */ /* 0x000fe20003f64270 */
[----:B-1----:R-:W-:Y:S01]  /*b5f60*/  MOV R24, R101 ;  /* 0x0000006500187202 */ /* 0x002fe20000000f00 */
[----:B------:R-:W-:Y:S01]  /*b5f70*/  IMAD.MOV.U32 R25, RZ, RZ, R100 ;  /* 0x000000ffff197224 */ /* 0x000fe200078e0064 */
[----:B------:R-:W-:Y:S02]  /*b5f80*/  SEL R16, R16, RZ, !P0 ;  /* 0x000000ff10107207 */ /* 0x000fe40004000000 */
[----:B------:R-:W-:Y:S01]  /*b5f90*/  SEL R4, RZ, 0x4, !P3 ;  /* 0x00000004ff047807 */ /* 0x000fe20005800000 */
[----:B------:R-:W-:Y:S01]  /*b5fa0*/  ISETP.NE.U32.AND P3, PT, R17, RZ, PT ;  /* 0x000000ff1100720c */ /* 0x000fe20003f65070 */
[----:B------:R3:W-:Y:S01]  /*b5fb0*/  LDGSTS.E [R6+0x30700], [R20.64], P1 ;  /* 0x3070000014067fae */ /* 0x0007e20008921844 */
[----:B------:R-:W-:Y:S01]  /*b5fc0*/  ISETP.NE.U32.AND P1, PT, R16, RZ, PT ;  /* 0x000000ff1000720c */ /* 0x000fe20003f25070 */
[----:B------:R-:W-:Y:S01]  /*b5fd0*/  IMAD.MOV.U32 R17, RZ, RZ, R174 ;  /* 0x000000ffff117224 */ /* 0x000fe200078e00ae */
[----:B------:R-:W-:Y:S01]  /*b5fe0*/  MOV R16, R175 ;  /* 0x000000af00107202 */ /* 0x000fe20000000f00 */
[----:B------:R1:W-:Y:S01]  /*b5ff0*/  LDGSTS.E [R6+0x32000], [R24.64], P2 ;  /* 0x3200000018067fae */ /* 0x0003e20009121844 */
[----:B---3--:R-:W-:Y:S01]  /*b6000*/  MOV R20, R225 ;  /* 0x000000e100147202 */ /* 0x008fe20000000f00 */
[----:B------:R-:W-:Y:S01]  /*b6010*/  IMAD.MOV.U32 R21, RZ, RZ, R229 ;  /* 0x000000ffff157224 */ /* 0x000fe200078e00e5 */
[----:B--2---:R-:W-:Y:S07]  /*b6020*/  HMMA.1688.F32.TF32 R52, R8, R166, R80 ;  /* 0x000000a60834723c */ /* 0x004fee0000081050 */
[----:B------:R-:W-:Y:S01]  /*b6030*/  MOV R80, R103 ;  /* 0x0000006700507202 */ /* 0x000fe20000000f00 */
[----:B------:R-:W-:Y:S01]  /*b6040*/  IMAD.MOV.U32 R81, RZ, RZ, R102 ;  /* 0x000000ffff517224 */ /* 0x000fe200078e0066 */
[C---:B------:R-:W-:Y:S11]  /*b6050*/  ISETP.GT.AND P6, PT, R5.reuse, 0x68, PT ;  /* 0x000000680500780c */ /* 0x040ff60003fc4270 */
[----:B------:R-:W-:Y:S03]  /*b6060*/  @!UPT UIADD3 URZ, URZ, URZ, URZ ;  /* 0x0000003f3f3ff290 */ /* 0x000fe6000fffe03f */
[----:B------:R2:W-:Y:S01]  /*b6070*/  STL.64 [R1+0x2c0], R52 ;  /* 0x0002c03401007387 */ /* 0x0005e20000100a00 */
[----:B------:R3:W-:Y:S02]  /*b6080*/  STL.64 [R1+0x2c8], R54 ;  /* 0x0002c83601007387 */ /* 0x0007e40000100a00 */
[----:B------:R1:W-:Y:S02]  /*b6090*/  STL.64 [R1+0x1ba8], R24 ;  /* 0x001ba81801007387 */ /* 0x0003e40000100a00 */
[----:B------:R-:W-:Y:S01]  /*b60a0*/  STL.64 [R1+0x1ba0], R80 ;  /* 0x001ba05001007387 */ /* 0x000fe20000100a00 */
[----:B------:R-:W-:Y:S01]  /*b60b0*/  STL.64 [R1+0x1b98], R74 ;  /* 0x001b984a01007387 */ /* 0x000fe20000100a00 */
[----:B------:R-:W-:Y:S02]  /*b60c0*/  STL.64 [R1+0x1c08], R72 ;  /* 0x001c084801007387 */ /* 0x000fe40000100a00 */
[----:B------:R-:W4:Y:S02]  /*b60d0*/  LDL.LU R174, [R1+0x51c8] ;  /* 0x0051c80001ae7983 */ /* 0x000f240000300800 */
[----:B------:R-:W4:Y:S01]  /*b60e0*/  LDL.LU R175, [R1+0x51c4] ;  /* 0x0051c40001af7983 */ /* 0x000f220000300800 */
[----:B------:R-:W-:Y:S01]  /*b60f0*/  ISETP.GT.AND P5, PT, R5, 0x6c, PT ;  /* 0x0000006c0500780c */ /* 0x000fe20003fa4270 */
[----:B------:R1:W-:Y:S01]  /*b6100*/  LDGSTS.E [R6+0x32100], [R80.64], P2 ;  /* 0x3210000050067fae */ /* 0x0003e20009121844 */
[----:B------:R-:W-:Y:S01]  /*b6110*/  SEL R3, RZ, 0x4, !P6 ;  /* 0x00000004ff037807 */ /* 0x000fe20007000000 */
[----:B------:R4:W-:Y:S01]  /*b6120*/  LDGSTS.E [R6+0x32200], [R74.64], P2 ;  /* 0x322000004a067fae */ /* 0x0009e20009121844 */
[----:B--2---:R-:W-:-:S02]  /*b6130*/  MOV R52, R239 ;  /* 0x000000ef00347202 */ /* 0x004fc40000000f00 */
[----:B---3--:R-:W-:Y:S01]  /*b6140*/  MOV R54, R173 ;  /* 0x000000ad00367202 */ /* 0x008fe20000000f00 */
[----:B------:R-:W-:Y:S02]  /*b6150*/  IMAD.MOV.U32 R55, RZ, RZ, R157 ;  /* 0x000000ffff377224 */ /* 0x000fe400078e009d */
[----:B------:R-:W-:Y:S01]  /*b6160*/  IMAD.MOV.U32 R53, RZ, RZ, R238 ;  /* 0x000000ffff357224 */ /* 0x000fe200078e00ee */
[----:B------:R-:W-:Y:S01]  /*b6170*/  SEL R7, R3, RZ, !P0 ;  /* 0x000000ff03077207 */ /* 0x000fe20004000000 */
[----:B------:R4:W-:Y:S04]  /*b6180*/  LDGSTS.E [R6+0x32300], [R72.64], P2 ;  /* 0x3230000048067fae */ /* 0x0009e80009121844 */
[----:B------:R-:W-:Y:S01]  /*b6190*/  STL.64 [R1+0x1c00], R54 ;  /* 0x001c003601007387 */ /* 0x000fe20000100a00 */
[----:B------:R-:W-:Y:S02]  /*b61a0*/  STL.64 [R1+0x1bf8], R52 ;  /* 0x001bf83401007387 */ /* 0x000fe40000100a00 */
[----:B------:R-:W-:Y:S02]  /*b61b0*/  STL.64 [R1+0x1bf0], R20 ;  /* 0x001bf01401007387 */ /* 0x000fe40000100a00 */
[----:B-1----:R-:W2:Y:S01]  /*b61c0*/  LDL.LU R24, [R1+0xc8] ;  /* 0x0000c80001187983 */ /* 0x002ea20000300800 */
[----:B------:R1:W-:Y:S01]  /*b61d0*/  STL.64 [R1+0x1cb0], R16 ;  /* 0x001cb01001007387 */ /* 0x0003e20000100a00 */
[----:B------:R-:W3:Y:S02]  /*b61e0*/  LDL.LU R25, [R1+0xcc] ;  /* 0x0000cc0001197983 */ /* 0x000ee40000300800 */
        /* <DEDUP_REMOVED lines=18> */
[----:B------:R-:W-:Y:S01]  /*b6310*/  SEL R3, RZ, 0x4, !P5 ;  /* 0x00000004ff037807 */ /* 0x000fe20006800000 */
[----:B------:R-:W-:Y:S01]  /*b6320*/  ISETP.NE.U32.AND P5, PT, R7, RZ, PT ;  /* 0x000000ff0700720c */ /* 0x000fe20003fa5070 */
[----:B------:R2:W-:Y:S04]  /*b6330*/  LDGSTS.E [R6+0x32400], [R54.64], P2 ;  /* 0x3240000036067fae */ /* 0x0005e80009121844 */
[----:B------:R-:W4:Y:S01]  /*b6340*/  LDL.LU R157, [R1+0x80] ;  /* 0x00008000019d7983 */ /* 0x000f220000300800 */
[----:B------:R1:W-:Y:S02]  /*b6350*/  LDGSTS.E [R6+0x32500], [R52.64], P2 ;  /* 0x3250000034067fae */ /* 0x0003e40009121844 */
[----:B------:R-:W4:Y:S02]  /*b6360*/  LDL.LU R173, [R1+0x84] ;  /* 0x0000840001ad7983 */ /* 0x000f240000300800 */
[----:B------:R-:W4:Y:S01]  /*b6370*/  LDL.LU R238, [R1+0x88] ;  /* 0x0000880001ee7983 */ /* 0x000f220000300800 */
[----:B------:R-:W4:Y:S01]  /*b6380*/  LDL.LU R239, [R1+0x8c] ;  /* 0x00008c0001ef7983 */ /* 0x000f220000300800 */
[----:B------:R-:W4:Y:S02]  /*b6390*/  LDL.LU R229, [R1+0x50] ;  /* 0x0000500001e57983 */ /* 0x000f240000300800 */
[----:B------:R-:W4:Y:S01]  /*b63a0*/  LDL.LU R225, [R1+0x54] ;  /* 0x0000540001e17983 */ /* 0x000f220000300800 */
[----:B------:R1:W-:Y:S01]  /*b63b0*/  LDGSTS.E [R6+0x32600], [R20.64], P2 ;  /* 0x3260000014067fae */ /* 0x0003e20009121844 */
[----:B------:R1:W-:Y:S02]  /*b63c0*/  LDGSTS.E [R6+0x32700], [R16.64], P2 ;  /* 0x3270000010067fae */ /* 0x0003e40009121844 */
[----:B-1----:R-:W-:Y:S01]  /*b63d0*/  IMAD.MOV.U32 R17, RZ, RZ, R158 ;  /* 0x000000ffff117224 */ /* 0x002fe200078e009e */
[----:B------:R-:W-:Y:S01]  /*b63e0*/  MOV R16, R159 ;  /* 0x0000009f00107202 */ /* 0x000fe20000000f00 */
[----:B--2---:R-:W-:Y:S01]  /*b63f0*/  IMAD.MOV.U32 R55, RZ, RZ, R24 ;  /* 0x000000ffff377224 */ /* 0x004fe200078e0018 */
[----:B---3--:R-:W-:-:S02]  /*b6400*/  LOP3.LUT R45, R45, R44, RZ, 0x3c, !PT ;  /* 0x0000002c2d2d7212 */ /* 0x008fc400078e3cff */
[----:B----4-:R-:W-:Y:S02]  /*b6410*/  LOP3.LUT R41, R41, R40, RZ, 0x3c, !PT ;  /* 0x0000002829297212 */ /* 0x010fe400078e3cff */
[----:B------:R-:W-:Y:S02]  /*b6420*/  LOP3.LUT R44, R45, R44, RZ, 0x3c, !PT ;  /* 0x0000002c2d2c7212 */ /* 0x000fe400078e3cff */
[----:B------:R-:W-:Y:S02]  /*b6430*/  MOV R54, R25 ;  /* 0x0000001900367202 */ /* 0x000fe40000000f00 */
[----:B------:R-:W-:Y:S02]  /*b6440*/  LOP3.LUT R40, R41, R40, RZ, 0x3c, !PT ;  /* 0x0000002829287212 */ /* 0x000fe400078e3cff */
[----:B------:R-:W-:Y:S01]  /*b6450*/  MOV R52, R29 ;  /* 0x0000001d00347202 */ /* 0x000fe20000000f00 */
[----:B------:R-:W-:Y:S01]  /*b6460*/  IMAD.MOV.U32 R53, RZ, RZ, R28 ;  /* 0x000000ffff357224 */ /* 0x000fe200078e001c */
[----:B------:R-:W-:-:S02]  /*b6470*/  LOP3.LUT R45, R45, R44, RZ, 0x3c, !PT ;  /* 0x0000002c2d2d7212 */ /* 0x000fc400078e3cff */
[----:B------:R-:W-:Y:S01]  /*b6480*/  LOP3.LUT R41, R41, R40, RZ, 0x3c, !PT ;  /* 0x0000002829297212 */ /* 0x000fe200078e3cff */
[----:B------:R1:W-:Y:S01]  /*b6490*/  STL.64 [R1+0x1b90], R54 ;  /* 0x001b903601007387 */ /* 0x0003e20000100a00 */
[----:B------:R-:W-:Y:S01]  /*b64a0*/  MOV R28, R36 ;  /* 0x00000024001c7202 */ /* 0x000fe20000000f00 */
[----:B------:R-:W-:Y:S02]  /*b64b0*/  IMAD.MOV.U32 R29, RZ, RZ, R32 ;  /* 0x000000ffff1d7224 */ /* 0x000fe400078e0020 */
[----:B------:R2:W-:Y:S01]  /*b64c0*/  STL.64 [R1+0x1b88], R52 ;  /* 0x001b883401007387 */ /* 0x0005e20000100a00 */
[----:B------:R-:W-:Y:S01]  /*b64d0*/  MOV R24, R77 ;  /* 0x0000004d00187202 */ /* 0x000fe20000000f00 */
[----:B------:R-:W-:Y:S01]  /*b64e0*/  IMAD.MOV.U32 R25, RZ, RZ, R76 ;  /* 0x000000ffff197224 */ /* 0x000fe200078e004c */
[----:B------:R3:W-:Y:S01]  /*b64f0*/  STL.64 [R1+0x1b80], R44 ;  /* 0x001b802c01007387 */ /* 0x0007e20000100a00 */
[----:B------:R-:W-:Y:S01]  /*b6500*/  MOV R20, R101 ;  /* 0x0000006500147202 */ /* 0x000fe20000000f00 */
[----:B------:R-:W-:-:S02]  /*b6510*/  IMAD.MOV.U32 R21, RZ, RZ, R100 ;  /* 0x000000ffff157224 */ /* 0x000fc400078e0064 */
[----:B------:R-:W-:Y:S01]  /*b6520*/  STL.64 [R1+0x1be8], R40 ;  /* 0x001be82801007387 */ /* 0x000fe20000100a00 */
[----:B------:R-:W4:Y:S04]  /*b6530*/  LDL.LU R158, [R1+0x51c0] ;  /* 0x0051c000019e7983 */ /* 0x000f280000300800 */
[----:B------:R1:W-:Y:S01]  /*b6540*/  LDGSTS.E [R6+0x34000], [R54.64], P5 ;  /* 0x3400000036067fae */ /* 0x0003e2000a921844 */
[----:B------:R-:W4:Y:S02]  /*b6550*/  LDL.LU R159, [R1+0x51bc] ;  /* 0x0051bc00019f7983 */ /* 0x000f240000300800 */
[----:B------:R2:W-:Y:S02]  /*b6560*/  LDGSTS.E [R6+0x34100], [R52.64], P5 ;  /* 0x3410000034067fae */ /* 0x0005e4000a921844 */
[----:B------:R-:W-:Y:S01]  /*b6570*/  STL.64 [R1+0x1be0], R28 ;  /* 0x001be01c01007387 */ /* 0x000fe20000100a00 */
[----:B------:R3:W-:Y:S04]  /*b6580*/  LDGSTS.E [R6+0x34200], [R44.64], P5 ;  /* 0x342000002c067fae */ /* 0x0007e8000a921844 */
[----:B------:R-:W-:Y:S01]  /*b6590*/  STL.64 [R1+0x1bd8], R24 ;  /* 0x001bd81801007387 */ /* 0x000fe20000100a00 */
[----:B------:R3:W-:Y:S02]  /*b65a0*/  STL.64 [R1+0x1bd0], R20 ;  /* 0x001bd01401007387 */ /* 0x0007e40000100a00 */
[----:B------:R3:W-:Y:S02]  /*b65b0*/  LDGSTS.E [R6+0x34300], [R40.64], P5 ;  /* 0x3430000028067fae */ /* 0x0007e4000a921844 */
[----:B------:R3:W-:Y:S01]  /*b65c0*/  STL.64 [R1+0x1d28], R16 ;  /* 0x001d281001007387 */ /* 0x0007e20000100a00 */
[----:B------:R3:W-:Y:S01]  /*b65d0*/  LDGSTS.E [R6+0x34400], [R28.64], P5 ;  /* 0x344000001c067fae */ /* 0x0007e2000a921844 */
[----:B------:R3:W-:Y:S02]  /*b65e0*/  LDGSTS.E [R6+0x34500], [R24.64], P5 ;  /* 0x3450000018067fae */ /* 0x0007e4000a921844 */
[----:B------:R3:W-:Y:S01]  /*b65f0*/  LDGSTS.E [R6+0x34600], [R20.64], P5 ;  /* 0x3460000014067fae */ /* 0x0007e2000a921844 */
[----:B-1----:R-:W-:Y:S01]  /*b6600*/  MOV R54, R103 ;  /* 0x0000006700367202 */ /* 0x002fe20000000f00 */
[----:B------:R-:W-:Y:S01]  /*b6610*/  IMAD.MOV.U32 R55, RZ, RZ, R102 ;  /* 0x000000ffff377224 */ /* 0x000fe200078e0066 */
[----:B--2---:R-:W-:Y:S01]  /*b6620*/  MOV R52, R145 ;  /* 0x0000009100347202 */ /* 0x004fe20000000f00 */
[----:B------:R-:W-:Y:S01]  /*b6630*/  IMAD.MOV.U32 R53, RZ, RZ, R144 ;  /* 0x000000ffff357224 */ /* 0x000fe200078e0090 */
[----:B---3--:R-:W-:Y:S01]  /*b6640*/  MOV R44, R149 ;  /* 0x00000095002c7202 */ /* 0x008fe20000000f00 */
[----:B------:R-:W-:Y:S01]  /*b6650*/  IMAD.MOV.U32 R45, RZ, RZ, R148 ;  /* 0x000000ffff2d7224 */ /* 0x000fe200078e0094 */
[----:B------:R-:W-:Y:S02]  /*b6660*/  STL.64 [R1+0x1bc8], R54 ;  /* 0x001bc83601007387 */ /* 0x000fe40000100a00 */
[----:B------:R1:W-:Y:S01]  /*b6670*/  STL.64 [R1+0x1ca8], R52 ;  /* 0x001ca83401007387 */ /* 0x0003e20000100a00 */
[----:B------:R-:W-:-:S02]  /*b6680*/  ISETP.GT.AND P4, PT, R5, 0x1, PT ;  /* 0x000000010500780c */ /* 0x000fc40003f84270 */
[----:B------:R-:W-:Y:S01]  /*b6690*/  SEL R3, R3, RZ, !P0 ;  /* 0x000000ff03037207 */ /* 0x000fe20004000000 */
[----:B------:R2:W-:Y:S01]  /*b66a0*/  STL.64 [R1+0x1ca0], R44 ;  /* 0x001ca02c01007387 */ /* 0x0005e20000100a00 */
[----:B------:R-:W-:Y:S02]  /*b66b0*/  IMAD.MOV.U32 R21, RZ, RZ, R14 ;  /* 0x000000ffff157224 */ /* 0x000fe400078e000e */
[----:B------:R-:W3:Y:S01]  /*b66c0*/  LDL.LU R14, [R1+0x51b8] ;  /* 0x0051b800010e7983 */ /* 0x000ee20000300800 */
[----:B------:R-:W-:Y:S02]  /*b66d0*/  MOV R20, R47 ;  /* 0x0000002f00147202 */ /* 0x000fe40000000f00 */
[----:B------:R-:W-:Y:S01]  /*b66e0*/  MOV R40, R173 ;  /* 0x000000ad00287202 */ /* 0x000fe20000000f00 */
[----:B------:R-:W4:Y:S01]  /*b66f0*/  LDL.LU R47, [R1+0x51b4] ;  /* 0x0051b400012f7983 */ /* 0x000f220000300800 */
[----:B------:R-:W-:Y:S01]  /*b6700*/  SEL R12, RZ, 0x4, !P4 ;  /* 0x00000004ff0c7807 */ /* 0x000fe20006000000 */
[----:B------:R-:W-:-:S02]  /*b6710*/  ISETP.NE.U32.AND P4, PT, R3, RZ, PT ;  /* 0x000000ff0300720c */ /* 0x000fc40003f85070 */
[----:B------:R-:W-:Y:S01]  /*b6720*/  IMAD.MOV.U32 R41, RZ, RZ, R157 ;  /* 0x000000ffff297224 */ /* 0x000fe200078e009d */
[----:B------:R-:W-:Y:S01]  /*b6730*/  MOV R28, R239 ;  /* 0x000000ef001c7202 */ /* 0x000fe20000000f00 */
[----:B------:R-:W-:Y:S01]  /*b6740*/  IMAD.MOV.U32 R29, RZ, RZ, R238 ;  /* 0x000000ffff1d7224 */ /* 0x000fe200078e00ee */
[----:B------:R1:W-:Y:S01]  /*b6750*/  LDGSTS.E [R6+0x34700], [R16.64], P5 ;  /* 0x3470000010067fae */ /* 0x0003e2000a921844 */
[----:B------:R-:W-:Y:S01]  /*b6760*/  MOV R24, R225 ;  /* 0x000000e100187202 */ /* 0x000fe20000000f00 */
[----:B------:R-:W-:Y:S02]  /*b6770*/  IMAD.MOV.U32 R25, RZ, RZ, R229 ;  /* 0x000000ffff197224 */ /* 0x000fe400078e00e5 */
[----:B------:R2:W-:Y:S01]  /*b6780*/  STL.64 [R1+0x1c98], R40 ;  /* 0x001c982801007387 */ /* 0x0005e20000100a00 */
[----:B------:R-:W-:-:S03]  /*b6790*/  ISETP.GT.AND P6, PT, R5, 0x78, PT ;  /* 0x000000780500780c */ /* 0x000fc60003fc4270 */
[----:B------:R2:W-:Y:S01]  /*b67a0*/  LDGSTS.E [R6+0x36000], [R54.64], P4 ;  /* 0x3600000036067fae */ /* 0x0005e2000a121844 */
[----:B------:R2:W-:Y:S02]  /*b67b0*/  LDGSTS.E [R6+0x36100], [R52.64], P4 ;  /* 0x3610000034067fae */ /* 0x0005e4000a121844 */
[----:B------:R2:W-:Y:S02]  /*b67c0*/  LDGSTS.E [R6+0x36200], [R44.64], P4 ;  /* 0x362000002c067fae */ /* 0x0005e4000a121844 */
[----:B-1----:R-:W-:Y:S01]  /*b67d0*/  IMAD.MOV.U32 R17, RZ, RZ, R150 ;  /* 0x000000ffff117224 */ /* 0x002fe200078e0096 */
[----:B------:R-:W-:Y:S01]  /*b67e0*/  MOV R16, R151 ;  /* 0x0000009700107202 */ /* 0x000fe20000000f00 */
[----:B------:R-:W4:Y:S01]  /*b67f0*/  LDL.LU R150, [R1+0x51b0] ;  /* 0x0051b00001967983 */ /* 0x000f220000300800 */
[----:B------:R-:W4:Y:S02]  /*b6800*/  LDL.LU R151, [R1+0x51ac] ;  /* 0x0051ac0001977983 */ /* 0x000f240000300800 */
[----:B------:R1:W-:Y:S02]  /*b6810*/  STL.64 [R1+0x1c90], R28 ;  /* 0x001c901c01007387 */ /* 0x0003e40000100a00 */
[----:B------:R1:W-:Y:S01]  /*b6820*/  STL.64 [R1+0x1d20], R24 ;  /* 0x001d201801007387 */ /* 0x0003e20000100a00 */
[----:B------:R1:W-:Y:S01]  /*b6830*/  STL.64 [R1+0x1d18], R20 ;  /* 0x001d181401007387 */ /* 0x0003e20000100a00 */
[----:B------:R1:W-:Y:S03]  /*b6840*/  STL.64 [R1+0x1d10], R16 ;  /* 0x001d101001007387 */ /* 0x0003e60000100a00 */
[----:B------:R1:W-:Y:S01]  /*b6850*/  LDGSTS.E [R6+0x36300], [R40.64], P4 ;  /* 0x3630000028067fae */ /* 0x0003e2000a121844 */
[----:B------:R-:W-:Y:S01]  /*b6860*/  SEL R7, RZ, 0x4, !P6 ;  /* 0x00000004ff077807 */ /* 0x000fe20007000000 */
[----:B--2---:R-:W-:-:S02]  /*b6870*/  IMAD.MOV.U32 R53, RZ, RZ, R2 ;  /* 0x000000ffff357224 */ /* 0x004fc400078e0002 */
[----:B------:R-:W-:Y:S01]  /*b6880*/  IMAD.MOV.U32 R45, RZ, RZ, R15 ;  /* 0x000000ffff2d7224 */ /* 0x000fe200078e000f */
[----:B------:R-:W2:Y:S01]  /*b6890*/  LDL.LU R2, [R1+0x51a8] ;  /* 0x0051a80001027983 */ /* 0x000ea20000300800 */
[----:B------:R-:W-:-:S03]  /*b68a0*/  MOV R44, R18 ;  /* 0x00000012002c7202 */ /* 0x000fc60000000f00 */
[----:B------:R1:W-:Y:S01]  /*b68b0*/  LDGSTS.E [R6+0x36400], [R28.64], P4 ;  /* 0x364000001c067fae */ /* 0x0003e2000a121844 */
[----:B------:R-:W-:Y:S01]  /*b68c0*/  SEL R7, R7, RZ, !P0 ;  /* 0x000000ff07077207 */ /* 0x000fe20004000000 */
[----:B------:R1:W-:Y:S02]  /*b68d0*/  LDGSTS.E [R6+0x36500], [R24.64], P4 ;  /* 0x3650000018067fae */ /* 0x0003e4000a121844 */
[----:B------:R1:W-:Y:S01]  /*b68e0*/  LDGSTS.E [R6+0x36600], [R20.64], P4 ;  /* 0x3660000014067fae */ /* 0x0003e2000a121844 */
[----:B------:R1:W-:Y:S02]  /*b68f0*/  LDGSTS.E [R6+0x36700], [R16.64], P4 ;  /* 0x3670000010067fae */ /* 0x0003e4000a121844 */
[----:B-1----:R-:W-:Y:S01]  /*b6900*/  IMAD.MOV.U32 R41, RZ, RZ, R19 ;  /* 0x000000ffff297224 */ /* 0x002fe200078e0013 */
[----:B------:R-:W-:Y:S01]  /*b6910*/  MOV R40, R22 ;  /* 0x0000001600287202 */ /* 0x000fe20000000f00 */
[----:B------:R-:W-:Y:S01]  /*b6920*/  IMAD.MOV.U32 R29, RZ, RZ, R23 ;  /* 0x000000ffff1d7224 */ /* 0x000fe200078e0017 */
[----:B------:R-:W-:Y:S01]  /*b6930*/  MOV R28, R26 ;  /* 0x0000001a001c7202 */ /* 0x000fe20000000f00 */
[----:B------:R-:W-:Y:S01]  /*b6940*/  IMAD.MOV.U32 R25, RZ, RZ, R27 ;  /* 0x000000ffff197224 */ /* 0x000fe200078e001b */
[----:B------:R-:W-:-:S02]  /*b6950*/  MOV R24, R30 ;  /* 0x0000001e00187202 */ /* 0x000fc40000000f00 */
[----:B------:R-:W-:Y:S01]  /*b6960*/  ISETP.NE.U32.AND P2, PT, R7, RZ, PT ;  /* 0x000000ff0700720c */ /* 0x000fe20003f45070 */
[----:B------:R-:W-:Y:S01]  /*b6970*/  IMAD.MOV.U32 R21, RZ, RZ, R31 ;  /* 0x000000ffff157224 */ /* 0x000fe200078e001f */
[----:B------:R-:W-:Y:S02]  /*b6980*/  SEL R7, R13, RZ, !P0 ;  /* 0x000000ff0d077207 */ /* 0x000fe40004000000 */
[----:B------:R-:W-:Y:S01]  /*b6990*/  MOV R20, R34 ;  /* 0x0000002200147202 */ /* 0x000fe20000000f00 */
[----:B------:R-:W-:Y:S01]  /*b69a0*/  IMAD.MOV.U32 R17, RZ, RZ, R35 ;  /* 0x000000ffff117224 */ /* 0x000fe200078e0023 */
[----:B------:R-:W-:Y:S02]  /*b69b0*/  MOV R16, R38 ;  /* 0x0000002600107202 */ /* 0x000fe40000000f00 */
[----:B------:R-:W-:Y:S01]  /*b69c0*/  ISETP.NE.U32.AND P5, PT, R7, RZ, PT ;  /* 0x000000ff0700720c */ /* 0x000fe20003fa5070 */
[----:B------:R-:W-:Y:S02]  /*b69d0*/  SEL R7, R12, RZ, !P0 ;  /* 0x000000ff0c077207 */ /* 0x000fe40004000000 */
[----:B------:R-:W-:Y:S01]  /*b69e0*/  IMAD.MOV.U32 R13, RZ, RZ, R146 ;  /* 0x000000ffff0d7224 */ /* 0x000fe200078e0092 */
[----:B------:R-:W-:-:S02]  /*b69f0*/  MOV R12, R147 ;  /* 0x00000093000c7202 */ /* 0x000fc40000000f00 */
[----:B------:R-:W-:Y:S01]  /*b6a00*/  MOV R54, R42 ;  /* 0x0000002a00367202 */ /* 0x000fe20000000f00 */
[----:B------:R-:W-:Y:S01]  /*b6a10*/  IMAD.MOV.U32 R55, RZ, RZ, R39 ;  /* 0x000000ffff377224 */ /* 0x000fe200078e0027 */
[----:B---3--:R-:W-:Y:S02]  /*b6a20*/  MOV R52, R14 ;  /* 0x0000000e00347202 */ /* 0x008fe40000000f00 */
[----:B------:R-:W3:Y:S01]  /*b6a30*/  LDL.LU R14, [R1+0x51a4] ;  /* 0x0051a400010e7983 */ /* 0x000ee20000300800 */
[----:B------:R-:W3:Y:S02]  /*b6a40*/  LDL.LU R15, [R1+0x51a0] ;  /* 0x0051a000010f7983 */ /* 0x000ee40000300800 */
[----:B------:R-:W3:Y:S02]  /*b6a50*/  LDL.LU R18, [R1+0x519c] ;  /* 0x00519c0001127983 */ /* 0x000ee40000300800 */
[----:B------:R-:W3:Y:S01]  /*b6a60*/  LDL.LU R19, [R1+0x5198] ;  /* 0x0051980001137983 */ /* 0x000ee20000300800 */
[----:B------:R-:W3:Y:S01]  /*b6a70*/  LDL.LU R22, [R1+0x5194] ;  /* 0x0051940001167983 */ /* 0x000ee20000300800 */
[----:B------:R-:W3:Y:S02]  /*b6a80*/  LDL.LU R23, [R1+0x5190] ;  /* 0x0051900001177983 */ /* 0x000ee40000300800 */
[----:B------:R-:W3:Y:S02]  /*b6a90*/  LDL.LU R26, [R1+0x518c] ;  /* 0x00518c00011a7983 */ /* 0x000ee40000300800 */
[----:B------:R1:W-:Y:S01]  /*b6aa0*/  STL.64 [R1+0x1bc0], R52 ;  /* 0x001bc03401007387 */ /* 0x0003e20000100a00 */
[----:B------:R-:W3:Y:S01]  /*b6ab0*/  LDL.LU R27, [R1+0x5188] ;  /* 0x00518800011b7983 */ /* 0x000ee20000300800 */
[----:B------:R-:W3:Y:S02]  /*b6ac0*/  LDL.LU R30, [R1+0x5184] ;  /* 0x00518400011e7983 */ /* 0x000ee40000300800 */
[----:B------:R1:W-:Y:S02]  /*b6ad0*/  STL.64 [R1+0x1c88], R44 ;  /* 0x001c882c01007387 */ /* 0x0003e40000100a00 */
[----:B------:R-:W3:Y:S01]  /*b6ae0*/  LDL.LU R31, [R1+0x5180] ;  /* 0x00518000011f7983 */ /* 0x000ee20000300800 */
[----:B------:R-:W3:Y:S01]  /*b6af0*/  LDL.LU R34, [R1+0x517c] ;  /* 0x00517c0001227983 */ /* 0x000ee20000300800 */
[----:B------:R1:W-:Y:S02]  /*b6b00*/  STL.64 [R1+0x1c80], R40 ;  /* 0x001c802801007387 */ /* 0x0003e40000100a00 */
[----:B------:R-:W3:Y:S02]  /*b6b10*/  LDL.LU R35, [R1+0x5178] ;  /* 0x0051780001237983 */ /* 0x000ee40000300800 */
[----:B------:R-:W3:Y:S01]  /*b6b20*/  LDL.LU R38, [R1+0x5174] ;  /* 0x0051740001267983 */ /* 0x000ee20000300800 */
[----:B------:R1:W-:Y:S01]  /*b6b30*/  STL.64 [R1+0x1c78], R28 ;  /* 0x001c781c01007387 */ /* 0x0003e20000100a00 */
[----:B------:R-:W3:Y:S02]  /*b6b40*/  LDL.LU R146, [R1+0x5170] ;  /* 0x0051700001927983 */ /* 0x000ee40000300800 */
[----:B------:R-:W3:Y:S02]  /*b6b50*/  LDL.LU R147, [R1+0x516c] ;  /* 0x00516c0001937983 */ /* 0x000ee40000300800 */
[----:B------:R-:W-:Y:S01]  /*b6b60*/  STL.64 [R1+0x1c70], R24 ;  /* 0x001c701801007387 */ /* 0x000fe20000100a00 */
[----:B------:R-:W-:Y:S04]  /*b6b70*/  STL.64 [R1+0x1d08], R20 ;  /* 0x001d081401007387 */ /* 0x000fe80000100a00 */
[----:B------:R1:W-:Y:S01]  /*b6b80*/  LDGSTS.E [R6+0x38000], [R52.64], P3 ;  /* 0x3800000034067fae */ /* 0x0003e20009921844 */
[----:B------:R-:W-:Y:S02]  /*b6b90*/  STL.64 [R1+0x1d00], R16 ;  /* 0x001d001001007387 */ /* 0x000fe40000100a00 */
[----:B------:R2:W-:Y:S02]  /*b6ba0*/  LDGSTS.E [R6+0x38100], [R44.64], P3 ;  /* 0x381000002c067fae */ /* 0x0005e40009921844 */
[----:B------:R4:W-:Y:S01]  /*b6bb0*/  STL.64 [R1+0x1cf8], R12 ;  /* 0x001cf80c01007387 */ /* 0x0009e20000100a00 */
[----:B------:R4:W-:Y:S04]  /*b6bc0*/  LDGSTS.E [R6+0x38200], [R40.64], P3 ;  /* 0x3820000028067fae */ /* 0x0009e80009921844 */
[----:B------:R-:W3:Y:S01]  /*b6bd0*/  LDL.LU R39, [R1+0x5168] ;  /* 0x0051680001277983 */ /* 0x000ee20000300800 */
[----:B------:R-:W3:Y:S02]  /*b6be0*/  LDL.LU R42, [R1+0x5164] ;  /* 0x00516400012a7983 */ /* 0x000ee40000300800 */
[----:B------:R4:W-:Y:S02]  /*b6bf0*/  LDGSTS.E [R6+0x38300], [R28.64], P3 ;  /* 0x383000001c067fae */ /* 0x0009e40009921844 */
[----:B------:R4:W-:Y:S01]  /*b6c00*/  LDGSTS.E [R6+0x38400], [R24.64], P3 ;  /* 0x3840000018067fae */ /* 0x0009e20009921844 */
[----:B------:R4:W-:Y:S01]  /*b6c10*/  LDGSTS.E [R6+0x38500], [R20.64], P3 ;  /* 0x3850000014067fae */ /* 0x0009e20009921844 */
[----:B------:R4:W-:Y:S02]  /*b6c20*/  LDGSTS.E [R6+0x38600], [R16.64], P3 ;  /* 0x3860000010067fae */ /* 0x0009e40009921844 */
[----:B------:R4:W-:Y:S01]  /*b6c30*/  LDGSTS.E [R6+0x38700], [R12.64], P3 ;  /* 0x387000000c067fae */ /* 0x0009e20009921844 */
[----:B-1----:R-:W-:Y:S01]  /*b6c40*/  MOV R52, R249 ;  /* 0x000000f900347202 */ /* 0x002fe20000000f00 */
[----:B------:R-:W-:Y:S01]  /*b6c50*/  IMAD.MOV.U32 R53, RZ, RZ, R248 ;  /* 0x000000ffff357224 */ /* 0x000fe200078e00f8 */
[----:B--2---:R-:W-:Y:S01]  /*b6c60*/  MOV R44, R251 ;  /* 0x000000fb002c7202 */ /* 0x004fe20000000f00 */
[----:B------:R-:W-:-:S02]  /*b6c70*/  IMAD.MOV.U32 R45, RZ, RZ, R250 ;  /* 0x000000ffff2d7224 */ /* 0x000fc400078e00fa */
[----:B----4-:R-:W-:Y:S01]  /*b6c80*/  IMAD.MOV.U32 R41, RZ, RZ, R43 ;  /* 0x000000ffff297224 */ /* 0x010fe200078e002b */
[----:B------:R-:W-:Y:S01]  /*b6c90*/  MOV R40, R46 ;  /* 0x0000002e00287202 */ /* 0x000fe20000000f00 */
[----:B------:R-:W3:Y:S01]  /*b6ca0*/  LDL.LU R43, [R1+0x5160] ;  /* 0x00516000012b7983 */ /* 0x000ee20000300800 */
[----:B------:R-:W2:Y:S02]  /*b6cb0*/  LDL.LU R46, [R1+0x515c] ;  /* 0x00515c00012e7983 */ /* 0x000ea40000300800 */
[----:B------:R1:W-:Y:S02]  /*b6cc0*/  STL.64 [R1+0x1bb8], R54 ;  /* 0x001bb83601007387 */ /* 0x0003e40000100a00 */
[----:B------:R-:W-:Y:S01]  /*b6cd0*/  IMAD.MOV.U32 R29, RZ, RZ, R78 ;  /* 0x000000ffff1d7224 */ /* 0x000fe200078e004e */
[----:B------:R-:W-:Y:S01]  /*b6ce0*/  MOV R28, R79 ;  /* 0x0000004f001c7202 */ /* 0x000fe20000000f00 */
[----:B------:R-:W4:Y:S01]  /*b6cf0*/  LDL.LU R78, [R1+0x5158] ;  /* 0x00515800014e7983 */ /* 0x000f220000300800 */
[----:B------:R-:W4:Y:S02]  /*b6d00*/  LDL.LU R79, [R1+0x5154] ;  /* 0x00515400014f7983 */ /* 0x000f240000300800 */
[----:B------:R1:W-:Y:S02]  /*b6d10*/  STL.64 [R1+0x1c68], R52 ;  /* 0x001c683401007387 */ /* 0x0003e40000100a00 */
[----:B------:R-:W2:Y:S01]  /*b6d20*/  LDL.LU R12, [R1+0x3ff0] ;  /* 0x003ff000010c7983 */ /* 0x000ea20000300800 */
[----:B------:R-:W-:Y:S01]  /*b6d30*/  MOV R24, R241 ;  /* 0x000000f100187202 */ /* 0x000fe20000000f00 */
[----:B------:R-:W-:Y:S01]  /*b6d40*/  IMAD.MOV.U32 R25, RZ, RZ, R240 ;  /* 0x000000ffff197224 */ /* 0x000fe200078e00f0 */
[----:B------:R-:W-:Y:S01]  /*b6d50*/  MOV R20, R243 ;  /* 0x000000f300147202 */ /* 0x000fe20000000f00 */
[----:B------:R-:W-:Y:S01]  /*b6d60*/  IMAD.MOV.U32 R21, RZ, RZ, R242 ;  /* 0x000000ffff157224 */ /* 0x000fe200078e00f2 */
[----:B------:R1:W-:Y:S04]  /*b6d70*/  LDGSTS.E [R6+0x3a000], [R54.64], P1 ;  /* 0x3a00000036067fae */ /* 0x0003e80008921844 */
[----:B------:R1:W-:Y:S01]  /*b6d80*/  STL.64 [R1+0x1c60], R44 ;  /* 0x001c602c01007387 */ /* 0x0003e20000100a00 */
[----:B------:R-:W-:Y:S01]  /*b6d90*/  MOV R16, R245 ;  /* 0x000000f500107202 */ /* 0x000fe20000000f00 */
[----:B------:R-:W-:-:S02]  /*b6da0*/  IMAD.MOV.U32 R17, RZ, RZ, R244 ;  /* 0x000000ffff117224 */ /* 0x000fc400078e00f4 */
[----:B------:R1:W-:Y:S01]  /*b6db0*/  LDGSTS.E [R6+0x3a100], [R52.64], P1 ;  /* 0x3a10000034067fae */ /* 0x0003e20008921844 */
[----:B------:R1:W-:Y:S04]  /*b6dc0*/  STL.64 [R1+0x1c58], R40 ;  /* 0x001c582801007387 */ /* 0x0003e80000100a00 */
[----:B------:R1:W-:Y:S01]  /*b6dd0*/  LDGSTS.E [R6+0x3a200], [R44.64], P1 ;  /* 0x3a2000002c067fae */ /* 0x0003e20008921844 */
[----:B------:R1:W-:Y:S02]  /*b6de0*/  STL.64 [R1+0x1c50], R28 ;  /* 0x001c501c01007387 */ /* 0x0003e40000100a00 */
[----:B------:R1:W-:Y:S02]  /*b6df0*/  LDGSTS.E [R6+0x3a300], [R40.64], P1 ;  /* 0x3a30000028067fae */ /* 0x0003e40008921844 */
[----:B------:R1:W-:Y:S01]  /*b6e00*/  STL.64 [R1+0x1cf0], R24 ;  /* 0x001cf01801007387 */ /* 0x0003e20000100a00 */
[----:B------:R1:W-:Y:S02]  /*b6e10*/  LDGSTS.E [R6+0x3a400], [R28.64], P1 ;  /* 0x3a4000001c067fae */ /* 0x0003e40008921844 */
[----:B-1----:R-:W-:Y:S01]  /*b6e20*/  MOV R54, R247 ;  /* 0x000000f700367202 */ /* 0x002fe20000000f00 */
[----:B------:R-:W-:Y:S01]  /*b6e30*/  IMAD.MOV.U32 R55, RZ, RZ, R246 ;  /* 0x000000ffff377224 */ /* 0x000fe200078e00f6 */
[----:B------:R1:W-:Y:S04]  /*b6e40*/  STL.64 [R1+0x1ce8], R20 ;  /* 0x001ce81401007387 */ /* 0x0003e80000100a00 */
[----:B------:R1:W-:Y:S01]  /*b6e50*/  LDGSTS.E [R6+0x3a500], [R24.64], P1 ;  /* 0x3a50000018067fae */ /* 0x0003e20008921844 */
[----:B------:R-:W-:Y:S01]  /*b6e60*/  MOV R52, R161 ;  /* 0x000000a100347202 */ /* 0x000fe20000000f00 */
[----:B------:R-:W-:Y:S01]  /*b6e70*/  IMAD.MOV.U32 R53, RZ, RZ, R160 ;  /* 0x000000ffff357224 */ /* 0x000fe200078e00a0 */
[----:B------:R-:W-:Y:S01]  /*b6e80*/  MOV R44, R163 ;  /* 0x000000a3002c7202 */ /* 0x000fe20000000f00 */
[----:B------:R-:W-:Y:S01]  /*b6e90*/  IMAD.MOV.U32 R45, RZ, RZ, R162 ;  /* 0x000000ffff2d7224 */ /* 0x000fe200078e00a2 */
[----:B------:R-:W-:Y:S01]  /*b6ea0*/  MOV R40, R185 ;  /* 0x000000b900287202 */ /* 0x000fe20000000f00 */
[----:B------:R-:W-:Y:S01]  /*b6eb0*/  IMAD.MOV.U32 R41, RZ, RZ, R184 ;  /* 0x000000ffff297224 */ /* 0x000fe200078e00b8 */
[----:B------:R1:W-:Y:S04]  /*b6ec0*/  STL.64 [R1+0x1ce0], R16 ;  /* 0x001ce01001007387 */ /* 0x0003e80000100a00 */
[----:B------:R1:W-:Y:S01]  /*b6ed0*/  LDGSTS.E [R6+0x3a600], [R20.64], P1 ;  /* 0x3a60000014067fae */ /* 0x0003e20008921844 */
[----:B------:R-:W-:Y:S01]  /*b6ee0*/  MOV R28, R189 ;  /* 0x000000bd001c7202 */ /* 0x000fe20000000f00 */
[----:B------:R-:W-:-:S02]  /*b6ef0*/  IMAD.MOV.U32 R29, RZ, RZ, R188 ;  /* 0x000000ffff1d7224 */ /* 0x000fc400078e00bc */
[----:B------:R1:W-:Y:S01]  /*b6f00*/  LDGSTS.E [R6+0x3a700], [R16.64], P1 ;  /* 0x3a70000010067fae */ /* 0x0003e20008921844 */
[----:B------:R-:W-:Y:S01]  /*b6f10*/  STL.64 [R1+0x1bb0], R54 ;  /* 0x001bb03601007387 */ /* 0x000fe20000100a00 */
[----:B-1----:R-:W-:Y:S01]  /*b6f20*/  MOV R24, R141 ;  /* 0x0000008d00187202 */ /* 0x002fe20000000f00 */
[----:B------:R-:W-:Y:S02]  /*b6f30*/  IMAD.MOV.U32 R25, RZ, RZ, R140 ;  /* 0x000000ffff197224 */ /* 0x000fe400078e008c */
[----:B------:R-:W-:Y:S04]  /*b6f40*/  STL.64 [R1+0x1c48], R52 ;  /* 0x001c483401007387 */ /* 0x000fe80000100a00 */
[----:B------:R1:W-:Y:S04]  /*b6f50*/  LDGSTS.E [R6+0x3c000], [R54.64], P2 ;  /* 0x3c00000036067fae */ /* 0x0003e80009121844 */
[----:B------:R-:W-:Y:S01]  /*b6f60*/  STL.64 [R1+0x1c40], R44 ;  /* 0x001c402c01007387 */ /* 0x000fe20000100a00 */
[----:B------:R1:W-:Y:S01]  /*b6f70*/  LDGSTS.E [R6+0x3c100], [R52.64], P2 ;  /* 0x3c10000034067fae */ /* 0x0003e20009121844 */
[----:B------:R-:W-:Y:S01]  /*b6f80*/  MOV R20, R143 ;  /* 0x0000008f00147202 */ /* 0x000fe20000000f00 */
[----:B------:R-:W-:Y:S01]  /*b6f90*/  IMAD.MOV.U32 R21, RZ, RZ, R142 ;  /* 0x000000ffff157224 */ /* 0x000fe200078e008e */
[----:B------:R1:W-:Y:S01]  /*b6fa0*/  STL.64 [R1+0x1c38], R40 ;  /* 0x001c382801007387 */ /* 0x0003e20000100a00 */
[----:B------:R-:W-:Y:S01]  /*b6fb0*/  MOV R16, R153 ;  /* 0x0000009900107202 */ /* 0x000fe20000000f00 */
[----:B------:R-:W-:-:S02]  /*b6fc0*/  IMAD.MOV.U32 R17, RZ, RZ, R152 ;  /* 0x000000ffff117224 */ /* 0x000fc400078e0098 */
[----:B------:R1:W-:Y:S01]  /*b6fd0*/  LDGSTS.E [R6+0x3c200], [R44.64], P2 ;  /* 0x3c2000002c067fae */ /* 0x0003e20009121844 */
[----:B------:R-:W-:Y:S02]  /*b6fe0*/  STL.64 [R1+0x1c30], R28 ;  /* 0x001c301c01007387 */ /* 0x000fe40000100a00 */
[----:B------:R1:W-:Y:S02]  /*b6ff0*/  LDGSTS.E [R6+0x3c300], [R40.64], P2 ;  /* 0x3c30000028067fae */ /* 0x0003e40009121844 */
[----:B------:R-:W-:Y:S01]  /*b7000*/  STL.64 [R1+0x1cd8], R24 ;  /* 0x001cd81801007387 */ /* 0x000fe20000100a00 */
[----:B------:R1:W-:Y:S04]  /*b7010*/  LDGSTS.E [R6+0x3c400], [R28.64], P2 ;  /* 0x3c4000001c067fae */ /* 0x0003e80009121844 */
[----:B------:R1:W-:Y:S01]  /*b7020*/  STL.64 [R1+0x1cd0], R20 ;  /* 0x001cd01401007387 */ /* 0x0003e20000100a00 */
[----:B------:R1:W-:Y:S02]  /*b7030*/  LDGSTS.E [R6+0x3c500], [R24.64], P2 ;  /* 0x3c50000018067fae */ /* 0x0003e40009121844 */
[----:B------:R2:W-:Y:S02]  /*b7040*/  STL.64 [R1+0x1cc8], R16 ;  /* 0x001cc81001007387 */ /* 0x0005e40000100a00 */
[----:B------:R1:W-:Y:S01]  /*b7050*/  LDGSTS.E [R6+0x3c600], [R20.64], P2 ;  /* 0x3c60000014067fae */ /* 0x0003e20009121844 */
[----:B------:R1:W-:Y:S02]  /*b7060*/  LDGSTS.E [R6+0x3c700], [R16.64], P2 ;  /* 0x3c70000010067fae */ /* 0x0003e40009121844 */
[----:B-1----:R-:W-:-:S02]  /*b7070*/  IMAD.MOV.U32 R41, RZ, RZ, R47 ;  /* 0x000000ffff297224 */ /* 0x002fc400078e002f */
[----:B------:R-:W3:Y:S01]  /*b7080*/  LDL.LU R21, [R1+0x3fe8] ;  /* 0x003fe80001157983 */ /* 0x000ee20000300800 */
[----:B------:R-:W4:Y:S02]  /*b7090*/  LDL.LU R47, [R1+0x5150] ;  /* 0x00515000012f7983 */ /* 0x000f240000300800 */
[----:B------:R-:W4:Y:S01]  /*b70a0*/  LDL.LU R25, [R1+0x3fe4] ;  /* 0x003fe40001197983 */ /* 0x000f220000300800 */
[----:B------:R-:W-:Y:S01]  /*b70b0*/  MOV R40, R2 ;  /* 0x0000000200287202 */ /* 0x000fe20000000f00 */
[----:B------:R-:W4:Y:S01]  /*b70c0*/  LDL.LU R24, [R1+0x3fdc] ;  /* 0x003fdc0001187983 */ /* 0x000f220000300800 */
[----:B------:R-:W4:Y:S03]  /*b70d0*/  LDL.LU R13, [R1+0x3fd4] ;  /* 0x003fd400010d7983 */ /* 0x000f260000300800 */
[----:B------:R-:W-:Y:S01]  /*b70e0*/  STL.64 [R1+0x1b78], R40 ;  /* 0x001b782801007387 */ /* 0x000fe20000100a00 */
[----:B------:R-:W-:Y:S01]  /*b70f0*/  HMMA.1688.F32.TF32 R72, R8, R174, R84 ;  /* 0x000000ae0848723c */ /* 0x000fe20000081054 */
[----:B------:R-:W-:Y:S01]  /*b7100*/  IMAD.MOV.U32 R82, RZ, RZ, R135 ;  /* 0x000000ffff527224 */ /* 0x000fe200078e0087 */
[----:B------:R-:W-:Y:S01]  /*b7110*/  MOV R83, R134 ;  /* 0x0000008600537202 */ /* 0x000fe20000000f00 */
[----:B------:R-:W-:Y:S01]  /*b7120*/  IMAD.MOV.U32 R80, RZ, RZ, R137 ;  /* 0x000000ffff507224 */ /* 0x000fe200078e0089 */
[----:B------:R-:W-:-:S03]  /*b7130*/  MOV R81, R136 ;  /* 0x0000008800517202 */ /* 0x000fc60000000f00 */
[----:B------:R-:W-:Y:S01]  /*b7140*/  MOV R86, R155 ;  /* 0x0000009b00567202 */ /* 0x000fe20000000f00 */
[----:B------:R-:W-:Y:S02]  /*b7150*/  IMAD.MOV.U32 R87, RZ, RZ, R154 ;  /* 0x000000ffff577224 */ /* 0x000fe400078e009a */
[----:B------:R-:W-:Y:S01]  /*b7160*/  IMAD.MOV.U32 R84, RZ, RZ, R133 ;  /* 0x000000ffff547224 */ /* 0x000fe200078e0085 */
[----:B------:R-:W-:Y:S01]  /*b7170*/  MOV R85, R132 ;  /* 0x0000008400557202 */ /* 0x000fe20000000f00 */
[----:B------:R-:W-:Y:S01]  /*b7180*/  IMAD.MOV.U32 R54, RZ, RZ, R139 ;  /* 0x000000ffff367224 */ /* 0x000fe200078e008b */
[----:B------:R-:W-:Y:S01]  /*b7190*/  MOV R55, R138 ;  /* 0x0000008a00377202 */ /* 0x000fe20000000f00 */
[----:B------:R-:W-:Y:S01]  /*b71a0*/  IMAD.MOV.U32 R52, RZ, RZ, R121 ;  /* 0x000000ffff347224 */ /* 0x000fe200078e0079 */
[----:B------:R-:W-:Y:S02]  /*b71b0*/  MOV R53, R120 ;  /* 0x0000007800357202 */ /* 0x000fe40000000f00 */
[----:B------:R-:W-:Y:S01]  /*b71c0*/  SEL R4, R4, RZ, !P0 ;  /* 0x000000ff04047207 */ /* 0x000fe20004000000 */
[----:B------:R-:W-:Y:S01]  /*b71d0*/  IMAD.MOV.U32 R44, RZ, RZ, R123 ;  /* 0x000000ffff2c7224 */ /* 0x000fe200078e007b */
[----:B------:R-:W-:-:S02]  /*b71e0*/  MOV R45, R122 ;  /* 0x0000007a002d7202 */ /* 0x000fc40000000f00 */
[----:B------:R-:W-:Y:S02]  /*b71f0*/  ISETP.GT.AND P6, PT, R5, 0x9, PT ;  /* 0x000000090500780c */ /* 0x000fe40003fc4270 */
[----:B------:R-:W-:Y:S02]  /*b7200*/  ISETP.NE.U32.AND P3, PT, R4, RZ, PT ;  /* 0x000000ff0400720c */ /* 0x000fe40003f65070 */
[----:B------:R-:W-:Y:S02]  /*b7210*/  SHF.L.U32 R173, R156, 0x2, RZ ;  /* 0x000000029cad7819 */ /* 0x000fe400000006ff */
[----:B------:R-:W-:Y:S02]  /*b7220*/  ISETP.NE.U32.AND P4, PT, R7, RZ, PT ;  /* 0x000000ff0700720c */ /* 0x000fe40003f85070 */
[----:B------:R-:W-:Y:S01]  /*b7230*/  SEL R3, RZ, 0x4, !P6 ;  /* 0x00000004ff037807 */ /* 0x000fe20007000000 */
[----:B------:R1:W-:Y:S01]  /*b7240*/  LDGSTS.E [R6+0x3e000], [R86.64], P5 ;  /* 0x3e00000056067fae */ /* 0x0003e2000a921844 */
[----:B------:R1:W-:Y:S02]  /*b7250*/  LDGSTS.E [R6+0x3e100], [R84.64], P5 ;  /* 0x3e10000054067fae */ /* 0x0003e4000a921844 */
[----:B------:R1:W-:Y:S01]  /*b7260*/  LDGSTS.E [R6+0x3e200], [R82.64], P5 ;  /* 0x3e20000052067fae */ /* 0x0003e2000a921844 */
[----:B------:R-:W-:-:S02]  /*b7270*/  SEL R3, R3, RZ, !P0 ;  /* 0x000000ff03037207 */ /* 0x000fc40004000000 */
[----:B------:R-:W-:Y:S01]  /*b7280*/  LOP3.LUT R140, R173, 0x20, RZ, 0x3c, !PT ;  /* 0x00000020ad8c7812 */ /* 0x000fe200078e3cff */
[----:B------:R1:W-:Y:S01]  /*b7290*/  LDGSTS.E [R6+0x3e300], [R80.64], P5 ;  /* 0x3e30000050067fae */ /* 0x0003e2000a921844 */
[----:B------:R1:W-:Y:S02]  /*b72a0*/  LDGSTS.E [R6+0x3e400], [R54.64], P5 ;  /* 0x3e40000036067fae */ /* 0x0003e4000a921844 */
[----:B------:R1:W-:Y:S02]  /*b72b0*/  LDGSTS.E [R6+0x3e500], [R52.64], P5 ;  /* 0x3e50000034067fae */ /* 0x0003e4000a921844 */
[----:B------:R1:W-:Y:S01]  /*b72c0*/  LDGSTS.E [R6+0x3e600], [R44.64], P5 ;  /* 0x3e6000002c067fae */ /* 0x0003e2000a921844 */
[----:B------:R-:W-:Y:S01]  /*b72d0*/  ISETP.NE.U32.AND P1, PT, R3, RZ, PT ;  /* 0x000000ff0300720c */ /* 0x000fe20003f25070 */
[----:B------:R1:W-:Y:S01]  /*b72e0*/  LDGSTS.E [R6+0x3e700], [R40.64], P5 ;  /* 0x3e70000028067fae */ /* 0x0003e2000a921844 */
[----:B------:R-:W-:Y:S01]  /*b72f0*/  IMAD R3, R172, 0x40000, R140 ;  /* 0x00040000ac037824 */ /* 0x000fe200078e028c */
[----:B------:R-:W-:Y:S01]  /*b7300*/  MOV R7, R37 ;  /* 0x0000002500077202 */ /* 0x000fe20000000f00 */
[----:B-1----:R-:W-:-:S05]  /*b7310*/  IMAD.MOV.U32 R6, RZ, RZ, R33 ;  /* 0x000000ffff067224 */ /* 0x002fca00078e0021 */
[----:B------:R1:W-:Y:S01]  /*b7320*/  LDGSTS.E [R3+0x800], [R6.64], P4 ;  /* 0x0080000006037fae */ /* 0x0003e2000a121844 */
[----:B--2---:R-:W-:-:S05]  /*b7330*/  IADD3 R12, P2, R12, R252, RZ ;  /* 0x000000fc0c0c7210 */ /* 0x004fca0007f5e0ff */
[----:B------:R3:W-:Y:S01]  /*b7340*/  STL [R1+0x3ff0], R12 ;  /* 0x003ff00c01007387 */ /* 0x0007e20000100800 */
[----:B------:R-:W2:Y:S02]  /*b7350*/  LDL.LU R2, [R1+0x3fe0] ;  /* 0x003fe00001027983 */ /* 0x000ea40000300800 */
[----:B------:R-:W2:Y:S02]  /*b7360*/  LDL.LU R36, [R1+0x3fcc] ;  /* 0x003fcc0001247983 */ /* 0x000ea40000300800 */
[----:B------:R-:W2:Y:S01]  /*b7370*/  LDL.LU R20, [R1+0x3fd8] ;  /* 0x003fd80001147983 */ /* 0x000ea20000300800 */
[----:B------:R-:W2:Y:S01]  /*b7380*/  LDL.LU R17, [R1+0x3fd0] ;  /* 0x003fd00001117983 */ /* 0x000ea20000300800 */
[----:B------:R-:W2:Y:S02]  /*b7390*/  LDL.LU R28, [R1+0x3fc8] ;  /* 0x003fc800011c7983 */ /* 0x000ea40000300800 */
[----:B------:R-:W-:Y:S02]  /*b73a0*/  STL.64 [R1+0x1cc0], R86 ;  /* 0x001cc05601007387 */ /* 0x000fe40000100a00 */
[----:B------:R-:W-:Y:S01]  /*b73b0*/  STL.64 [R1+0x1d48], R84 ;  /* 0x001d485401007387 */ /* 0x000fe20000100a00 */
[----:B------:R-:W-:Y:S01]  /*b73c0*/  STL.64 [R1+0x1d40], R82 ;  /* 0x001d405201007387 */ /* 0x000fe20000100a00 */
[----:B------:R-:W-:Y:S02]  /*b73d0*/  STL.64 [R1+0x1d38], R80 ;  /* 0x001d385001007387 */ /* 0x000fe40000100a00 */
[----:B------:R-:W-:Y:S02]  /*b73e0*/  STL.64 [R1+0x1d30], R54 ;  /* 0x001d303601007387 */ /* 0x000fe40000100a00 */
[----:B------:R-:W-:Y:S01]  /*b73f0*/  STL.64 [R1+0x1d58], R52 ;  /* 0x001d583401007387 */ /* 0x000fe20000100a00 */
[----:B------:R-:W-:Y:S01]  /*b7400*/  STL.64 [R1+0x1d50], R44 ;  /* 0x001d502c01007387 */ /* 0x000fe20000100a00 */
[----:B------:R-:W2:Y:S02]  /*b7410*/  LDL.LU R4, [R1+0x3fc0] ;  /* 0x003fc00001047983 */ /* 0x000ea40000300800 */
[----:B------:R-:W2:Y:S02]  /*b7420*/  LDL.LU R32, [R1+0x3fc4] ;  /* 0x003fc40001207983 */ /* 0x000ea40000300800 */
[----:B------:R-:W2:Y:S01]  /*b7430*/  LDL.LU R29, [R1+0x3fbc] ;  /* 0x003fbc00011d7983 */ /* 0x000ea20000300800 */
[----:B------:R-:W2:Y:S01]  /*b7440*/  LDL.LU R16, [R1+0x3fb4] ;  /* 0x003fb40001107983 */ /* 0x000ea20000300800 */
[----:B-1----:R-:W-:-:S02]  /*b7450*/  MOV R6, R12 ;  /* 0x0000000c00067202 */ /* 0x002fc40000000f00 */
[----:B---3--:R-:W-:Y:S02]  /*b7460*/  IADD3 R21, P5, R21, R252, RZ ;  /* 0x000000fc15157210 */ /* 0x008fe40007fbe0ff */
[----:B----4-:R-:W-:-:S03]  /*b7470*/  IADD3.X R25, R25, R0, RZ, P2, !PT ;  /* 0x0000000019197210 */ /* 0x010fc600017fe4ff */
[----:B------:R1:W-:Y:S04]  /*b7480*/  STL [R1+0x3fe8], R21 ;  /* 0x003fe81501007387 */ /* 0x0003e80000100800 */
[----:B------:R3:W-:Y:S01]  /*b7490*/  STL [R1+0x3fe4], R25 ;  /* 0x003fe41901007387 */ /* 0x0007e20000100800 */
[----:B------:R-:W2:Y:S02]  /*b74a0*/  LDL.LU R12, [R1+0x3ef8] ;  /* 0x003ef800010c7983 */ /* 0x000ea40000300800 */
[----:B------:R-:W-:Y:S02]  /*b74b0*/  IMAD.MOV.U32 R7, RZ, RZ, R25 ;  /* 0x000000ffff077224 */ /* 0x000fe400078e0019 */
[----:B------:R-:W-:-:S03]  /*b74c0*/  IMAD.X R24, R24, 0x1, R0, P5 ;  /* 0x0000000118187824 */ /* 0x000fc600028e0600 */
[----:B------:R1:W-:Y:S02]  /*b74d0*/  LDGSTS.E [R3+0x900], [R6.64], P4 ;  /* 0x0090000006037fae */ /* 0x0003e4000a121844 */
[----:B-1----:R-:W-:Y:S01]  /*b74e0*/  IMAD.MOV.U32 R6, RZ, RZ, R21 ;  /* 0x000000ffff067224 */ /* 0x002fe200078e0015 */
[----:B------:R-:W-:-:S05]  /*b74f0*/  MOV R7, R24 ;  /* 0x0000001800077202 */ /* 0x000fca0000000f00 */
[----:B------:R1:W-:Y:S01]  /*b7500*/  LDGSTS.E [R3+0xa00], [R6.64], P4 ;  /* 0x00a0000006037fae */ /* 0x0003e2000a121844 */
[-C--:B--2---:R-:W-:Y:S02]  /*b7510*/  IADD3 R2, P2, R2, R252.reuse, RZ ;  /* 0x000000fc02027210 */ /* 0x084fe40007f5e0ff */
[----:B------:R-:W-:Y:S02]  /*b7520*/  IADD3 R20, P5, R20, R252, RZ ;  /* 0x000000fc14147210 */ /* 0x000fe40007fbe0ff */
[----:B------:R-:W-:Y:S01]  /*b7530*/  IADD3.X R13, R13, R0, RZ, P2, !PT ;  /* 0x000000000d0d7210 */ /* 0x000fe200017fe4ff */
[-C--:B------:R-:W-:Y:S01]  /*b7540*/  IADD3 R17, P2, R17, R252.reuse, RZ ;  /* 0x000000fc11117210 */ /* 0x080fe20007f5e0ff */
[----:B------:R-:W-:Y:S01]  /*b7550*/  STL [R1+0x3fe0], R2 ;  /* 0x003fe00201007387 */ /* 0x000fe20000100800 */
[--C-:B------:R-:W-:Y:S02]  /*b7560*/  IMAD.X R36, R36, 0x1, R0.reuse, P5 ;  /* 0x0000000124247824 */ /* 0x100fe400028e0600 */
[----:B------:R2:W-:Y:S02]  /*b7570*/  STL [R1+0x3fdc], R24 ;  /* 0x003fdc1801007387 */ /* 0x0005e40000100800 */
[----:B------:R-:W-:Y:S01]  /*b7580*/  STL [R1+0x3fd8], R20 ;  /* 0x003fd81401007387 */ /* 0x000fe20000100800 */
[----:B------:R2:W-:Y:S01]  /*b7590*/  STL [R1+0x3fd4], R13 ;  /* 0x003fd40d01007387 */ /* 0x0005e20000100800 */
[----:B------:R-:W-:Y:S01]  /*b75a0*/  IADD3 R28, P5, R28, R252, RZ ;  /* 0x000000fc1c1c7210 */ /* 0x000fe20007fbe0ff */
[----:B------:R2:W-:Y:S01]  /*b75b0*/  STL [R1+0x3fd0], R17 ;  /* 0x003fd01101007387 */ /* 0x0005e20000100800 */
[----:B-1----:R-:W-:Y:S01]  /*b75c0*/  MOV R6, R2 ;  /* 0x0000000200067202 */ /* 0x002fe20000000f00 */
[----:B------:R-:W-:Y:S01]  /*b75d0*/  IMAD.MOV.U32 R7, RZ, RZ, R13 ;  /* 0x000000ffff077224 */ /* 0x000fe200078e000d */
[----:B------:R-:W-:Y:S01]  /*b75e0*/  STL [R1+0x3fcc], R36 ;  /* 0x003fcc2401007387 */ /* 0x000fe20000100800 */
[----:B------:R-:W4:Y:S02]  /*b75f0*/  LDL.LU R21, [R1+0x3eec] ;  /* 0x003eec0001157983 */ /* 0x000f240000300800 */
[----:B---3--:R-:W3:Y:S02]  /*b7600*/  LDL.LU R25, [R1+0x3ee4] ;  /* 0x003ee40001197983 */ /* 0x008ee40000300800 */
[----:B------:R-:W-:Y:S01]  /*b7610*/  STL [R1+0x3fc8], R28 ;  /* 0x003fc81c01007387 */ /* 0x000fe20000100800 */
[----:B------:R-:W-:Y:S01]  /*b7620*/  IADD3.X R32, R32, R0, RZ, P2, !PT ;  /* 0x0000000020207210 */ /* 0x000fe200017fe4ff */
[----:B--2---:R-:W2:Y:S01]  /*b7630*/  LDL.LU R24, [R1+0x3ef0] ;  /* 0x003ef00001187983 */ /* 0x004ea20000300800 */
[----:B------:R-:W3:Y:S03]  /*b7640*/  LDL.LU R2, [R1+0x3ee8] ;  /* 0x003ee80001027983 */ /* 0x000ee60000300800 */
[----:B------:R1:W-:Y:S01]  /*b7650*/  LDGSTS.E [R3+0xb00], [R6.64], P4 ;  /* 0x00b0000006037fae */ /* 0x0003e2000a121844 */
[----:B------:R-:W-:Y:S01]  /*b7660*/  IADD3 R4, P2, R4, R252, RZ ;  /* 0x000000fc04047210 */ /* 0x000fe20007f5e0ff */
[----:B------:R-:W3:Y:S02]  /*b7670*/  LDL.LU R13, [R1+0x3ee0] ;  /* 0x003ee000010d7983 */ /* 0x000ee40000300800 */
[----:B------:R-:W-:Y:S01]  /*b7680*/  IMAD.X R29, R29, 0x1, R0, P5 ;  /* 0x000000011d1d7824 */ /* 0x000fe200028e0600 */
[----:B------:R-:W3:Y:S01]  /*b7690*/  LDL.LU R33, [R1+0x3ed8] ;  /* 0x003ed80001217983 */ /* 0x000ee20000300800 */
[----:B------:R1:W-:Y:S02]  /*b76a0*/  STL [R1+0x3fc4], R32 ;  /* 0x003fc42001007387 */ /* 0x0003e40000100800 */
[----:B-1----:R-:W-:Y:S01]  /*b76b0*/  MOV R6, R20 ;  /* 0x0000001400067202 */ /* 0x002fe20000000f00 */
[----:B------:R-:W-:Y:S01]  /*b76c0*/  IMAD.MOV.U32 R7, RZ, RZ, R36 ;  /* 0x000000ffff077224 */ /* 0x000fe200078e0024 */
[----:B------:R-:W3:Y:S01]  /*b76d0*/  LDL.LU R20, [R1+0x3edc] ;  /* 0x003edc0001147983 */ /* 0x000ee20000300800 */
[----:B------:R-:W-:Y:S02]  /*b76e0*/  STL [R1+0x3fc0], R4 ;  /* 0x003fc00401007387 */ /* 0x000fe40000100800 */
[----:B------:R1:W-:Y:S02]  /*b76f0*/  STL [R1+0x3fbc], R29 ;  /* 0x003fbc1d01007387 */ /* 0x0003e40000100800 */
[----:B------:R-:W3:Y:S01]  /*b7700*/  LDL.LU R41, [R1+0x3ed0] ;  /* 0x003ed00001297983 */ /* 0x000ee20000300800 */
[----:B------:R1:W-:Y:S02]  /*b7710*/  LDGSTS.E [R3+0xc00], [R6.64], P4 ;  /* 0x00c0000006037fae */ /* 0x0003e4000a121844 */
[----:B-1----:R-:W-:-:S02]  /*b7720*/  IMAD.MOV.U32 R6, RZ, RZ, R17 ;  /* 0x000000ffff067224 */ /* 0x002fc400078e0011 */
[----:B------:R-:W3:Y:S01]  /*b7730*/  LDL.LU R17, [R1+0x3ed4] ;  /* 0x003ed40001117983 */ /* 0x000ee20000300800 */
[----:B------:R-:W3:Y:S01]  /*b7740*/  LDL.LU R45, [R1+0x3ecc] ;  /* 0x003ecc00012d7983 */ /* 0x000ee20000300800 */
[----:B------:R-:W-:-:S05]  /*b7750*/  IADD3.X R16, R16, R0, RZ, P2, !PT ;  /* 0x0000000010107210 */ /* 0x000fca00017fe4ff */
[----:B------:R1:W-:Y:S01]  /*b7760*/  STL [R1+0x3fb4], R16 ;  /* 0x003fb41001007387 */ /* 0x0003e20000100800 */
[----:B------:R-:W3:Y:S02]  /*b7770*/  LDL.LU R44, [R1+0x3ec4] ;  /* 0x003ec400012c7983 */ /* 0x000ee40000300800 */
[----:B------:R-:W3:Y:S01]  /*b7780*/  LDL.LU R40, [R1+0x3ebc] ;  /* 0x003ebc0001287983 */ /* 0x000ee20000300800 */
[----:B------:R-:W-:-:S05]  /*b7790*/  IADD3 R12, P2, R12, R252, RZ ;  /* 0x000000fc0c0c7210 */ /* 0x000fca0007f5e0ff */
[----:B------:R1:W-:Y:S01]  /*b77a0*/  STL [R1+0x3ef8], R12 ;  /* 0x003ef80c01007387 */ /* 0x0003e20000100800 */
[----:B------:R-:W3:Y:S01]  /*b77b0*/  LDL.LU R37, [R1+0x3ec8] ;  /* 0x003ec80001257983 */ /* 0x000ee20000300800 */
[----:B------:R-:W-:Y:S02]  /*b77c0*/  MOV R7, R32 ;  /* 0x0000002000077202 */ /* 0x000fe40000000f00 */
[----:B------:R-:W-:Y:S01]  /*b77d0*/  ISETP.GT.AND P5, PT, R5, 0x11, PT ;  /* 0x000000110500780c */ /* 0x000fe20003fa4270 */
[----:B------:R-:W3:Y:S04]  /*b77e0*/  LDL.LU R32, [R1+0x3eb4] ;  /* 0x003eb40001207983 */ /* 0x000ee80000300800 */
[----:B------:R1:W-:Y:S02]  /*b77f0*/  LDGSTS.E [R3+0xd00], [R6.64], P4 ;  /* 0x00d0000006037fae */ /* 0x0003e4000a121844 */
[----:B-1----:R-:W-:Y:S01]  /*b7800*/  IMAD.MOV.U32 R6, RZ, RZ, R28 ;  /* 0x000000ffff067224 */ /* 0x002fe200078e001c */
[----:B------:R-:W-:-:S02]  /*b7810*/  MOV R7, R29 ;  /* 0x0000001d00077202 */ /* 0x000fc40000000f00 */
[----:B------:R-:W3:Y:S04]  /*b7820*/  LDL.LU R29, [R1+0x3ec0] ;  /* 0x003ec000011d7983 */ /* 0x000ee80000300800 */
[----:B------:R1:W-:Y:S02]  /*b7830*/  LDGSTS.E [R3+0xe00], [R6.64], P4 ;  /* 0x00e0000006037fae */ /* 0x0003e4000a121844 */
[----:B-1----:R-:W-:Y:S01]  /*b7840*/  IMAD.MOV.U32 R6, RZ, RZ, R4 ;  /* 0x000000ffff067224 */ /* 0x002fe200078e0004 */
[----:B------:R-:W-:Y:S02]  /*b7850*/  MOV R7, R16 ;  /* 0x0000001000077202 */ /* 0x000fe40000000f00 */
[----:B------:R-:W-:Y:S01]  /*b7860*/  SEL R4, RZ, 0x4, !P5 ;  /* 0x00000004ff047807 */ /* 0x000fe20006800000 */
[----:B------:R-:W3:Y:S04]  /*b7870*/  LDL.LU R16, [R1+0x3e38] ;  /* 0x003e380001107983 */ /* 0x000ee80000300800 */
[----:B------:R1:W-:Y:S01]  /*b7880*/  LDGSTS.E [R3+0xf00], [R6.64], P4 ;  /* 0x00f0000006037fae */ /* 0x0003e2000a121844 */
[----:B------:R-:W-:-:S04]  /*b7890*/  ISETP.GT.AND P4, PT, R5, 0xd, PT ;  /* 0x0000000d0500780c */ /* 0x000fc80003f84270 */
[----:B-1----:R-:W-:-:S04]  /*b78a0*/  SEL R6, RZ, 0x4, !P4 ;  /* 0x00000004ff067807 */ /* 0x002fc80006000000 */
[----:B------:R-:W-:Y:S01]  /*b78b0*/  SEL R6, R6, RZ, !P0 ;  /* 0x000000ff06067207 */ /* 0x000fe20004000000 */
[--C-:B----4-:R-:W-:Y:S01]  /*b78c0*/  IMAD.X R21, R21, 0x1, R0.reuse, P2 ;  /* 0x0000000115157824 */ /* 0x110fe200010e0600 */
[-C--:B--2---:R-:W-:Y:S02]  /*b78d0*/  IADD3 R24, P2, R24, R252.reuse, RZ ;  /* 0x000000fc18187210 */ /* 0x084fe40007f5e0ff */
[-C--:B---3--:R-:W-:Y:S02]  /*b78e0*/  IADD3 R2, P6, R2, R252.reuse, RZ ;  /* 0x000000fc02027210 */ /* 0x088fe40007fde0ff */
[----:B------:R1:W-:Y:S01]  /*b78f0*/  STL [R1+0x3eec], R21 ;  /* 0x003eec1501007387 */ /* 0x0003e20000100800 */
[----:B------:R-:W-:Y:S02]  /*b7900*/  IADD3 R13, P4, R13, R252, RZ ;  /* 0x000000fc0d0d7210 */ /* 0x000fe40007f9e0ff */
[----:B------:R-:W-:Y:S02]  /*b7910*/  IADD3.X R25, R25, R0, RZ, P2, !PT ;  /* 0x0000000019197210 */ /* 0x000fe400017fe4ff */
[----:B------:R-:W-:Y:S01]  /*b7920*/  IADD3 R33, P5, R33, R252, RZ ;  /* 0x000000fc21217210 */ /* 0x000fe20007fbe0ff */
[----:B------:R-:W-:Y:S01]  /*b7930*/  STL [R1+0x3ef0], R24 ;  /* 0x003ef01801007387 */ /* 0x000fe20000100800 */
[----:B------:R-:W-:Y:S02]  /*b7940*/  STL [R1+0x3ee8], R2 ;  /* 0x003ee80201007387 */ /* 0x000fe40000100800 */
[----:B------:R2:W-:Y:S02]  /*b7950*/  STL [R1+0x3ee4], R25 ;  /* 0x003ee41901007387 */ /* 0x0005e40000100800 */
[----:B------:R-:W-:Y:S01]  /*b7960*/  STL [R1+0x3ee0], R13 ;  /* 0x003ee00d01007387 */ /* 0x000fe20000100800 */
[----:B------:R-:W-:Y:S01]  /*b7970*/  STL [R1+0x3ed8], R33 ;  /* 0x003ed82101007387 */ /* 0x000fe20000100800 */
[----:B------:R-:W-:-:S05]  /*b7980*/  IMAD.X R20, R20, 0x1, R0, P6 ;  /* 0x0000000114147824 */ /* 0x000fca00030e0600 */
[----:B------:R3:W-:Y:S01]  /*b7990*/  STL [R1+0x3edc], R20 ;  /* 0x003edc1401007387 */ /* 0x0007e20000100800 */
[----:B------:R-:W-:Y:S01]  /*b79a0*/  IADD3.X R17, R17, R0, RZ, P4, !PT ;  /* 0x0000000011117210 */ /* 0x000fe200027fe4ff */
[----:B------:R-:W-:-:S04]  /*b79b0*/  IMAD.X R45, R45, 0x1, R0, P5 ;  /* 0x000000012d2d7824 */ /* 0x000fc800028e0600 */
[----:B------:R2:W-:Y:S01]  /*b79c0*/  STL [R1+0x3ed4], R17 ;  /* 0x003ed41101007387 */ /* 0x0005e20000100800 */
[----:B------:R-:W-:Y:S02]  /*b79d0*/  STL [R1+0x3ecc], R45 ;  /* 0x003ecc2d01007387 */ /* 0x000fe40000100800 */
[----:B------:R-:W4:Y:S01]  /*b79e0*/  LDL.LU R36, [R1+0x3dec] ;  /* 0x003dec0001247983 */ /* 0x000f220000300800 */
[----:B------:R-:W-:Y:S02]  /*b79f0*/  IADD3 R41, P5, R41, R252, RZ ;  /* 0x000000fc29297210 */ /* 0x000fe40007fbe0ff */
[----:B------:R-:W-:Y:S01]  /*b7a00*/  ISETP.NE.U32.AND P2, PT, R6, RZ, PT ;  /* 0x000000ff0600720c */ /* 0x000fe20003f45070 */
[----:B------:R-:W-:Y:S02]  /*b7a10*/  MOV R6, R12 ;  /* 0x0000000c00067202 */ /* 0x000fe40000000f00 */
[----:B------:R-:W-:Y:S01]  /*b7a20*/  IMAD.MOV.U32 R7, RZ, RZ, R21 ;  /* 0x000000ffff077224 */ /* 0x000fe200078e0015 */
[----:B------:R-:W-:Y:S01]  /*b7a30*/  IADD3.X R44, R44, R0, RZ, P5, !PT ;  /* 0x000000002c2c7210 */ /* 0x000fe20002ffe4ff */
[----:B------:R-:W-:Y:S01]  /*b7a40*/  STL [R1+0x3ed0], R41 ;  /* 0x003ed02901007387 */ /* 0x000fe20000100800 */
[----:B------:R-:W4:Y:S02]  /*b7a50*/  LDL.LU R12, [R1+0x3df0] ;  /* 0x003df000010c7983 */ /* 0x000f240000300800 */
[----:B-1----:R-:W4:Y:S01]  /*b7a60*/  LDL.LU R21, [R1+0x3de8] ;  /* 0x003de80001157983 */ /* 0x002f220000300800 */
[----:B------:R1:W-:Y:S01]  /*b7a70*/  LDGSTS.E [R3+0x2800], [R6.64], P3 ;  /* 0x0280000006037fae */ /* 0x0003e20009921844 */
[----:B------:R-:W-:-:S03]  /*b7a80*/  IADD3 R37, P5, R37, R252, RZ ;  /* 0x000000fc25257210 */ /* 0x000fc60007fbe0ff */
[----:B------:R-:W-:Y:S04]  /*b7a90*/  STL [R1+0x3ec4], R44 ;  /* 0x003ec42c01007387 */ /* 0x000fe80000100800 */
[----:B------:R-:W-:Y:S01]  /*b7aa0*/  STL [R1+0x3ec8], R37 ;  /* 0x003ec82501007387 */ /* 0x000fe20000100800 */
[----:B-1----:R-:W-:-:S03]  /*b7ab0*/  MOV R7, R25 ;  /* 0x0000001900077202 */ /* 0x002fc60000000f00 */
[----:B--2---:R-:W2:Y:S01]  /*b7ac0*/  LDL.LU R25, [R1+0x3de4] ;  /* 0x003de40001197983 */ /* 0x004ea20000300800 */
[----:B------:R-:W-:Y:S02]  /*b7ad0*/  IMAD.MOV.U32 R6, RZ, RZ, R24 ;  /* 0x000000ffff067224 */ /* 0x000fe400078e0018 */
[----:B------:R-:W-:Y:S02]  /*b7ae0*/  IMAD.X R40, R40, 0x1, R0, P5 ;  /* 0x0000000128287824 */ /* 0x000fe400028e0600 */
[----:B------:R-:W2:Y:S01]  /*b7af0*/  LDL.LU R24, [R1+0x3ddc] ;  /* 0x003ddc0001187983 */ /* 0x000ea20000300800 */
[----:B------:R1:W-:Y:S02]  /*b7b00*/  LDGSTS.E [R3+0x2900], [R6.64], P3 ;  /* 0x0290000006037fae */ /* 0x0003e40009921844 */
[----:B-1----:R-:W-:Y:S01]  /*b7b10*/  IMAD.MOV.U32 R6, RZ, RZ, R2 ;  /* 0x000000ffff067224 */ /* 0x002fe200078e0002 */
[----:B------:R-:W-:Y:S01]  /*b7b20*/  MOV R7, R20 ;  /* 0x0000001400077202 */ /* 0x000fe20000000f00 */
[----:B------:R-:W2:Y:S01]  /*b7b30*/  LDL.LU R2, [R1+0x3de0] ;  /* 0x003de00001027983 */ /* 0x000ea20000300800 */
[----:B------:R-:W-:Y:S01]  /*b7b40*/  IADD3 R29, P5, R29, R252, RZ ;  /* 0x000000fc1d1d7210 */ /* 0x000fe20007fbe0ff */
[----:B---3--:R-:W3:Y:S02]  /*b7b50*/  LDL.LU R20, [R1+0x3dd8] ;  /* 0x003dd80001147983 */ /* 0x008ee40000300800 */
[----:B------:R1:W-:Y:S02]  /*b7b60*/  LDGSTS.E [R3+0x2a00], [R6.64], P3 ;  /* 0x02a0000006037fae */ /* 0x0003e40009921844 */
[----:B-1----:R-:W-:Y:S01]  /*b7b70*/  MOV R6, R13 ;  /* 0x0000000d00067202 */ /* 0x002fe20000000f00 */
[----:B------:R-:W-:Y:S01]  /*b7b80*/  IMAD.MOV.U32 R7, RZ, RZ, R17 ;  /* 0x000000ffff077224 */ /* 0x000fe200078e0011 */
[----:B------:R-:W3:Y:S04]  /*b7b90*/  LDL.LU R13, [R1+0x3dd4] ;  /* 0x003dd400010d7983 */ /* 0x000ee80000300800 */
[----:B------:R1:W-:Y:S01]  /*b7ba0*/  LDGSTS.E [R3+0x2b00], [R6.64], P3 ;  /* 0x02b0000006037fae */ /* 0x0003e20009921844 */
[----:B------:R-:W-:Y:S02]  /*b7bb0*/  STL [R1+0x3ebc], R40 ;  /* 0x003ebc2801007387 */ /* 0x000fe40000100800 */
[----:B------:R-:W3:Y:S02]  /*b7bc0*/  LDL.LU R17, [R1+0x3dd0] ;  /* 0x003dd00001117983 */ /* 0x000ee40000300800 */
[----:B------:R-:W-:Y:S01]  /*b7bd0*/  STL [R1+0x3ec0], R29 ;  /* 0x003ec01d01007387 */ /* 0x000fe20000100800 */
[----:B------:R-:W3:Y:S01]  /*b7be0*/  LDL.LU R28, [R1+0x3dc8] ;  /* 0x003dc800011c7983 */ /* 0x000ee20000300800 */
[----:B-1----:R-:W-:Y:S01]  /*b7bf0*/  MOV R6, R33 ;  /* 0x0000002100067202 */ /* 0x002fe20000000f00 */
[----:B------:R-:W-:Y:S01]  /*b7c00*/  IMAD.MOV.U32 R7, RZ, RZ, R45 ;  /* 0x000000ffff077224 */ /* 0x000fe200078e002d */
[----:B------:R-:W-:Y:S01]  /*b7c10*/  IADD3.X R32, R32, R0, RZ, P5, !PT ;  /* 0x0000000020207210 */ /* 0x000fe20002ffe4ff */
[----:B------:R-:W3:Y:S04]  /*b7c20*/  LDL.LU R33, [R1+0x3dcc] ;  /* 0x003dcc0001217983 */ /* 0x000ee80000300800 */
[----:B------:R1:W-:Y:S01]  /*b7c30*/  LDGSTS.E [R3+0x2c00], [R6.64], P3 ;  /* 0x02c0000006037fae */ /* 0x0003e20009921844 */
[----:B------:R-:W-:-:S02]  /*b7c40*/  IADD3 R16, P5, R16, R252, RZ ;  /* 0x000000fc10107210 */ /* 0x000fc40007fbe0ff */
[----:B------:R-:W-:Y:S01]  /*b7c50*/  SEL R4, R4, RZ, !P0 ;  /* 0x000000ff04047207 */ /* 0x000fe20004000000 */
[----:B-1----:R-:W-:Y:S01]  /*b7c60*/  IMAD.MOV.U32 R6, RZ, RZ, R41 ;  /* 0x000000ffff067224 */ /* 0x002fe200078e0029 */
[----:B------:R-:W-:-:S05]  /*b7c70*/  MOV R7, R44 ;  /* 0x0000002c00077202 */ /* 0x000fca0000000f00 */
[----:B------:R1:W-:Y:S04]  /*b7c80*/  LDGSTS.E [R3+0x2d00], [R6.64], P3 ;  /* 0x02d0000006037fae */ /* 0x0003e80009921844 */
[----:B------:R1:W-:Y:S01]  /*b7c90*/  STL [R1+0x3eb4], R32 ;  /* 0x003eb42001007387 */ /* 0x0003e20000100800 */
[----:B------:R-:W-:Y:S01]  /*b7ca0*/  ISETP.NE.U32.AND P4, PT, R4, RZ, PT ;  /* 0x000000ff0400720c */ /* 0x000fe20003f85070 */
[----:B------:R4:W-:Y:S02]  /*b7cb0*/  STL [R1+0x3e38], R16 ;  /* 0x003e381001007387 */ /* 0x0009e40000100800 */
[----:B------:R-:W3:Y:S02]  /*b7cc0*/  LDL.LU R4, [R1+0x3dc0] ;  /* 0x003dc00001047983 */ /* 0x000ee40000300800 */
[----:B-1----:R-:W-:Y:S01]  /*b7cd0*/  IMAD.MOV.U32 R6, RZ, RZ, R37 ;  /* 0x000000ffff067224 */ /* 0x002fe200078e0025 */
[----:B------:R-:W-:-:S05]  /*b7ce0*/  MOV R7, R40 ;  /* 0x0000002800077202 */ /* 0x000fca0000000f00 */
[----:B------:R1:W-:Y:S02]  /*b7cf0*/  LDGSTS.E [R3+0x2e00], [R6.64], P3 ;  /* 0x02e0000006037fae */ /* 0x0003e40009921844 */
[----:B-1----:R-:W-:Y:S02]  /*b7d00*/  IMAD.MOV.U32 R7, RZ, RZ, R32 ;  /* 0x000000ffff077224 */ /* 0x002fe400078e0020 */
[----:B------:R-:W3:Y:S01]  /*b7d10*/  LDL.LU R32, [R1+0x3dc4] ;  /* 0x003dc40001207983 */ /* 0x000ee20000300800 */
[----:B------:R-:W-:-:S05]  /*b7d20*/  MOV R6, R29 ;  /* 0x0000001d00067202 */ /* 0x000fca0000000f00 */
[----:B------:R1:W-:Y:S02]  /*b7d30*/  LDGSTS.E [R3+0x2f00], [R6.64], P3 ;  /* 0x02f0000006037fae */ /* 0x0003e40009921844 */
[----:B-1----:R-:W-:Y:S02]  /*b7d40*/  IMAD.MOV.U32 R6, RZ, RZ, R16 ;  /* 0x000000ffff067224 */ /* 0x002fe400078e0010 */
[----:B----4-:R-:W-:-:S05]  /*b7d50*/  IMAD.X R36, R36, 0x1, R0, P5 ;  /* 0x0000000124247824 */ /* 0x010fca00028e0600 */
[----:B------:R-:W-:Y:S01]  /*b7d60*/  STL [R1+0x3dec], R36 ;  /* 0x003dec2401007387 */ /* 0x000fe20000100800 */
[----:B------:R-:W4:Y:S01]  /*b7d70*/  LDL.LU R29, [R1+0x3dbc] ;  /* 0x003dbc00011d7983 */ /* 0x000f220000300800 */
[-C--:B------:R-:W-:Y:S02]  /*b7d80*/  IADD3 R12, P5, R12, R252.reuse, RZ ;  /* 0x000000fc0c0c7210 */ /* 0x080fe40007fbe0ff */
[----:B------:R-:W-:Y:S02]  /*b7d90*/  IADD3 R21, P3, R21, R252, RZ ;  /* 0x000000fc15157210 */ /* 0x000fe40007f7e0ff */
[----:B------:R-:W-:Y:S01]  /*b7da0*/  MOV R7, R36 ;  /* 0x0000002400077202 */ /* 0x000fe20000000f00 */
[----:B------:R1:W-:Y:S01]  /*b7db0*/  STL [R1+0x3df0], R12 ;  /* 0x003df00c01007387 */ /* 0x0003e20000100800 */
[----:B------:R-:W4:Y:S02]  /*b7dc0*/  LDL.LU R16, [R1+0x3db4] ;  /* 0x003db40001107983 */ /* 0x000f240000300800 */
[----:B------:R1:W-:Y:S01]  /*b7dd0*/  STL [R1+0x3de8], R21 ;  /* 0x003de81501007387 */ /* 0x0003e20000100800 */
[----:B------:R1:W-:Y:S01]  /*b7de0*/  LDGSTS.E [R3+0x4800], [R6.64], P1 ;  /* 0x0480000006037fae */ /* 0x0003e20008921844 */
[----:B--2---:R-:W-:-:S02]  /*b7df0*/  IADD3.X R25, R25, R0, RZ, P5, !PT ;  /* 0x0000000019197210 */ /* 0x004fc40002ffe4ff */
[----:B-1----:R-:W-:-:S03]  /*b7e00*/  MOV R6, R12 ;  /* 0x0000000c00067202 */ /* 0x002fc60000000f00 */
[----:B------:R1:W-:Y:S01]  /*b7e10*/  STL [R1+0x3de4], R25 ;  /* 0x003de41901007387 */ /* 0x0003e20000100800 */
[----:B------:R-:W4:Y:S02]  /*b7e20*/  LDL.LU R12, [R1+0x3d38] ;  /* 0x003d3800010c7983 */ /* 0x000f240000300800 */
[----:B------:R-:W-:Y:S02]  /*b7e30*/  IMAD.MOV.U32 R7, RZ, RZ, R25 ;  /* 0x000000ffff077224 */ /* 0x000fe400078e0019 */
[----:B------:R-:W-:-:S03]  /*b7e40*/  IMAD.X R24, R24, 0x1, R0, P3 ;  /* 0x0000000118187824 */ /* 0x000fc600018e0600 */
[----:B------:R1:W-:Y:S01]  /*b7e50*/  LDGSTS.E [R3+0x4900], [R6.64], P1 ;  /* 0x0490000006037fae */ /* 0x0003e20008921844 */
[-C--:B------:R-:W-:Y:S02]  /*b7e60*/  IADD3 R2, P5, R2, R252.reuse, RZ ;  /* 0x000000fc02027210 */ /* 0x080fe40007fbe0ff */
[----:B---3--:R-:W-:Y:S01]  /*b7e70*/  IADD3 R20, P3, R20, R252, RZ ;  /* 0x000000fc14147210 */ /* 0x008fe20007f7e0ff */
[----:B-1----:R-:W-:Y:S01]  /*b7e80*/  IMAD.MOV.U32 R6, RZ, RZ, R21 ;  /* 0x000000ffff067224 */ /* 0x002fe200078e0015 */
[----:B------:R-:W-:Y:S01]  /*b7e90*/  MOV R7, R24 ;  /* 0x0000001800077202 */ /* 0x000fe20000000f00 */
[----:B------:R-:W-:Y:S01]  /*b7ea0*/  STL [R1+0x3de0], R2 ;  /* 0x003de00201007387 */ /* 0x000fe20000100800 */
[----:B------:R1:W-:Y:S02]  /*b7eb0*/  STL [R1+0x3ddc], R24 ;  /* 0x003ddc1801007387 */ /* 0x0003e40000100800 */
[----:B------:R-:W-:Y:S01]  /*b7ec0*/  STL [R1+0x3dd8], R20 ;  /* 0x003dd81401007387 */ /* 0x000fe20000100800 */
[----:B------:R3:W-:Y:S01]  /*b7ed0*/  LDGSTS.E [R3+0x4a00], [R6.64], P1 ;  /* 0x04a0000006037fae */ /* 0x0007e20008921844 */
[----:B------:R-:W-:-:S02]  /*b7ee0*/  IADD3.X R13, R13, R0, RZ, P5, !PT ;  /* 0x000000000d0d7210 */ /* 0x000fc40002ffe4ff */
[----:B------:R-:W-:-:S03]  /*b7ef0*/  IADD3 R17, P5, R17, R252, RZ ;  /* 0x000000fc11117210 */ /* 0x000fc60007fbe0ff */
[----:B------:R1:W-:Y:S01]  /*b7f00*/  STL [R1+0x3dd4], R13 ;  /* 0x003dd40d01007387 */ /* 0x0003e20000100800 */
[----:B---3--:R-:W-:Y:S01]  /*b7f10*/  MOV R6, R2 ;  /* 0x0000000200067202 */ /* 0x008fe20000000f00 */
[----:B------:R-:W-:Y:S02]  /*b7f20*/  IMAD.MOV.U32 R7, RZ, RZ, R13 ;  /* 0x000000ffff077224 */ /* 0x000fe400078e000d */
[----:B------:R3:W-:Y:S04]  /*b7f30*/  STL [R1+0x3dd0], R17 ;  /* 0x003dd01101007387 */ /* 0x0007e80000100800 */
[----:B------:R1:W-:Y:S01]  /*b7f40*/  LDGSTS.E [R3+0x4b00], [R6.64], P1 ;  /* 0x04b0000006037fae */ /* 0x0003e20008921844 */
[----:B------:R-:W-:Y:S01]  /*b7f50*/  IMAD.X R33, R33, 0x1, R0, P3 ;  /* 0x0000000121217824 */ /* 0x000fe200018e0600 */
[----:B------:R-:W-:-:S04]  /*b7f60*/  IADD3 R28, P3, R28, R252, RZ ;  /* 0x000000fc1c1c7210 */ /* 0x000fc80007f7e0ff */
[----:B------:R-:W-:Y:S01]  /*b7f70*/  STL [R1+0x3dcc], R33 ;  /* 0x003dcc2101007387 */ /* 0x000fe20000100800 */
[----:B------:R-:W4:Y:S02]  /*b7f80*/  LDL.LU R21, [R1+0x3cec] ;  /* 0x003cec0001157983 */ /* 0x000f240000300800 */
[----:B------:R-:W4:Y:S02]  /*b7f90*/  LDL.LU R25, [R1+0x3ce4] ;  /* 0x003ce40001197983 */ /* 0x000f240000300800 */
[----:B------:R-:W-:Y:S01]  /*b7fa0*/  STL [R1+0x3dc8], R28 ;  /* 0x003dc81c01007387 */ /* 0x000fe20000100800 */
[----:B-1----:R-:W4:Y:S01]  /*b7fb0*/  LDL.LU R24, [R1+0x3cf0] ;  /* 0x003cf00001187983 */ /* 0x002f220000300800 */
[----:B------:R-:W4:Y:S02]  /*b7fc0*/  LDL.LU R2, [R1+0x3ce8] ;  /* 0x003ce80001027983 */ /* 0x000f240000300800 */
[----:B------:R-:W4:Y:S01]  /*b7fd0*/  LDL.LU R13, [R1+0x3ce0] ;  /* 0x003ce000010d7983 */ /* 0x000f220000300800 */
[----:B------:R-:W-:Y:S01]  /*b7fe0*/  MOV R6, R20 ;  /* 0x0000001400067202 */ /* 0x000fe20000000f00 */
[----:B------:R-:W-:Y:S01]  /*b7ff0*/  IMAD.MOV.U32 R7, RZ, RZ, R33 ;  /* 0x000000ffff077224 */ /* 0x000fe200078e0021 */
[----:B------:R-:W4:Y:S04]  /*b8000*/  LDL.LU R36, [R1+0x3cd8] ;  /* 0x003cd80001247983 */ /* 0x000f280000300800 */
[----:B------:R1:W-:Y:S02]  /*b8010*/  LDGSTS.E [R3+0x4c00], [R6.64], P1 ;  /* 0x04c0000006037fae */ /* 0x0003e40008921844 */
[----:B-1----:R-:W-:Y:S01]  /*b8020*/  IMAD.MOV.U32 R6, RZ, RZ, R17 ;  /* 0x000000ffff067224 */ /* 0x002fe200078e0011 */
[----:B------:R-:W-:Y:S01]  /*b8030*/  IADD3.X R32, R32, R0, RZ, P5, !PT ;  /* 0x0000000020207210 */ /* 0x000fe20002ffe4ff */
[----:B------:R-:W-:-:S04]  /*b8040*/  IADD3 R4, P5, R4, R252, RZ ;  /* 0x000000fc04047210 */ /* 0x000fc80007fbe0ff */
[----:B------:R1:W-:Y:S01]  /*b8050*/  STL [R1+0x3dc4], R32 ;  /* 0x003dc42001007387 */ /* 0x0003e20000100800 */
[----:B------:R-:W4:Y:S02]  /*b8060*/  LDL.LU R20, [R1+0x3cdc] ;  /* 0x003cdc0001147983 */ /* 0x000f240000300800 */
[----:B------:R-:W-:Y:S02]  /*b8070*/  STL [R1+0x3dc0], R4 ;  /* 0x003dc00401007387 */ /* 0x000fe40000100800 */
[----:B----4-:R-:W-:-:S05]  /*b8080*/  IMAD.X R29, R29, 0x1, R0, P3 ;  /* 0x000000011d1d7824 */ /* 0x010fca00018e0600 */
[----:B------:R4:W-:Y:S01]  /*b8090*/  STL [R1+0x3dbc], R29 ;  /* 0x003dbc1d01007387 */ /* 0x0009e20000100800 */
[----:B------:R-:W2:Y:S02]  /*b80a0*/  LDL.LU R41, [R1+0x3cd0] ;  /* 0x003cd00001297983 */ /* 0x000ea40000300800 */
[----:B---3--:R-:W3:Y:S02]  /*b80b0*/  LDL.LU R17, [R1+0x3cd4] ;  /* 0x003cd40001117983 */ /* 0x008ee40000300800 */
[----:B------:R-:W2:Y:S01]  /*b80c0*/  LDL.LU R45, [R1+0x3ccc] ;  /* 0x003ccc00012d7983 */ /* 0x000ea20000300800 */
[----:B------:R-:W-:-:S05]  /*b80d0*/  IADD3.X R16, R16, R0, RZ, P5, !PT ;  /* 0x0000000010107210 */ /* 0x000fca0002ffe4ff */
[----:B------:R1:W-:Y:S01]  /*b80e0*/  STL [R1+0x3db4], R16 ;  /* 0x003db41001007387 */ /* 0x0003e20000100800 */
[----:B------:R-:W2:Y:S02]  /*b80f0*/  LDL.LU R44, [R1+0x3cc4] ;  /* 0x003cc400012c7983 */ /* 0x000ea40000300800 */
[----:B------:R-:W2:Y:S01]  /*b8100*/  LDL.LU R40, [R1+0x3cbc] ;  /* 0x003cbc0001287983 */ /* 0x000ea20000300800 */
[----:B----4-:R-:W-:-:S05]  /*b8110*/  IADD3 R12, P5, R12, R252, RZ ;  /* 0x000000fc0c0c7210 */ /* 0x010fca0007fbe0ff */
[----:B------:R4:W-:Y:S01]  /*b8120*/  STL [R1+0x3d38], R12 ;  /* 0x003d380c01007387 */ /* 0x0009e20000100800 */
[----:B------:R-:W4:Y:S01]  /*b8130*/  LDL.LU R37, [R1+0x3cc8] ;  /* 0x003cc80001257983 */ /* 0x000f220000300800 */
[----:B------:R-:W-:Y:S02]  /*b8140*/  MOV R7, R32 ;  /* 0x0000002000077202 */ /* 0x000fe40000000f00 */
[----:B------:R-:W-:Y:S01]  /*b8150*/  ISETP.GT.AND P3, PT, R5, 0x15, PT ;  /* 0x000000150500780c */ /* 0x000fe20003f64270 */
[----:B-1----:R-:W4:Y:S04]  /*b8160*/  LDL.LU R32, [R1+0x3cb4] ;  /* 0x003cb40001207983 */ /* 0x002f280000300800 */
[----:B------:R1:W-:Y:S02]  /*b8170*/  LDGSTS.E [R3+0x4d00], [R6.64], P1 ;  /* 0x04d0000006037fae */ /* 0x0003e40008921844 */
[----:B-1----:R-:W-:Y:S01]  /*b8180*/  IMAD.MOV.U32 R6, RZ, RZ, R28 ;  /* 0x000000ffff067224 */ /* 0x002fe200078e001c */
[----:B------:R-:W-:-:S02]  /*b8190*/  MOV R7, R29 ;  /* 0x0000001d00077202 */ /* 0x000fc40000000f00 */
[----:B------:R-:W4:Y:S04]  /*b81a0*/  LDL.LU R29, [R1+0x3cc0] ;  /* 0x003cc000011d7983 */ /* 0x000f280000300800 */
[----:B------:R1:W-:Y:S02]  /*b81b0*/  LDGSTS.E [R3+0x4e00], [R6.64], P1 ;  /* 0x04e0000006037fae */ /* 0x0003e40008921844 */
[----:B-1----:R-:W-:Y:S01]  /*b81c0*/  IMAD.MOV.U32 R6, RZ, RZ, R4 ;  /* 0x000000ffff067224 */ /* 0x002fe200078e0004 */
[----:B------:R-:W-:Y:S02]  /*b81d0*/  MOV R7, R16 ;  /* 0x0000001000077202 */ /* 0x000fe40000000f00 */
[----:B------:R-:W4:Y:S04]  /*b81e0*/  LDL.LU R16, [R1+0x3c38] ;  /* 0x003c380001107983 */ /* 0x000f280000300800 */
[----:B------:R1:W-:Y:S01]  /*b81f0*/  LDGSTS.E [R3+0x4f00], [R6.64], P1 ;  /* 0x04f0000006037fae */ /* 0x0003e20008921844 */
[----:B------:R-:W-:Y:S01]  /*b8200*/  IMAD.X R21, R21, 0x1, R0, P5 ;  /* 0x0000000115157824 */ /* 0x000fe200028e0600 */
[----:B------:R-:W-:-:S02]  /*b8210*/  ISETP.GT.AND P5, PT, R5, 0x19, PT ;  /* 0x000000190500780c */ /* 0x000fc40003fa4270 */
[-C--:B------:R-:W-:Y:S02]  /*b8220*/  IADD3 R24, P1, R24, R252.reuse, RZ ;  /* 0x000000fc18187210 */ /* 0x080fe40007f3e0ff */
[-C--:B------:R-:W-:Y:S02]  /*b8230*/  IADD3 R2, P6, R2, R252.reuse, RZ ;  /* 0x000000fc02027210 */ /* 0x080fe40007fde0ff */
[----:B-1----:R-:W-:Y:S02]  /*b8240*/  SEL R6, RZ, 0x4, !P3 ;  /* 0x00000004ff067807 */ /* 0x002fe40005800000 */
[----:B------:R-:W-:Y:S01]  /*b8250*/  SEL R4, RZ, 0x4, !P5 ;  /* 0x00000004ff047807 */ /* 0x000fe20006800000 */
[----:B------:R-:W-:Y:S01]  /*b8260*/  IADD3 R13, P3, R13, R252, RZ ;  /* 0x000000fc0d0d7210 */ /* 0x000fe20007f7e0ff */
[----:B------:R-:W-:Y:S02]  /*b8270*/  IADD3.X R25, R25, R0, RZ, P1, !PT ;  /* 0x0000000019197210 */ /* 0x000fe40000ffe4ff */
[----:B------:R-:W-:Y:S01]  /*b8280*/  IADD3 R36, P5, R36, R252, RZ ;  /* 0x000000fc24247210 */ /* 0x000fe20007fbe0ff */
[----:B------:R1:W-:Y:S01]  /*b8290*/  STL [R1+0x3cec], R21 ;  /* 0x003cec1501007387 */ /* 0x0003e20000100800 */
[----:B------:R-:W-:Y:S02]  /*b82a0*/  STL [R1+0x3cf0], R24 ;  /* 0x003cf01801007387 */ /* 0x000fe40000100800 */
[----:B------:R-:W-:Y:S02]  /*b82b0*/  STL [R1+0x3ce8], R2 ;  /* 0x003ce80201007387 */ /* 0x000fe40000100800 */
[----:B------:R1:W-:Y:S01]  /*b82c0*/  STL [R1+0x3ce4], R25 ;  /* 0x003ce41901007387 */ /* 0x0003e20000100800 */
[----:B------:R-:W-:Y:S01]  /*b82d0*/  STL [R1+0x3ce0], R13 ;  /* 0x003ce00d01007387 */ /* 0x000fe20000100800 */
[----:B------:R-:W-:Y:S02]  /*b82e0*/  STL [R1+0x3cd8], R36 ;  /* 0x003cd82401007387 */ /* 0x000fe40000100800 */
[----:B------:R-:W-:-:S05]  /*b82f0*/  IMAD.X R20, R20, 0x1, R0, P6 ;  /* 0x0000000114147824 */ /* 0x000fca00030e0600 */
[----:B------:R1:W-:Y:S01]  /*b8300*/  STL [R1+0x3cdc], R20 ;  /* 0x003cdc1401007387 */ /* 0x0003e20000100800 */
[----:B------:R-:W-:Y:S01]  /*b8310*/  SEL R6, R6, RZ, !P0 ;  /* 0x000000ff06067207 */ /* 0x000fe20004000000 */
[----:B------:R-:W-:-:S03]  /*b8320*/  IMAD.MOV.U32 R7, RZ, RZ, R21 ;  /* 0x000000ffff077224 */ /* 0x000fc600078e0015 */
[----:B------:R-:W-:Y:S01]  /*b8330*/  ISETP.NE.U32.AND P1, PT, R6, RZ, PT ;  /* 0x000000ff0600720c */ /* 0x000fe20003f25070 */
[----:B------:R-:W-:-:S05]  /*b8340*/  MOV R6, R12 ;  /* 0x0000000c00067202 */ /* 0x000fca0000000f00 */
[----:B------:R1:W-:Y:S02]  /*b8350*/  LDGSTS.E [R3+0x6800], [R6.64], P2 ;  /* 0x0680000006037fae */ /* 0x0003e40009121844 */
[----:B-1----:R-:W-:Y:S02]  /*b8360*/  MOV R7, R25 ;  /* 0x0000001900077202 */ /* 0x002fe40000000f00 */
[----:B---3--:R-:W-:Y:S01]  /*b8370*/  IADD3.X R17, R17, R0, RZ, P3, !PT ;  /* 0x0000000011117210 */ /* 0x008fe20001ffe4ff */
[----:B--2---:R-:W-:-:S04]  /*b8380*/  IMAD.X R45, R45, 0x1, R0, P5 ;  /* 0x000000012d2d7824 */ /* 0x004fc800028e0600 */
[----:B------:R1:W-:Y:S01]  /*b8390*/  STL [R1+0x3cd4], R17 ;  /* 0x003cd41101007387 */ /* 0x0003e20000100800 */
[----:B------:R-:W-:Y:S02]  /*b83a0*/  STL [R1+0x3ccc], R45 ;  /* 0x003ccc2d01007387 */ /* 0x000fe40000100800 */
[----:B------:R-:W2:Y:S01]  /*b83b0*/  LDL.LU R33, [R1+0x3bec] ;  /* 0x003bec0001217983 */ /* 0x000ea20000300800 */
[----:B------:R-:W-:-:S04]  /*b83c0*/  IADD3 R41, P5, R41, R252, RZ ;  /* 0x000000fc29297210 */ /* 0x000fc80007fbe0ff */
[----:B------:R-:W-:Y:S01]  /*b83d0*/  IADD3.X R44, R44, R0, RZ, P5, !PT ;  /* 0x000000002c2c7210 */ /* 0x000fe20002ffe4ff */
[----:B------:R-:W-:Y:S01]  /*b83e0*/  STL [R1+0x3cd0], R41 ;  /* 0x003cd02901007387 */ /* 0x000fe20000100800 */
[----:B----4-:R-:W3:Y:S03]  /*b83f0*/  LDL.LU R12, [R1+0x3bf0] ;  /* 0x003bf000010c7983 */ /* 0x010ee60000300800 */
[----:B------:R-:W4:Y:S04]  /*b8400*/  LDL.LU R21, [R1+0x3be8] ;  /* 0x003be80001157983 */ /* 0x000f280000300800 */
[----:B------:R-:W-:Y:S01]  /*b8410*/  STL [R1+0x3cc4], R44 ;  /* 0x003cc42c01007387 */ /* 0x000fe20000100800 */
[----:B------:R-:W-:-:S05]  /*b8420*/  IADD3 R37, P5, R37, R252, RZ ;  /* 0x000000fc25257210 */ /* 0x000fca0007fbe0ff */
[----:B------:R-:W-:Y:S01]  /*b8430*/  STL [R1+0x3cc8], R37 ;  /* 0x003cc82501007387 */ /* 0x000fe20000100800 */
[----:B------:R-:W4:Y:S02]  /*b8440*/  LDL.LU R25, [R1+0x3be4] ;  /* 0x003be40001197983 */ /* 0x000f240000300800 */
[----:B------:R-:W-:Y:S02]  /*b8450*/  IMAD.MOV.U32 R6, RZ, RZ, R24 ;  /* 0x000000ffff067224 */ /* 0x000fe400078e0018 */
[----:B------:R-:W-:Y:S01]  /*b8460*/  IMAD.X R40, R40, 0x1, R0, P5 ;  /* 0x0000000128287824 */ /* 0x000fe200028e0600 */
[----:B------:R-:W4:Y:S04]  /*b8470*/  LDL.LU R24, [R1+0x3bdc] ;  /* 0x003bdc0001187983 */ /* 0x000f280000300800 */
[----:B------:R1:W-:Y:S02]  /*b8480*/  LDGSTS.E [R3+0x6900], [R6.64], P2 ;  /* 0x0690000006037fae */ /* 0x0003e40009121844 */
[----:B-1----:R-:W-:Y:S01]  /*b8490*/  IMAD.MOV.U32 R6, RZ, RZ, R2 ;  /* 0x000000ffff067224 */ /* 0x002fe200078e0002 */
[----:B------:R-:W-:Y:S01]  /*b84a0*/  MOV R7, R20 ;  /* 0x0000001400077202 */ /* 0x000fe20000000f00 */
[----:B------:R-:W4:Y:S01]  /*b84b0*/  LDL.LU R2, [R1+0x3be0] ;  /* 0x003be00001027983 */ /* 0x000f220000300800 */
[----:B------:R-:W-:Y:S01]  /*b84c0*/  IADD3 R29, P5, R29, R252, RZ ;  /* 0x000000fc1d1d7210 */ /* 0x000fe20007fbe0ff */
[----:B------:R-:W4:Y:S02]  /*b84d0*/  LDL.LU R20, [R1+0x3bd8] ;  /* 0x003bd80001147983 */ /* 0x000f240000300800 */
[----:B------:R1:W-:Y:S02]  /*b84e0*/  LDGSTS.E [R3+0x6a00], [R6.64], P2 ;  /* 0x06a0000006037fae */ /* 0x0003e40009121844 */
[----:B-1----:R-:W-:Y:S01]  /*b84f0*/  MOV R6, R13 ;  /* 0x0000000d00067202 */ /* 0x002fe20000000f00 */
[----:B------:R-:W-:Y:S01]  /*b8500*/  IMAD.MOV.U32 R7, RZ, RZ, R17 ;  /* 0x000000ffff077224 */ /* 0x000fe200078e0011 */
[----:B------:R-:W4:Y:S04]  /*b8510*/  LDL.LU R13, [R1+0x3bd4] ;  /* 0x003bd400010d7983 */ /* 0x000f280000300800 */
[----:B------:R1:W-:Y:S01]  /*b8520*/  LDGSTS.E [R3+0x6b00], [R6.64], P2 ;  /* 0x06b0000006037fae */ /* 0x0003e20009121844 */
[----:B------:R-:W-:Y:S02]  /*b8530*/  STL [R1+0x3cbc], R40 ;  /* 0x003cbc2801007387 */ /* 0x000fe40000100800 */
[----:B------:R-:W4:Y:S02]  /*b8540*/  LDL.LU R17, [R1+0x3bd0] ;  /* 0x003bd00001117983 */ /* 0x000f240000300800 */
[----:B------:R-:W-:Y:S01]  /*b8550*/  STL [R1+0x3cc0], R29 ;  /* 0x003cc01d01007387 */ /* 0x000fe20000100800 */
[----:B------:R-:W4:Y:S01]  /*b8560*/  LDL.LU R28, [R1+0x3bc8] ;  /* 0x003bc800011c7983 */ /* 0x000f220000300800 */
[----:B-1----:R-:W-:Y:S01]  /*b8570*/  MOV R6, R36 ;  /* 0x0000002400067202 */ /* 0x002fe20000000f00 */
[----:B------:R-:W-:Y:S01]  /*b8580*/  IMAD.MOV.U32 R7, RZ, RZ, R45 ;  /* 0x000000ffff077224 */ /* 0x000fe200078e002d */
[----:B------:R-:W-:Y:S01]  /*b8590*/  IADD3.X R32, R32, R0, RZ, P5, !PT ;  /* 0x0000000020207210 */ /* 0x000fe20002ffe4ff */
[----:B------:R-:W4:Y:S04]  /*b85a0*/  LDL.LU R36, [R1+0x3bcc] ;  /* 0x003bcc0001247983 */ /* 0x000f280000300800 */
        /* <DEDUP_REMOVED lines=9> */
[----:B------:R-:W4:Y:S02]  /*b8640*/  LDL.LU R4, [R1+0x3bc0] ;  /* 0x003bc00001047983 */ /* 0x000f240000300800 */
[----:B-1----:R-:W-:Y:S01]  /*b8650*/  IMAD.MOV.U32 R6, RZ, RZ, R37 ;  /* 0x000000ffff067224 */ /* 0x002fe200078e0025 */
[----:B------:R-:W-:-:S05]  /*b8660*/  MOV R7, R40 ;  /* 0x0000002800077202 */ /* 0x000fca0000000f00 */
[----:B------:R1:W-:Y:S02]  /*b8670*/  LDGSTS.E [R3+0x6e00], [R6.64], P2 ;  /* 0x06e0000006037fae */ /* 0x0003e40009121844 */
[----:B-1----:R-:W-:Y:S02]  /*b8680*/  IMAD.MOV.U32 R7, RZ, RZ, R32 ;  /* 0x000000ffff077224 */ /* 0x002fe400078e0020 */
[----:B------:R-:W4:Y:S01]  /*b8690*/  LDL.LU R32, [R1+0x3bc4] ;  /* 0x003bc40001207983 */ /* 0x000f220000300800 */
[----:B------:R-:W-:-:S05]  /*b86a0*/  MOV R6, R29 ;  /* 0x0000001d00067202 */ /* 0x000fca0000000f00 */
[----:B------:R1:W-:Y:S02]  /*b86b0*/  LDGSTS.E [R3+0x6f00], [R6.64], P2 ;  /* 0x06f0000006037fae */ /* 0x0003e40009121844 */
[----:B-1----:R-:W-:Y:S02]  /*b86c0*/  IMAD.MOV.U32 R6, RZ, RZ, R16 ;  /* 0x000000ffff067224 */ /* 0x002fe400078e0010 */
[----:B--2---:R-:W-:-:S05]  /*b86d0*/  IMAD.X R33, R33, 0x1, R0, P5 ;  /* 0x0000000121217824 */ /* 0x004fca00028e0600 */
[----:B------:R-:W-:Y:S01]  /*b86e0*/  STL [R1+0x3bec], R33 ;  /* 0x003bec2101007387 */ /* 0x000fe20000100800 */
[----:B------:R-:W2:Y:S01]  /*b86f0*/  LDL.LU R29, [R1+0x3bbc] ;  /* 0x003bbc00011d7983 */ /* 0x000ea20000300800 */
[-C--:B---3--:R-:W-:Y:S02]  /*b8700*/  IADD3 R12, P5, R12, R252.reuse, RZ ;  /* 0x000000fc0c0c7210 */ /* 0x088fe40007fbe0ff */
[----:B----4-:R-:W-:Y:S02]  /*b8710*/  IADD3 R21, P2, R21, R252, RZ ;  /* 0x000000fc15157210 */ /* 0x010fe40007f5e0ff */
[----:B------:R-:W-:Y:S01]  /*b8720*/  MOV R7, R33 ;  /* 0x0000002100077202 */ /* 0x000fe20000000f00 */
[----:B------:R1:W-:Y:S01]  /*b8730*/  STL [R1+0x3bf0], R12 ;  /* 0x003bf00c01007387 */ /* 0x0003e20000100800 */
[----:B------:R-:W3:Y:S02]  /*b8740*/  LDL.LU R16, [R1+0x3bb4] ;  /* 0x003bb40001107983 */ /* 0x000ee40000300800 */
[----:B------:R4:W-:Y:S01]  /*b8750*/  STL [R1+0x3be8], R21 ;  /* 0x003be81501007387 */ /* 0x0009e20000100800 */
[----:B------:R1:W-:Y:S01]  /*b8760*/  LDGSTS.E [R3+0x8800], [R6.64], P4 ;  /* 0x0880000006037fae */ /* 0x0003e2000a121844 */
[----:B------:R-:W-:-:S05]  /*b8770*/  IADD3.X R25, R25, R0, RZ, P5, !PT ;  /* 0x0000000019197210 */ /* 0x000fca0002ffe4ff */
[----:B------:R4:W-:Y:S01]  /*b8780*/  STL [R1+0x3be4], R25 ;  /* 0x003be41901007387 */ /* 0x0009e20000100800 */
[----:B-1----:R-:W-:-:S03]  /*b8790*/  MOV R6, R12 ;  /* 0x0000000c00067202 */ /* 0x002fc60000000f00 */
[----:B------:R-:W3:Y:S01]  /*b87a0*/  LDL.LU R12, [R1+0x3b38] ;  /* 0x003b3800010c7983 */ /* 0x000ee20000300800 */
[----:B------:R-:W-:Y:S02]  /*b87b0*/  IMAD.MOV.U32 R7, RZ, RZ, R25 ;  /* 0x000000ffff077224 */ /* 0x000fe400078e0019 */
[----:B------:R-:W-:-:S03]  /*b87c0*/  IMAD.X R24, R24, 0x1, R0, P2 ;  /* 0x0000000118187824 */ /* 0x000fc600010e0600 */
[----:B------:R1:W-:Y:S01]  /*b87d0*/  LDGSTS.E [R3+0x8900], [R6.64], P4 ;  /* 0x0890000006037fae */ /* 0x0003e2000a121844 */
[-C--:B------:R-:W-:Y:S02]  /*b87e0*/  IADD3 R2, P5, R2, R252.reuse, RZ ;  /* 0x000000fc02027210 */ /* 0x080fe40007fbe0ff */
[----:B------:R-:W-:-:S03]  /*b87f0*/  IADD3 R20, P2, R20, R252, RZ ;  /* 0x000000fc14147210 */ /* 0x000fc60007f5e0ff */
[----:B------:R-:W-:Y:S01]  /*b8800*/  STL [R1+0x3be0], R2 ;  /* 0x003be00201007387 */ /* 0x000fe20000100800 */
[----:B-1----:R-:W-:Y:S01]  /*b8810*/  IMAD.MOV.U32 R6, RZ, RZ, R21 ;  /* 0x000000ffff067224 */ /* 0x002fe200078e0015 */
[----:B------:R-:W-:Y:S02]  /*b8820*/  MOV R7, R24 ;  /* 0x0000001800077202 */ /* 0x000fe40000000f00 */
[----:B------:R1:W-:Y:S01]  /*b8830*/  STL [R1+0x3bdc], R24 ;  /* 0x003bdc1801007387 */ /* 0x0003e20000100800 */
[----:B------:R-:W-:Y:S03]  /*b8840*/  STL [R1+0x3bd8], R20 ;  /* 0x003bd81401007387 */ /* 0x000fe60000100800 */
[----:B------:R1:W-:Y:S01]  /*b8850*/  LDGSTS.E [R3+0x8a00], [R6.64], P4 ;  /* 0x08a0000006037fae */ /* 0x0003e2000a121844 */
[----:B------:R-:W-:Y:S02]  /*b8860*/  IADD3.X R13, R13, R0, RZ, P5, !PT ;  /* 0x000000000d0d7210 */ /* 0x000fe40002ffe4ff */
[----:B------:R-:W-:-:S03]  /*b8870*/  IADD3 R17, P5, R17, R252, RZ ;  /* 0x000000fc11117210 */ /* 0x000fc60007fbe0ff */
[----:B------:R4:W-:Y:S01]  /*b8880*/  STL [R1+0x3bd4], R13 ;  /* 0x003bd40d01007387 */ /* 0x0009e20000100800 */
[----:B-1----:R-:W-:Y:S01]  /*b8890*/  MOV R6, R2 ;  /* 0x0000000200067202 */ /* 0x002fe20000000f00 */
[----:B------:R-:W-:Y:S02]  /*b88a0*/  IMAD.MOV.U32 R7, RZ, RZ, R13 ;  /* 0x000000ffff077224 */ /* 0x000fe400078e000d */
[----:B------:R1:W-:Y:S04]  /*b88b0*/  STL [R1+0x3bd0], R17 ;  /* 0x003bd01101007387 */ /* 0x0003e80000100800 */
[----:B------:R1:W-:Y:S01]  /*b88c0*/  LDGSTS.E [R3+0x8b00], [R6.64], P4 ;  /* 0x08b0000006037fae */ /* 0x0003e2000a121844 */
[----:B------:R-:W-:Y:S01]  /*b88d0*/  IMAD.X R36, R36, 0x1, R0, P2 ;  /* 0x0000000124247824 */ /* 0x000fe200010e0600 */
[----:B------:R-:W-:-:S04]  /*b88e0*/  IADD3 R28, P2, R28, R252, RZ ;  /* 0x000000fc1c1c7210 */ /* 0x000fc80007f5e0ff */
[----:B------:R-:W-:Y:S01]  /*b88f0*/  STL [R1+0x3bcc], R36 ;  /* 0x003bcc2401007387 */ /* 0x000fe20000100800 */
[----:B----4-:R-:W2:Y:S02]  /*b8900*/  LDL.LU R21, [R1+0x3aec] ;  /* 0x003aec0001157983 */ /* 0x010ea40000300800 */
[----:B------:R-:W2:Y:S02]  /*b8910*/  LDL.LU R25, [R1+0x3ae4] ;  /* 0x003ae40001197983 */ /* 0x000ea40000300800 */
[----:B------:R-:W-:Y:S01]  /*b8920*/  STL [R1+0x3bc8], R28 ;  /* 0x003bc81c01007387 */ /* 0x000fe20000100800 */
[----:B------:R-:W2:Y:S01]  /*b8930*/  LDL.LU R24, [R1+0x3af0] ;  /* 0x003af00001187983 */ /* 0x000ea20000300800 */
[----:B------:R-:W2:Y:S02]  /*b8940*/  LDL.LU R2, [R1+0x3ae8] ;  /* 0x003ae80001027983 */ /* 0x000ea40000300800 */
[----:B------:R-:W2:Y:S01]  /*b8950*/  LDL.LU R13, [R1+0x3ae0] ;  /* 0x003ae000010d7983 */ /* 0x000ea20000300800 */
[----:B-1----:R-:W-:Y:S01]  /*b8960*/  MOV R6, R20 ;  /* 0x0000001400067202 */ /* 0x002fe20000000f00 */
[----:B------:R-:W-:Y:S01]  /*b8970*/  IMAD.MOV.U32 R7, RZ, RZ, R36 ;  /* 0x000000ffff077224 */ /* 0x000fe200078e0024 */
[----:B------:R-:W2:Y:S01]  /*b8980*/  LDL.LU R33, [R1+0x3ad8] ;  /* 0x003ad80001217983 */ /* 0x000ea20000300800 */
[C---:B------:R-:W-:Y:S08]  /*b8990*/  HMMA.1688.F32.TF32 R76, R8.reuse, R78, R96 ;  /* 0x0000004e084c723c */ /* 0x040ff00000081060 */
[----:B------:R-:W-:Y:S01]  /*b89a0*/  HMMA.1688.F32.TF32 R96, R8, R42, R108 ;  /* 0x0000002a0860723c */ /* 0x000fe2000008106c */
[----:B------:R1:W-:Y:S02]  /*b89b0*/  LDGSTS.E [R3+0x8c00], [R6.64], P4 ;  /* 0x08c0000006037fae */ /* 0x0003e4000a121844 */
[----:B-1----:R-:W-:Y:S01]  /*b89c0*/  IMAD.MOV.U32 R6, RZ, RZ, R17 ;  /* 0x000000ffff067224 */ /* 0x002fe200078e0011 */
[----:B------:R-:W-:Y:S01]  /*b89d0*/  IADD3.X R32, R32, R0, RZ, P5, !PT ;  /* 0x0000000020207210 */ /* 0x000fe20002ffe4ff */
[----:B------:R-:W-:-:S04]  /*b89e0*/  IADD3 R4, P5, R4, R252, RZ ;  /* 0x000000fc04047210 */ /* 0x000fc80007fbe0ff */
[----:B------:R1:W-:Y:S01]  /*b89f0*/  STL [R1+0x3bc4], R32 ;  /* 0x003bc42001007387 */ /* 0x0003e20000100800 */
[----:B------:R-:W2:Y:S02]  /*b8a00*/  LDL.LU R20, [R1+0x3adc] ;  /* 0x003adc0001147983 */ /* 0x000ea40000300800 */
[----:B------:R-:W-:Y:S02]  /*b8a10*/  STL [R1+0x3bc0], R4 ;  /* 0x003bc00401007387 */ /* 0x000fe40000100800 */
[----:B--2---:R-:W-:-:S05]  /*b8a20*/  IMAD.X R29, R29, 0x1, R0, P2 ;  /* 0x000000011d1d7824 */ /* 0x004fca00010e0600 */
[----:B------:R2:W-:Y:S01]  /*b8a30*/  STL [R1+0x3bbc], R29 ;  /* 0x003bbc1d01007387 */ /* 0x0005e20000100800 */
[----:B------:R-:W4:Y:S02]  /*b8a40*/  LDL.LU R41, [R1+0x3ad0] ;  /* 0x003ad00001297983 */ /* 0x000f240000300800 */
[----:B------:R-:W4:Y:S02]  /*b8a50*/  LDL.LU R17, [R1+0x3ad4] ;  /* 0x003ad40001117983 */ /* 0x000f240000300800 */
[----:B------:R-:W4:Y:S01]  /*b8a60*/  LDL.LU R43, [R1+0x3acc] ;  /* 0x003acc00012b7983 */ /* 0x000f220000300800 */
[----:B---3--:R-:W-:-:S05]  /*b8a70*/  IADD3.X R16, R16, R0, RZ, P5, !PT ;  /* 0x0000000010107210 */ /* 0x008fca0002ffe4ff */
[----:B------:R3:W-:Y:S01]  /*b8a80*/  STL [R1+0x3bb4], R16 ;  /* 0x003bb41001007387 */ /* 0x0007e20000100800 */
[----:B------:R-:W4:Y:S02]  /*b8a90*/  LDL.LU R42, [R1+0x3ac4] ;  /* 0x003ac400012a7983 */ /* 0x000f240000300800 */
[----:B------:R-:W4:Y:S01]  /*b8aa0*/  LDL.LU R40, [R1+0x3abc] ;  /* 0x003abc0001287983 */ /* 0x000f220000300800 */
[----:B------:R-:W-:-:S05]  /*b8ab0*/  IADD3 R12, P2, R12, R252, RZ ;  /* 0x000000fc0c0c7210 */ /* 0x000fca0007f5e0ff */
        /* <DEDUP_REMOVED lines=8> */
[----:B--2---:R-:W2:Y:S04]  /*b8b40*/  LDL.LU R29, [R1+0x3ac0] ;  /* 0x003ac000011d7983 */ /* 0x004ea80000300800 */
[----:B------:R1:W-:Y:S02]  /*b8b50*/  LDGSTS.E [R3+0x8e00], [R6.64], P4 ;  /* 0x08e0000006037fae */ /* 0x0003e4000a121844 */
[----:B-1----:R-:W-:Y:S01]  /*b8b60*/  IMAD.MOV.U32 R6, RZ, RZ, R4 ;  /* 0x000000ffff067224 */ /* 0x002fe200078e0004 */
[----:B------:R-:W-:Y:S02]  /*b8b70*/  MOV R7, R16 ;  /* 0x0000001000077202 */ /* 0x000fe40000000f00 */
[----:B------:R-:W-:Y:S01]  /*b8b80*/  SEL R4, RZ, 0x4, !P5 ;  /* 0x00000004ff047807 */ /* 0x000fe20006800000 */
[----:B---3--:R-:W3:Y:S04]  /*b8b90*/  LDL.LU R16, [R1+0x3a38] ;  /* 0x003a380001107983 */ /* 0x008ee80000300800 */
[----:B------:R1:W-:Y:S01]  /*b8ba0*/  LDGSTS.E [R3+0x8f00], [R6.64], P4 ;  /* 0x08f0000006037fae */ /* 0x0003e2000a121844 */
[----:B------:R-:W-:Y:S01]  /*b8bb0*/  ISETP.GT.AND P4, PT, R5, 0x1d, PT ;  /* 0x0000001d0500780c */ /* 0x000fe20003f84270 */
[----:B------:R-:W-:Y:S01]  /*b8bc0*/  IMAD.X R21, R21, 0x1, R0, P2 ;  /* 0x0000000115157824 */ /* 0x000fe200010e0600 */
[----:B------:R-:W-:-:S02]  /*b8bd0*/  IADD3 R24, P2, R24, R252, RZ ;  /* 0x000000fc18187210 */ /* 0x000fc40007f5e0ff */
[-C--:B------:R-:W-:Y:S02]  /*b8be0*/  IADD3 R2, P6, R2, R252.reuse, RZ ;  /* 0x000000fc02027210 */ /* 0x080fe40007fde0ff */
[----:B-1----:R-:W-:Y:S01]  /*b8bf0*/  SEL R6, RZ, 0x4, !P4 ;  /* 0x00000004ff067807 */ /* 0x002fe20006000000 */
        /* <DEDUP_REMOVED lines=8> */
[----:B------:R-:W-:Y:S01]  /*b8c80*/  STL [R1+0x3ad8], R33 ;  /* 0x003ad82101007387 */ /* 0x000fe20000100800 */
[----:B------:R-:W-:Y:S01]  /*b8c90*/  SEL R6, R6, RZ, !P0 ;  /* 0x000000ff06067207 */ /* 0x000fe20004000000 */
[----:B------:R-:W-:-:S05]  /*b8ca0*/  IMAD.X R20, R20, 0x1, R0, P6 ;  /* 0x0000000114147824 */ /* 0x000fca00030e0600 */
[----:B------:R1:W-:Y:S01]  /*b8cb0*/  STL [R1+0x3adc], R20 ;  /* 0x003adc1401007387 */ /* 0x0003e20000100800 */
[----:B------:R-:W-:Y:S01]  /*b8cc0*/  ISETP.NE.U32.AND P2, PT, R6, RZ, PT ;  /* 0x000000ff0600720c */ /* 0x000fe20003f45070 */
[----:B------:R-:W-:Y:S02]  /*b8cd0*/  MOV R6, R12 ;  /* 0x0000000c00067202 */ /* 0x000fe40000000f00 */
[----:B------:R-:W-:-:S05]  /*b8ce0*/  IMAD.MOV.U32 R7, RZ, RZ, R21 ;  /* 0x000000ffff077224 */ /* 0x000fca00078e0015 */
[----:B------:R1:W-:Y:S02]  /*b8cf0*/  LDGSTS.E [R3+0xa800], [R6.64], P1 ;  /* 0x0a80000006037fae */ /* 0x0003e40008921844 */
[----:B-1----:R-:W-:Y:S02]  /*b8d00*/  MOV R7, R25 ;  /* 0x0000001900077202 */ /* 0x002fe40000000f00 */
[----:B----4-:R-:W-:Y:S01]  /*b8d10*/  IADD3.X R17, R17, R0, RZ, P4, !PT ;  /* 0x0000000011117210 */ /* 0x010fe200027fe4ff */
[----:B------:R-:W-:-:S04]  /*b8d20*/  IMAD.X R43, R43, 0x1, R0, P5 ;  /* 0x000000012b2b7824 */ /* 0x000fc800028e0600 */
[----:B------:R1:W-:Y:S01]  /*b8d30*/  STL [R1+0x3ad4], R17 ;  /* 0x003ad41101007387 */ /* 0x0003e20000100800 */
[----:B------:R-:W-:Y:S02]  /*b8d40*/  STL [R1+0x3acc], R43 ;  /* 0x003acc2b01007387 */ /* 0x000fe40000100800 */
[----:B------:R-:W4:Y:S01]  /*b8d50*/  LDL.LU R36, [R1+0x39b4] ;  /* 0x0039b40001247983 */ /* 0x000f220000300800 */
[----:B------:R-:W-:-:S04]  /*b8d60*/  IADD3 R41, P5, R41, R252, RZ ;  /* 0x000000fc29297210 */ /* 0x000fc80007fbe0ff */
[----:B------:R-:W-:Y:S01]  /*b8d70*/  IADD3.X R42, R42, R0, RZ, P5, !PT ;  /* 0x000000002a2a7210 */ /* 0x000fe20002ffe4ff */
[----:B------:R-:W-:Y:S01]  /*b8d80*/  STL [R1+0x3ad0], R41 ;  /* 0x003ad02901007387 */ /* 0x000fe20000100800 */
[----:B------:R-:W4:Y:S02]  /*b8d90*/  LDL.LU R12, [R1+0x39bc] ;  /* 0x0039bc00010c7983 */ /* 0x000f240000300800 */
[----:B------:R-:W4:Y:S01]  /*b8da0*/  LDL.LU R21, [R1+0x39c4] ;  /* 0x0039c40001157983 */ /* 0x000f220000300800 */
        /* <DEDUP_REMOVED lines=11> */
[----:B--2---:R-:W-:Y:S01]  /*b8e60*/  IADD3 R29, P5, R29, R252, RZ ;  /* 0x000000fc1d1d7210 */ /* 0x004fe20007fbe0ff */
[----:B------:R-:W2:Y:S02]  /*b8e70*/  LDL.LU R20, [R1+0x39d4] ;  /* 0x0039d40001147983 */ /* 0x000ea40000300800 */
[----:B------:R1:W-:Y:S02]  /*b8e80*/  LDGSTS.E [R3+0xaa00], [R6.64], P1 ;  /* 0x0aa0000006037fae */ /* 0x0003e40008921844 */
[----:B-1----:R-:W-:Y:S01]  /*b8e90*/  MOV R6, R13 ;  /* 0x0000000d00067202 */ /* 0x002fe20000000f00 */
[----:B------:R-:W-:Y:S01]  /*b8ea0*/  IMAD.MOV.U32 R7, RZ, RZ, R17 ;  /* 0x000000ffff077224 */ /* 0x000fe200078e0011 */
[----:B------:R-:W2:Y:S04]  /*b8eb0*/  LDL.LU R13, [R1+0x39c8] ;  /* 0x0039c800010d7983 */ /* 0x000ea80000300800 */
[----:B------:R1:W-:Y:S01]  /*b8ec0*/  LDGSTS.E [R3+0xab00], [R6.64], P1 ;  /* 0x0ab0000006037fae */ /* 0x0003e20008921844 */
[----:B------:R-:W-:Y:S02]  /*b8ed0*/  STL [R1+0x3abc], R40 ;  /* 0x003abc2801007387 */ /* 0x000fe40000100800 */
[----:B------:R-:W2:Y:S02]  /*b8ee0*/  LDL.LU R17, [R1+0x39dc] ;  /* 0x0039dc0001117983 */ /* 0x000ea40000300800 */
[----:B------:R-:W-:Y:S01]  /*b8ef0*/  STL [R1+0x3ac0], R29 ;  /* 0x003ac01d01007387 */ /* 0x000fe20000100800 */
[----:B------:R-:W2:Y:S01]  /*b8f00*/  LDL.LU R28, [R1+0x39e4] ;  /* 0x0039e400011c7983 */ /* 0x000ea20000300800 */
[----:B-1----:R-:W-:Y:S01]  /*b8f10*/  MOV R6, R33 ;  /* 0x0000002100067202 */ /* 0x002fe20000000f00 */
[----:B------:R-:W-:Y:S01]  /*b8f20*/  IMAD.MOV.U32 R7, RZ, RZ, R43 ;  /* 0x000000ffff077224 */ /* 0x000fe200078e002b */
[----:B------:R-:W-:Y:S01]  /*b8f30*/  IADD3.X R32, R32, R0, RZ, P5, !PT ;  /* 0x0000000020207210 */ /* 0x000fe20002ffe4ff */
[----:B------:R-:W2:Y:S04]  /*b8f40*/  LDL.LU R33, [R1+0x39d0] ;  /* 0x0039d00001217983 */ /* 0x000ea80000300800 */
[----:B------:R1:W-:Y:S01]  /*b8f50*/  LDGSTS.E [R3+0xac00], [R6.64], P1 ;  /* 0x0ac0000006037fae */ /* 0x0003e20008921844 */
[----:B---3--:R-:W-:-:S02]  /*b8f60*/  IADD3 R16, P5, R16, R252, RZ ;  /* 0x000000fc10107210 */ /* 0x008fc40007fbe0ff */
[----:B------:R-:W-:Y:S01]  /*b8f70*/  SEL R4, R4, RZ, !P0 ;  /* 0x000000ff04047207 */ /* 0x000fe20004000000 */
[----:B-1----:R-:W-:Y:S01]  /*b8f80*/  IMAD.MOV.U32 R6, RZ, RZ, R41 ;  /* 0x000000ffff067224 */ /* 0x002fe200078e0029 */
[----:B------:R-:W-:-:S05]  /*b8f90*/  MOV R7, R42 ;  /* 0x0000002a00077202 */ /* 0x000fca0000000f00 */
[----:B------:R1:W-:Y:S04]  /*b8fa0*/  LDGSTS.E [R3+0xad00], [R6.64], P1 ;  /* 0x0ad0000006037fae */ /* 0x0003e80008921844 */
[----:B------:R3:W-:Y:S01]  /*b8fb0*/  STL [R1+0x3ab4], R32 ;  /* 0x003ab42001007387 */ /* 0x0007e20000100800 */
[----:B------:R-:W-:Y:S01]  /*b8fc0*/  ISETP.NE.U32.AND P4, PT, R4, RZ, PT ;  /* 0x000000ff0400720c */ /* 0x000fe20003f85070 */
[----:B------:R3:W-:Y:S02]  /*b8fd0*/  STL [R1+0x3a38], R16 ;  /* 0x003a381001007387 */ /* 0x0007e40000100800 */
[----:B------:R-:W2:Y:S02]  /*b8fe0*/  LDL.LU R4, [R1+0x39ec] ;  /* 0x0039ec0001047983 */ /* 0x000ea40000300800 */
[----:B-1----:R-:W-:Y:S01]  /*b8ff0*/  IMAD.MOV.U32 R6, RZ, RZ, R37 ;  /* 0x000000ffff067224 */ /* 0x002fe200078e0025 */
[----:B------:R-:W-:-:S05]  /*b9000*/  MOV R7, R40 ;  /* 0x0000002800077202 */ /* 0x000fca0000000f00 */
[----:B------:R1:W-:Y:S02]  /*b9010*/  LDGSTS.E [R3+0xae00], [R6.64], P1 ;  /* 0x0ae0000006037fae */ /* 0x0003e40008921844 */
[----:B-1----:R-:W-:Y:S02]  /*b9020*/  IMAD.MOV.U32 R7, RZ, RZ, R32 ;  /* 0x000000ffff077224 */ /* 0x002fe400078e0020 */
[----:B---3--:R-:W3:Y:S01]  /*b9030*/  LDL.LU R32, [R1+0x39d8] ;  /* 0x0039d80001207983 */ /* 0x008ee20000300800 */
        /* <DEDUP_REMOVED lines=13> */
[----:B------:R-:W-:-:S05]  /*b9110*/  IADD3.X R25, R25, R0, RZ, P5, !PT ;  /* 0x0000000019197210 */ /* 0x000fca0002ffe4ff */
[----:B------:R2:W-:Y:S01]  /*b9120*/  STL [R1+0x39b8], R25 ;  /* 0x0039b81901007387 */ /* 0x0005e20000100800 */
[----:B-1----:R-:W-:-:S03]  /*b9130*/  MOV R6, R12 ;  /* 0x0000000c00067202 */ /* 0x002fc60000000f00 */
[----:B------:R-:W4:Y:S01]  /*b9140*/  LDL.LU R12, [R1+0x38fc] ;  /* 0x0038fc00010c7983 */ /* 0x000f220000300800 */
[----:B------:R-:W-:Y:S02]  /*b9150*/  IMAD.MOV.U32 R7, RZ, RZ, R25 ;  /* 0x000000ffff077224 */ /* 0x000fe400078e0019 */
[----:B------:R-:W-:-:S03]  /*b9160*/  IMAD.X R24, R24, 0x1, R0, P1 ;  /* 0x0000000118187824 */ /* 0x000fc600008e0600 */
[----:B------:R1:W-:Y:S01]  /*b9170*/  LDGSTS.E [R3+0xc900], [R6.64], P3 ;  /* 0x0c90000006037fae */ /* 0x0003e20009921844 */
[-C--:B------:R-:W-:Y:S02]  /*b9180*/  IADD3 R2, P5, R2, R252.reuse, RZ ;  /* 0x000000fc02027210 */ /* 0x080fe40007fbe0ff */
[----:B--2---:R-:W-:-:S03]  /*b9190*/  IADD3 R20, P1, R20, R252, RZ ;  /* 0x000000fc14147210 */ /* 0x004fc60007f3e0ff */
[----:B------:R-:W-:Y:S01]  /*b91a0*/  STL [R1+0x39cc], R2 ;  /* 0x0039cc0201007387 */ /* 0x000fe20000100800 */
[----:B------:R2:W-:Y:S02]  /*b91b0*/  STL [R1+0x39c0], R24 ;  /* 0x0039c01801007387 */ /* 0x0005e40000100800 */
[----:B-1----:R-:W-:Y:S01]  /*b91c0*/  IMAD.MOV.U32 R6, RZ, RZ, R21 ;  /* 0x000000ffff067224 */ /* 0x002fe200078e0015 */
[----:B------:R-:W-:Y:S01]  /*b91d0*/  MOV R7, R24 ;  /* 0x0000001800077202 */ /* 0x000fe20000000f00 */
[----:B------:R-:W-:Y:S04]  /*b91e0*/  STL [R1+0x39d4], R20 ;  /* 0x0039d41401007387 */ /* 0x000fe80000100800 */
[----:B------:R1:W-:Y:S01]  /*b91f0*/  LDGSTS.E [R3+0xca00], [R6.64], P3 ;  /* 0x0ca0000006037fae */ /* 0x0003e20009921844 */
[----:B------:R-:W-:-:S02]  /*b9200*/  IADD3.X R13, R13, R0, RZ, P5, !PT ;  /* 0x000000000d0d7210 */ /* 0x000fc40002ffe4ff */
        /* <DEDUP_REMOVED lines=8> */
[----:B------:R2:W-:Y:S01]  /*b9290*/  STL [R1+0x39d0], R33 ;  /* 0x0039d02101007387 */ /* 0x0005e20000100800 */
[----:B------:R-:W4:Y:S02]  /*b92a0*/  LDL.LU R21, [R1+0x38f8] ;  /* 0x0038f80001157983 */ /* 0x000f240000300800 */
[----:B------:R-:W4:Y:S02]  /*b92b0*/  LDL.LU R25, [R1+0x3900] ;  /* 0x0039000001197983 */ /* 0x000f240000300800 */
[----:B------:R-:W-:Y:S01]  /*b92c0*/  STL [R1+0x39e4], R28 ;  /* 0x0039e41c01007387 */ /* 0x000fe20000100800 */
[----:B--2---:R-:W2:Y:S01]  /*b92d0*/  LDL.LU R24, [R1+0x3904] ;  /* 0x0039040001187983 */ /* 0x004ea20000300800 */
[----:B------:R-:W2:Y:S02]  /*b92e0*/  LDL.LU R2, [R1+0x390c] ;  /* 0x00390c0001027983 */ /* 0x000ea40000300800 */
[----:B------:R-:W2:Y:S01]  /*b92f0*/  LDL.LU R13, [R1+0x3914] ;  /* 0x00391400010d7983 */ /* 0x000ea20000300800 */
[----:B-1----:R-:W-:Y:S01]  /*b9300*/  MOV R6, R20 ;  /* 0x0000001400067202 */ /* 0x002fe20000000f00 */
[----:B------:R-:W-:Y:S01]  /*b9310*/  IMAD.MOV.U32 R7, RZ, RZ, R33 ;  /* 0x000000ffff077224 */ /* 0x000fe200078e0021 */
[----:B------:R-:W2:Y:S01]  /*b9320*/  LDL.LU R40, [R1+0x391c] ;  /* 0x00391c0001287983 */ /* 0x000ea20000300800 */
[----:B------:R-:W-:Y:S03]  /*b9330*/  HMMA.1688.F32.TF32 R80, R8, R38, R92 ;  /* 0x000000260850723c */ /* 0x000fe6000008105c */
[----:B------:R1:W-:Y:S02]  /*b9340*/  LDGSTS.E [R3+0xcc00], [R6.64], P3 ;  /* 0x0cc0000006037fae */ /* 0x0003e40009921844 */
[----:B-1----:R-:W-:Y:S01]  /*b9350*/  IMAD.MOV.U32 R6, RZ, RZ, R17 ;  /* 0x000000ffff067224 */ /* 0x002fe200078e0011 */
[----:B---3--:R-:W-:Y:S01]  /*b9360*/  IADD3.X R32, R32, R0, RZ, P5, !PT ;  /* 0x0000000020207210 */ /* 0x008fe20002ffe4ff */
[----:B------:R-:W-:-:S04]  /*b9370*/  IADD3 R4, P5, R4, R252, RZ ;  /* 0x000000fc04047210 */ /* 0x000fc80007fbe0ff */
[----:B------:R-:W-:Y:S01]  /*b9380*/  STL [R1+0x39d8], R32 ;  /* 0x0039d82001007387 */ /* 0x000fe20000100800 */
[----:B------:R-:W3:Y:S02]  /*b9390*/  LDL.LU R20, [R1+0x3908] ;  /* 0x0039080001147983 */ /* 0x000ee40000300800 */
[----:B------:R-:W-:Y:S02]  /*b93a0*/  STL [R1+0x39ec], R4 ;  /* 0x0039ec0401007387 */ /* 0x000fe40000100800 */
[----:B----4-:R-:W-:-:S05]  /*b93b0*/  IMAD.X R29, R29, 0x1, R0, P1 ;  /* 0x000000011d1d7824 */ /* 0x010fca00008e0600 */
[----:B------:R1:W-:Y:S01]  /*b93c0*/  STL [R1+0x39e0], R29 ;  /* 0x0039e01d01007387 */ /* 0x0003e20000100800 */
[----:B------:R-:W4:Y:S02]  /*b93d0*/  LDL.LU R38, [R1+0x3924] ;  /* 0x0039240001267983 */ /* 0x000f240000300800 */
[----:B------:R-:W4:Y:S02]  /*b93e0*/  LDL.LU R17, [R1+0x3910] ;  /* 0x0039100001117983 */ /* 0x000f240000300800 */
[----:B------:R-:W4:Y:S01]  /*b93f0*/  LDL.LU R41, [R1+0x3918] ;  /* 0x0039180001297983 */ /* 0x000f220000300800 */
[----:B------:R-:W-:-:S05]  /*b9400*/  IADD3.X R16, R16, R0, RZ, P5, !PT ;  /* 0x0000000010107210 */ /* 0x000fca0002ffe4ff */
        /* <DEDUP_REMOVED lines=8> */
[----:B------:R-:W4:Y:S04]  /*b9490*/  LDL.LU R33, [R1+0x3930] ;  /* 0x0039300001217983 */ /* 0x000f280000300800 */
[----:B------:R1:W-:Y:S02]  /*b94a0*/  LDGSTS.E [R3+0xcd00], [R6.64], P3 ;  /* 0x0cd0000006037fae */ /* 0x0003e40009921844 */
[----:B-1----:R-:W-:Y:S01]  /*b94b0*/  IMAD.MOV.U32 R6, RZ, RZ, R28 ;  /* 0x000000ffff067224 */ /* 0x002fe200078e001c */
[----:B------:R-:W-:-:S02]  /*b94c0*/  MOV R7, R29 ;  /* 0x0000001d00077202 */ /* 0x000fc40000000f00 */
[----:B------:R-:W4:Y:S04]  /*b94d0*/  LDL.LU R29, [R1+0x3934] ;  /* 0x00393400011d7983 */ /* 0x000f280000300800 */
[----:B------:R1:W-:Y:S02]  /*b94e0*/  LDGSTS.E [R3+0xce00], [R6.64], P3 ;  /* 0x0ce0000006037fae */ /* 0x0003e40009921844 */
[----:B-1----:R-:W-:Y:S01]  /*b94f0*/  IMAD.MOV.U32 R6, RZ, RZ, R4 ;  /* 0x000000ffff067224 */ /* 0x002fe200078e0004 */
[----:B------:R-:W-:Y:S02]  /*b9500*/  MOV R7, R16 ;  /* 0x0000001000077202 */ /* 0x000fe40000000f00 */
[----:B------:R-:W-:Y:S01]  /*b9510*/  SEL R4, RZ, 0x4, !P5 ;  /* 0x00000004ff047807 */ /* 0x000fe20006800000 */
[----:B------:R-:W4:Y:S04]  /*b9520*/  LDL.LU R16, [R1+0x37fc] ;  /* 0x0037fc0001107983 */ /* 0x000f280000300800 */
[----:B------:R1:W-:Y:S01]  /*b9530*/  LDGSTS.E [R3+0xcf00], [R6.64], P3 ;  /* 0x0cf0000006037fae */ /* 0x0003e20009921844 */
[----:B------:R-:W-:Y:S01]  /*b9540*/  ISETP.GT.AND P3, PT, R5, 0x25, PT ;  /* 0x000000250500780c */ /* 0x000fe20003f64270 */
[----:B------:R-:W-:Y:S01]  /*b9550*/  IMAD.X R21, R21, 0x1, R0, P1 ;  /* 0x0000000115157824 */ /* 0x000fe200008e0600 */
[----:B--2---:R-:W-:-:S02]  /*b9560*/  IADD3 R24, P1, R24, R252, RZ ;  /* 0x000000fc18187210 */ /* 0x004fc40007f3e0ff */
        /* <DEDUP_REMOVED lines=12> */
[----:B---3--:R-:W-:-:S05]  /*b9630*/  IMAD.X R20, R20, 0x1, R0, P6 ;  /* 0x0000000114147824 */ /* 0x008fca00030e0600 */
        /* <DEDUP_REMOVED lines=19> */
[----:B--2---:R-:W2:Y:S02]  /*b9770*/  LDL.LU R25, [R1+0x3800] ;  /* 0x0038000001197983 */ /* 0x004ea40000300800 */
[----:B------:R-:W-:Y:S02]  /*b9780*/  IMAD.MOV.U32 R6, RZ, RZ, R24 ;  /* 0x000000ffff067224 */ /* 0x000fe400078e0018 */
[----:B------:R-:W-:Y:S01]  /*b9790*/  IMAD.X R37, R37, 0x1, R0, P5 ;  /* 0x0000000125257824 */ /* 0x000fe200028e0600 */
[----:B------:R-:W2:Y:S04]  /*b97a0*/  LDL.LU R24, [R1+0x3808] ;  /* 0x0038080001187983 */ /* 0x000ea80000300800 */
        /* <DEDUP_REMOVED lines=14> */
[----:B------:R-:W-:Y:S01]  /*b9890*/  HMMA.1688.F32.TF32 R84, R8, R34, R48 ;  /* 0x000000220854723c */ /* 0x000fe20000081030 */
[----:B------:R-:W3:Y:S01]  /*b98a0*/  LDL.LU R28, [R1+0x382c] ;  /* 0x00382c00011c7983 */ /* 0x000ee20000300800 */
[----:B------:R-:W-:Y:S01]  /*b98b0*/  IADD3.X R33, R33, R0, RZ, P5, !PT ;  /* 0x0000000021217210 */ /* 0x000fe20002ffe4ff */
[----:B------:R-:W3:Y:S01]  /*b98c0*/  LDL.LU R34, [R1+0x3818] ;  /* 0x0038180001227983 */ /* 0x000ee20000300800 */
[----:B-1----:R-:W-:Y:S01]  /*b98d0*/  MOV R6, R40 ;  /* 0x0000002800067202 */ /* 0x002fe20000000f00 */
[----:B------:R-:W-:-:S05]  /*b98e0*/  IMAD.MOV.U32 R7, RZ, RZ, R41 ;  /* 0x000000ffff077224 */ /* 0x000fca00078e0029 */
[----:B------:R1:W-:Y:S01]  /*b98f0*/  LDGSTS.E [R3+0xec00], [R6.64], P2 ;  /* 0x0ec0000006037fae */ /* 0x0003e20009121844 */
[----:B------:R-:W-:Y:S02]  /*b9900*/  IADD3 R16, P5, R16, R252, RZ ;  /* 0x000000fc10107210 */ /* 0x000fe40007fbe0ff */
        /* <DEDUP_REMOVED lines=26> */
[----:B--2---:R-:W-:-:S05]  /*b9ab0*/  IADD3.X R25, R25, R0, RZ, P5, !PT ;  /* 0x0000000019197210 */ /* 0x004fca0002ffe4ff */
[----:B------:R2:W-:Y:S01]  /*b9ac0*/  STL [R1+0x3800], R25 ;  /* 0x0038001901007387 */ /* 0x0005e20000100800 */
[----:B-1----:R-:W-:Y:S02]  /*b9ad0*/  MOV R6, R12 ;  /* 0x0000000c00067202 */ /* 0x002fe40000000f00 */
[----:B------:R-:W4:Y:S02]  /*b9ae0*/  LDL.LU R12, [R1+0x36fc] ;  /* 0x0036fc00010c7983 */ /* 0x000f240000300800 */
[----:B------:R-:W-:Y:S02]  /*b9af0*/  IMAD.MOV.U32 R7, RZ, RZ, R25 ;  /* 0x000000ffff077224 */ /* 0x000fe400078e0019 */
[----:B------:R-:W-:-:S03]  /*b9b00*/  IMAD.X R24, R24, 0x1, R0, P2 ;  /* 0x0000000118187824 */ /* 0x000fc600010e0600 */
[----:B------:R1:W-:Y:S01]  /*b9b10*/  LDGSTS.E [R3+0x10900], [R6.64], P4 ;  /* 0x1090000006037fae */ /* 0x0003e2000a121844 */
[-C--:B------:R-:W-:Y:S02]  /*b9b20*/  IADD3 R2, P5, R2, R252.reuse, RZ ;  /* 0x000000fc02027210 */ /* 0x080fe40007fbe0ff */
[----:B---3--:R-:W-:-:S03]  /*b9b30*/  IADD3 R20, P2, R20, R252, RZ ;  /* 0x000000fc14147210 */ /* 0x008fc60007f5e0ff */
        /* <DEDUP_REMOVED lines=9> */
[----:B------:R-:W-:Y:S01]  /*b9bd0*/  IMAD.X R34, R34, 0x1, R0, P2 ;  /* 0x0000000122227824 */ /* 0x000fe200010e0600 */
[----:B------:R-:W-:Y:S02]  /*b9be0*/  IADD3 R28, P2, R28, R252, RZ ;  /* 0x000000fc1c1c7210 */ /* 0x000fe40007f5e0ff */
[----:B------:R3:W-:Y:S02]  /*b9bf0*/  STL [R1+0x3824], R17 ;  /* 0x0038241101007387 */ /* 0x0007e40000100800 */
[----:B---3--:R-:W-:Y:S01]  /*b9c00*/  MOV R6, R2 ;  /* 0x0000000200067202 */ /* 0x008fe20000000f00 */
[----:B------:R-:W-:Y:S01]  /*b9c10*/  IMAD.MOV.U32 R7, RZ, RZ, R13 ;  /* 0x000000ffff077224 */ /* 0x000fe200078e000d */
[----:B------:R3:W-:Y:S04]  /*b9c20*/  STL [R1+0x3818], R34 ;  /* 0x0038182201007387 */ /* 0x0007e80000100800 */
[----:B------:R-:W3:Y:S01]  /*b9c30*/  LDL.LU R21, [R1+0x36f8] ;  /* 0x0036f80001157983 */ /* 0x000ee20000300800 */
[----:B--2---:R-:W2:Y:S02]  /*b9c40*/  LDL.LU R25, [R1+0x3700] ;  /* 0x0037000001197983 */ /* 0x004ea40000300800 */
[----:B------:R-:W-:Y:S02]  /*b9c50*/  STL [R1+0x382c], R28 ;  /* 0x00382c1c01007387 */ /* 0x000fe40000100800 */
[----:B-1----:R-:W2:Y:S01]  /*b9c60*/  LDL.LU R24, [R1+0x3704] ;  /* 0x0037040001187983 */ /* 0x002ea20000300800 */
[----:B------:R-:W2:Y:S04]  /*b9c70*/  LDL.LU R2, [R1+0x370c] ;  /* 0x00370c0001027983 */ /* 0x000ea80000300800 */
[----:B------:R1:W-:Y:S01]  /*b9c80*/  LDGSTS.E [R3+0x10b00], [R6.64], P4 ;  /* 0x10b0000006037fae */ /* 0x0003e2000a121844 */
[----:B------:R-:W2:Y:S02]  /*b9c90*/  LDL.LU R13, [R1+0x3714] ;  /* 0x00371400010d7983 */ /* 0x000ea40000300800 */
[----:B------:R-:W2:Y:S01]  /*b9ca0*/  LDL.LU R32, [R1+0x371c] ;  /* 0x00371c0001207983 */ /* 0x000ea20000300800 */
[----:B-1----:R-:W-:Y:S01]  /*b9cb0*/  MOV R6, R20 ;  /* 0x0000001400067202 */ /* 0x002fe20000000f00 */
[----:B------:R-:W-:-:S05]  /*b9cc0*/  IMAD.MOV.U32 R7, RZ, RZ, R34 ;  /* 0x000000ffff077224 */ /* 0x000fca00078e0022 */
[----:B------:R1:W-:Y:S02]  /*b9cd0*/  LDGSTS.E [R3+0x10c00], [R6.64], P4 ;  /* 0x10c0000006037fae */ /* 0x0003e4000a121844 */
[----:B-1----:R-:W-:Y:S01]  /*b9ce0*/  IMAD.MOV.U32 R6, RZ, RZ, R17 ;  /* 0x000000ffff067224 */ /* 0x002fe200078e0011 */
[----:B------:R-:W-:Y:S01]  /*b9cf0*/  IADD3.X R33, R33, R0, RZ, P5, !PT ;  /* 0x0000000021217210 */ /* 0x000fe20002ffe4ff */
[----:B------:R-:W-:-:S04]  /*b9d00*/  IADD3 R4, P5, R4, R252, RZ ;  /* 0x000000fc04047210 */ /* 0x000fc80007fbe0ff */
[----:B------:R1:W-:Y:S01]  /*b9d10*/  STL [R1+0x3820], R33 ;  /* 0x0038202101007387 */ /* 0x0003e20000100800 */
[----:B------:R-:W2:Y:S02]  /*b9d20*/  LDL.LU R20, [R1+0x3708] ;  /* 0x0037080001147983 */ /* 0x000ea40000300800 */
[----:B------:R1:W-:Y:S02]  /*b9d30*/  STL [R1+0x3834], R4 ;  /* 0x0038340401007387 */ /* 0x0003e40000100800 */
[----:B----4-:R-:W-:-:S05]  /*b9d40*/  IMAD.X R29, R29, 0x1, R0, P2 ;  /* 0x000000011d1d7824 */ /* 0x010fca00010e0600 */
[----:B------:R-:W-:Y:S01]  /*b9d50*/  STL [R1+0x3828], R29 ;  /* 0x0038281d01007387 */ /* 0x000fe20000100800 */
        /* <DEDUP_REMOVED lines=12> */
[----:B---3--:R-:W3:Y:S04]  /*b9e20*/  LDL.LU R34, [R1+0x3730] ;  /* 0x0037300001227983 */ /* 0x008ee80000300800 */
[----:B------:R1:W-:Y:S02]  /*b9e30*/  LDGSTS.E [R3+0x10d00], [R6.64], P4 ;  /* 0x10d0000006037fae */ /* 0x0003e4000a121844 */
[----:B-1----:R-:W3:Y:S02]  /*b9e40*/  LDL.LU R33, [R1+0x3734] ;  /* 0x0037340001217983 */ /* 0x002ee40000300800 */
[----:B------:R-:W-:Y:S01]  /*b9e50*/  IMAD.MOV.U32 R6, RZ, RZ, R28 ;  /* 0x000000ffff067224 */ /* 0x000fe200078e001c */
[----:B------:R-:W-:-:S05]  /*b9e60*/  MOV R7, R29 ;  /* 0x0000001d00077202 */ /* 0x000fca0000000f00 */
[----:B------:R1:W-:Y:S02]  /*b9e70*/  LDGSTS.E [R3+0x10e00], [R6.64], P4 ;  /* 0x10e0000006037fae */ /* 0x0003e4000a121844 */
[----:B-1----:R-:W-:Y:S01]  /*b9e80*/  IMAD.MOV.U32 R6, RZ, RZ, R4 ;  /* 0x000000ffff067224 */ /* 0x002fe200078e0004 */
[----:B------:R-:W-:Y:S02]  /*b9e90*/  MOV R7, R16 ;  /* 0x0000001000077202 */ /* 0x000fe40000000f00 */
[----:B------:R-:W-:Y:S01]  /*b9ea0*/  SEL R4, RZ, 0x4, !P5 ;  /* 0x00000004ff047807 */ /* 0x000fe20006800000 */
[----:B------:R-:W3:Y:S04]  /*b9eb0*/  LDL.LU R16, [R1+0x35fc] ;  /* 0x0035fc0001107983 */ /* 0x000ee80000300800 */
[----:B------:R1:W-:Y:S01]  /*b9ec0*/  LDGSTS.E [R3+0x10f00], [R6.64], P4 ;  /* 0x10f0000006037fae */ /* 0x0003e2000a121844 */
[----:B------:R-:W-:Y:S01]  /*b9ed0*/  ISETP.GT.AND P4, PT, R5, 0x2d, PT ;  /* 0x0000002d0500780c */ /* 0x000fe20003f84270 */
[----:B------:R-:W-:Y:S01]  /*b9ee0*/  IMAD.X R21, R21, 0x1, R0, P2 ;  /* 0x0000000115157824 */ /* 0x000fe200010e0600 */
[----:B--2---:R-:W-:-:S02]  /*b9ef0*/  IADD3 R24, P2, R24, R252, RZ ;  /* 0x000000fc18187210 */ /* 0x004fc40007f5e0ff */
[----:B------:R-:W-:Y:S02]  /*b9f00*/  IADD3 R2, P6, R2, R252, RZ ;  /* 0x000000fc02027210 */ /* 0x000fe40007fde0ff */
[----:B------:R2:W-:Y:S01]  /*b9f10*/  STL [R1+0x36f8], R21 ;  /* 0x0036f81501007387 */ /* 0x0005e20000100800 */
[----:B------:R-:W-:Y:S02]  /*b9f20*/  IADD3.X R25, R25, R0, RZ, P2, !PT ;  /* 0x0000000019197210 */ /* 0x000fe400017fe4ff */
[-C--:B------:R-:W-:Y:S02]  /*b9f30*/  IADD3 R32, P5, R32, R252.reuse, RZ ;  /* 0x000000fc20207210 */ /* 0x080fe40007fbe0ff */
[----:B-1----:R-:W-:Y:S01]  /*b9f40*/  SEL R6, RZ, 0x4, !P4 ;  /* 0x00000004ff067807 */ /* 0x002fe20006000000 */
[----:B------:R-:W-:Y:S01]  /*b9f50*/  IADD3 R13, P4, R13, R252, RZ ;  /* 0x000000fc0d0d7210 */ /* 0x000fe20007f9e0ff */
[----:B------:R-:W-:Y:S01]  /*b9f60*/  STL [R1+0x3704], R24 ;  /* 0x0037041801007387 */ /* 0x000fe20000100800 */
[----:B------:R-:W-:Y:S02]  /*b9f70*/  STL [R1+0x370c], R2 ;  /* 0x00370c0201007387 */ /* 0x000fe40000100800 */
[----:B------:R1:W-:Y:S01]  /*b9f80*/  STL [R1+0x3700], R25 ;  /* 0x0037001901007387 */ /* 0x0003e20000100800 */
[----:B------:R-:W-:Y:S01]  /*b9f90*/  STL [R1+0x3714], R13 ;  /* 0x0037140d01007387 */ /* 0x000fe20000100800 */
[----:B------:R-:W-:Y:S01]  /*b9fa0*/  STL [R1+0x371c], R32 ;  /* 0x00371c2001007387 */ /* 0x000fe20000100800 */
[----:B------:R-:W-:Y:S01]  /*b9fb0*/  SEL R6, R6, RZ, !P0 ;  /* 0x000000ff06067207 */ /* 0x000fe20004000000 */
[----:B------:R-:W-:-:S03]  /*b9fc0*/  IMAD.MOV.U32 R7, RZ, RZ, R21 ;  /* 0x000000ffff077224 */ /* 0x000fc600078e0015 */
[----:B------:R-:W-:Y:S01]  /*b9fd0*/  ISETP.NE.U32.AND P2, PT, R6, RZ, PT ;  /* 0x000000ff0600720c */ /* 0x000fe20003f45070 */
[----:B------:R-:W-:-:S05]  /*b9fe0*/  MOV R6, R12 ;  /* 0x0000000c00067202 */ /* 0x000fca0000000f00 */
[----:B------:R1:W-:Y:S01]  /*b9ff0*/  LDGSTS.E [R3+0x12800], [R6.64], P1 ;  /* 0x1280000006037fae */ /* 0x0003e20008921844 */
[----:B------:R-:W-:-:S05]  /*ba000*/  IMAD.X R20, R20, 0x1, R0, P6 ;  /* 0x0000000114147824 */ /* 0x000fca00030e0600 */
[----:B------:R2:W-:Y:S01]  /*ba010*/  STL [R1+0x3708], R20 ;  /* 0x0037081401007387 */ /* 0x0005e20000100800 */
        /* <DEDUP_REMOVED lines=10> */
[----:B--2---:R-:W2:Y:S01]  /*ba0c0*/  LDL.LU R21, [R1+0x360c] ;  /* 0x00360c0001157983 */ /* 0x004ea20000300800 */
[----:B------:R-:W-:Y:S01]  /*ba0d0*/  STL [R1+0x3720], R38 ;  /* 0x0037202601007387 */ /* 0x000fe20000100800 */
[----:B------:R-:W-:-:S05]  /*ba0e0*/  IADD3 R35, P5, R35, R252, RZ ;  /* 0x000000fc23237210 */ /* 0x000fca0007fbe0ff */
[----:B------:R-:W-:Y:S01]  /*ba0f0*/  STL [R1+0x372c], R35 ;  /* 0x00372c2301007387 */ /* 0x000fe20000100800 */
[----:B------:R-:W2:Y:S02]  /*ba100*/  LDL.LU R25, [R1+0x3600] ;  /* 0x0036000001197983 */ /* 0x000ea40000300800 */
[----:B------:R-:W-:Y:S02]  /*ba110*/  IMAD.MOV.U32 R6, RZ, RZ, R24 ;  /* 0x000000ffff067224 */ /* 0x000fe400078e0018 */
[----:B------:R-:W-:Y:S01]  /*ba120*/  IMAD.X R36, R36, 0x1, R0, P5 ;  /* 0x0000000124247824 */ /* 0x000fe200028e0600 */
[----:B------:R-:W2:Y:S04]  /*ba130*/  LDL.LU R24, [R1+0x3608] ;  /* 0x0036080001187983 */ /* 0x000ea80000300800 */
[----:B------:R1:W-:Y:S01]  /*ba140*/  LDGSTS.E [R3+0x12900], [R6.64], P1 ;  /* 0x1290000006037fae */ /* 0x0003e20008921844 */
[----:B---3--:R-:W-:Y:S01]  /*ba150*/  IADD3 R33, P5, R33, R252, RZ ;  /* 0x000000fc21217210 */ /* 0x008fe20007fbe0ff */
[----:B-1----:R-:W-:Y:S01]  /*ba160*/  IMAD.MOV.U32 R6, RZ, RZ, R2 ;  /* 0x000000ffff067224 */ /* 0x002fe200078e0002 */
[----:B------:R-:W-:Y:S01]  /*ba170*/  MOV R7, R20 ;  /* 0x0000001400077202 */ /* 0x000fe20000000f00 */
[----:B------:R-:W3:Y:S01]  /*ba180*/  LDL.LU R2, [R1+0x3614] ;  /* 0x0036140001027983 */ /* 0x000ee20000300800 */
[----:B------:R-:W3:Y:S03]  /*ba190*/  LDL.LU R20, [R1+0x361c] ;  /* 0x00361c0001147983 */ /* 0x000ee60000300800 */
[----:B------:R1:W-:Y:S01]  /*ba1a0*/  LDGSTS.E [R3+0x12a00], [R6.64], P1 ;  /* 0x12a0000006037fae */ /* 0x0003e20008921844 */
[----:B------:R-:W-:-:S02]  /*ba1b0*/  IADD3.X R34, R34, R0, RZ, P5, !PT ;  /* 0x0000000022227210 */ /* 0x000fc40002ffe4ff */
[----:B------:R-:W-:Y:S02]  /*ba1c0*/  SEL R4, R4, RZ, !P0 ;  /* 0x000000ff04047207 */ /* 0x000fe40004000000 */
[----:B-1----:R-:W-:Y:S01]  /*ba1d0*/  MOV R6, R13 ;  /* 0x0000000d00067202 */ /* 0x002fe20000000f00 */
[----:B------:R-:W-:Y:S01]  /*ba1e0*/  IMAD.MOV.U32 R7, RZ, RZ, R17 ;  /* 0x000000ffff077224 */ /* 0x000fe200078e0011 */
[----:B------:R-:W3:Y:S01]  /*ba1f0*/  LDL.LU R13, [R1+0x3610] ;  /* 0x00361000010d7983 */ /* 0x000ee20000300800 */
[----:B------:R-:W-:Y:S02]  /*ba200*/  STL [R1+0x3728], R36 ;  /* 0x0037282401007387 */ /* 0x000fe40000100800 */
[----:B------:R-:W3:Y:S02]  /*ba210*/  LDL.LU R17, [R1+0x3624] ;  /* 0x0036240001117983 */ /* 0x000ee40000300800 */
[----:B------:R-:W-:Y:S01]  /*ba220*/  STL [R1+0x3734], R33 ;  /* 0x0037342101007387 */ /* 0x000fe20000100800 */
[----:B------:R1:W-:Y:S04]  /*ba230*/  LDGSTS.E [R3+0x12b00], [R6.64], P1 ;  /* 0x12b0000006037fae */ /* 0x0003e80008921844 */
[----:B------:R-:W3:Y:S01]  /*ba240*/  LDL.LU R28, [R1+0x362c] ;  /* 0x00362c00011c7983 */ /* 0x000ee20000300800 */
[----:B------:R-:W-:Y:S01]  /*ba250*/  IADD3 R16, P5, R16, R252, RZ ;  /* 0x000000fc10107210 */ /* 0x000fe20007fbe0ff */
[----:B------:R-:W-:Y:S01]  /*ba260*/  HMMA.1688.F32.TF32 R112, R8, R158, R88 ;  /* 0x0000009e0870723c */ /* 0x000fe20000081058 */
[----:B------:R-:W-:-:S02]  /*ba270*/  ISETP.NE.U32.AND P4, PT, R4, RZ, PT ;  /* 0x000000ff0400720c */ /* 0x000fc40003f85070 */
[----:B-1----:R-:W-:Y:S02]  /*ba280*/  MOV R6, R32 ;  /* 0x0000002000067202 */ /* 0x002fe40000000f00 */
[----:B------:R-:W3:Y:S01]  /*ba290*/  LDL.LU R32, [R1+0x3618] ;  /* 0x0036180001207983 */ /* 0x000ee20000300800 */
[----:B------:R-:W-:Y:S02]  /*ba2a0*/  STL [R1+0x3730], R34 ;  /* 0x0037302201007387 */ /* 0x000fe40000100800 */
[----:B------:R1:W-:Y:S01]  /*ba2b0*/  STL [R1+0x35fc], R16 ;  /* 0x0035fc1001007387 */ /* 0x0003e20000100800 */
[----:B------:R-:W-:Y:S01]  /*ba2c0*/  HMMA.1688.F32.TF32 R88, R8, R30, R56 ;  /* 0x0000001e0858723c */ /* 0x000fe20000081038 */
[----:B------:R-:W3:Y:S01]  /*ba2d0*/  LDL.LU R4, [R1+0x3634] ;  /* 0x0036340001047983 */ /* 0x000ee20000300800 */
[----:B------:R-:W3:Y:S02]  /*ba2e0*/  LDL.LU R31, [R1+0x3620] ;  /* 0x00362000011f7983 */ /* 0x000ee40000300800 */
[----:B------:R-:W-:-:S05]  /*ba2f0*/  IMAD.MOV.U32 R7, RZ, RZ, R39 ;  /* 0x000000ffff077224 */ /* 0x000fca00078e0027 */
[----:B------:R1:W-:Y:S02]  /*ba300*/  LDGSTS.E [R3+0x12c00], [R6.64], P1 ;  /* 0x12c0000006037fae */ /* 0x0003e40008921844 */
[----:B-1----:R-:W-:Y:S01]  /*ba310*/  IMAD.MOV.U32 R6, RZ, RZ, R37 ;  /* 0x000000ffff067224 */ /* 0x002fe200078e0025 */
[----:B------:R-:W-:-:S05]  /*ba320*/  MOV R7, R38 ;  /* 0x0000002600077202 */ /* 0x000fca0000000f00 */
[----:B------:R1:W-:Y:S02]  /*ba330*/  LDGSTS.E [R3+0x12d00], [R6.64], P1 ;  /* 0x12d0000006037fae */ /* 0x0003e40008921844 */
[----:B-1----:R-:W-:Y:S01]  /*ba340*/  IMAD.MOV.U32 R6, RZ, RZ, R35 ;  /* 0x000000ffff067224 */ /* 0x002fe200078e0023 */
[----:B------:R-:W-:-:S05]  /*ba350*/  MOV R7, R36 ;  /* 0x0000002400077202 */ /* 0x000fca0000000f00 */
[----:B------:R1:W-:Y:S02]  /*ba360*/  LDGSTS.E [R3+0x12e00], [R6.64], P1 ;  /* 0x12e0000006037fae */ /* 0x0003e40008921844 */
[----:B-1----:R-:W-:Y:S01]  /*ba370*/  MOV R6, R33 ;  /* 0x0000002100067202 */ /* 0x002fe20000000f00 */
[----:B------:R-:W-:-:S05]  /*ba380*/  IMAD.MOV.U32 R7, RZ, RZ, R34 ;  /* 0x000000ffff077224 */ /* 0x000fca00078e0022 */
[----:B------:R1:W-:Y:S02]  /*ba390*/  LDGSTS.E [R3+0x12f00], [R6.64], P1 ;  /* 0x12f0000006037fae */ /* 0x0003e40008921844 */
[----:B-1----:R-:W-:Y:S02]  /*ba3a0*/  IMAD.MOV.U32 R6, RZ, RZ, R16 ;  /* 0x000000ffff067224 */ /* 0x002fe400078e0010 */
[----:B----4-:R-:W-:-:S05]  /*ba3b0*/  IMAD.X R29, R29, 0x1, R0, P5 ;  /* 0x000000011d1d7824 */ /* 0x010fca00028e0600 */
[----:B------:R-:W-:Y:S01]  /*ba3c0*/  STL [R1+0x35f8], R29 ;  /* 0x0035f81d01007387 */ /* 0x000fe20000100800 */
[----:B------:R-:W4:Y:S01]  /*ba3d0*/  LDL.LU R30, [R1+0x3628] ;  /* 0x00362800011e7983 */ /* 0x000f220000300800 */
[-C--:B------:R-:W-:Y:S02]  /*ba3e0*/  IADD3 R12, P5, R12, R252.reuse, RZ ;  /* 0x000000fc0c0c7210 */ /* 0x080fe40007fbe0ff */
[----:B--2---:R-:W-:Y:S02]  /*ba3f0*/  IADD3 R21, P1, R21, R252, RZ ;  /* 0x000000fc15157210 */ /* 0x004fe40007f3e0ff */
[----:B------:R-:W-:Y:S01]  /*ba400*/  MOV R7, R29 ;  /* 0x0000001d00077202 */ /* 0x000fe20000000f00 */
[----:B------:R1:W-:Y:S01]  /*ba410*/  STL [R1+0x3604], R12 ;  /* 0x0036040c01007387 */ /* 0x0003e20000100800 */
[----:B------:R-:W2:Y:S02]  /*ba420*/  LDL.LU R16, [R1+0x3630] ;  /* 0x0036300001107983 */ /* 0x000ea40000300800 */
[----:B------:R1:W-:Y:S01]  /*ba430*/  STL [R1+0x360c], R21 ;  /* 0x00360c1501007387 */ /* 0x0003e20000100800 */
[----:B------:R1:W-:Y:S01]  /*ba440*/  LDGSTS.E [R3+0x14800], [R6.64], P3 ;  /* 0x1480000006037fae */ /* 0x0003e20009921844 */
[----:B------:R-:W-:-:S05]  /*ba450*/  IADD3.X R25, R25, R0, RZ, P5, !PT ;  /* 0x0000000019197210 */ /* 0x000fca0002ffe4ff */
[----:B------:R3:W-:Y:S01]  /*ba460*/  STL [R1+0x3600], R25 ;  /* 0x0036001901007387 */ /* 0x0007e20000100800 */
[----:B-1----:R-:W-:-:S03]  /*ba470*/  MOV R6, R12 ;  /* 0x0000000c00067202 */ /* 0x002fc60000000f00 */
[----:B------:R-:W2:Y:S01]  /*ba480*/  LDL.LU R12, [R1+0x34bc] ;  /* 0x0034bc00010c7983 */ /* 0x000ea20000300800 */
[----:B------:R-:W-:Y:S02]  /*ba490*/  IMAD.MOV.U32 R7, RZ, RZ, R25 ;  /* 0x000000ffff077224 */ /* 0x000fe400078e0019 */
[----:B------:R-:W-:-:S03]  /*ba4a0*/  IMAD.X R24, R24, 0x1, R0, P1 ;  /* 0x0000000118187824 */ /* 0x000fc600008e0600 */
[----:B------:R1:W-:Y:S01]  /*ba4b0*/  LDGSTS.E [R3+0x14900], [R6.64], P3 ;  /* 0x1490000006037fae */ /* 0x0003e20009921844 */
[-C--:B---3--:R-:W-:Y:S02]  /*ba4c0*/  IADD3 R2, P5, R2, R252.reuse, RZ ;  /* 0x000000fc02027210 */ /* 0x088fe40007fbe0ff */
[----:B------:R-:W-:-:S03]  /*ba4d0*/  IADD3 R20, P1, R20, R252, RZ ;  /* 0x000000fc14147210 */ /* 0x000fc60007f3e0ff */
        /* <DEDUP_REMOVED lines=8> */
[----:B------:R3:W-:Y:S02]  /*ba560*/  STL [R1+0x3610], R13 ;  /* 0x0036100d01007387 */ /* 0x0007e40000100800 */
[----:B------:R3:W-:Y:S01]  /*ba570*/  STL [R1+0x3624], R17 ;  /* 0x0036241101007387 */ /* 0x0007e20000100800 */
[----:B-1----:R-:W-:Y:S01]  /*ba580*/  MOV R6, R2 ;  /* 0x0000000200067202 */ /* 0x002fe20000000f00 */
[----:B------:R-:W-:-:S05]  /*ba590*/  IMAD.MOV.U32 R7, RZ, RZ, R13 ;  /* 0x000000ffff077224 */ /* 0x000fca00078e000d */
[----:B------:R1:W-:Y:S01]  /*ba5a0*/  LDGSTS.E [R3+0x14b00], [R6.64], P3 ;  /* 0x14b0000006037fae */ /* 0x0003e20009921844 */
[----:B------:R-:W-:Y:S01]  /*ba5b0*/  IMAD.X R32, R32, 0x1, R0, P1 ;  /* 0x0000000120207824 */ /* 0x000fe200008e0600 */
[----:B------:R-:W-:-:S04]  /*ba5c0*/  IADD3 R28, P1, R28, R252, RZ ;  /* 0x000000fc1c1c7210 */ /* 0x000fc80007f3e0ff */
[----:B------:R2:W-:Y:S01]  /*ba5d0*/  STL [R1+0x3618], R32 ;  /* 0x0036182001007387 */ /* 0x0005e20000100800 */
[----:B------:R-:W2:Y:S02]  /*ba5e0*/  LDL.LU R21, [R1+0x34b8] ;  /* 0x0034b80001157983 */ /* 0x000ea40000300800 */
[----:B------:R-:W2:Y:S02]  /*ba5f0*/  LDL.LU R25, [R1+0x34c0] ;  /* 0x0034c00001197983 */ /* 0x000ea40000300800 */
[----:B------:R-:W-:Y:S01]  /*ba600*/  STL [R1+0x362c], R28 ;  /* 0x00362c1c01007387 */ /* 0x000fe20000100800 */
[----:B------:R-:W-:Y:S01]  /*ba610*/  IADD3.X R31, R31, R0, RZ, P5, !PT ;  /* 0x000000001f1f7210 */ /* 0x000fe20002ffe4ff */
[----:B---3--:R-:W3:Y:S01]  /*ba620*/  LDL.LU R24, [R1+0x34c4] ;  /* 0x0034c40001187983 */ /* 0x008ee20000300800 */
[----:B------:R-:W3:Y:S01]  /*ba630*/  LDL.LU R2, [R1+0x34cc] ;  /* 0x0034cc0001027983 */ /* 0x000ee20000300800 */
[----:B------:R-:W-:Y:S01]  /*ba640*/  IADD3 R4, P5, R4, R252, RZ ;  /* 0x000000fc04047210 */ /* 0x000fe20007fbe0ff */
[----:B------:R-:W3:Y:S01]  /*ba650*/  LDL.LU R13, [R1+0x34d4] ;  /* 0x0034d400010d7983 */ /* 0x000ee20000300800 */
[----:B-1----:R-:W-:Y:S01]  /*ba660*/  MOV R6, R20 ;  /* 0x0000001400067202 */ /* 0x002fe20000000f00 */
[----:B------:R-:W-:Y:S01]  /*ba670*/  IMAD.MOV.U32 R7, RZ, RZ, R32 ;  /* 0x000000ffff077224 */ /* 0x000fe200078e0020 */
[----:B------:R-:W3:Y:S01]  /*ba680*/  LDL.LU R29, [R1+0x34dc] ;  /* 0x0034dc00011d7983 */ /* 0x000ee20000300800 */
[----:B------:R1:W-:Y:S02]  /*ba690*/  STL [R1+0x3620], R31 ;  /* 0x0036201f01007387 */ /* 0x0003e40000100800 */
[----:B------:R-:W3:Y:S02]  /*ba6a0*/  LDL.LU R20, [R1+0x34c8] ;  /* 0x0034c80001147983 */ /* 0x000ee40000300800 */
[----:B------:R1:W-:Y:S01]  /*ba6b0*/  STL [R1+0x3634], R4 ;  /* 0x0036340401007387 */ /* 0x0003e20000100800 */
[----:B------:R1:W-:Y:S02]  /*ba6c0*/  LDGSTS.E [R3+0x14c00], [R6.64], P3 ;  /* 0x14c0000006037fae */ /* 0x0003e40009921844 */
[----:B-1----:R-:W-:-:S02]  /*ba6d0*/  IMAD.MOV.U32 R6, RZ, RZ, R17 ;  /* 0x000000ffff067224 */ /* 0x002fc400078e0011 */
[----:B----4-:R-:W-:-:S05]  /*ba6e0*/  IMAD.X R30, R30, 0x1, R0, P1 ;  /* 0x000000011e1e7824 */ /* 0x010fca00008e0600 */
[----:B------:R-:W-:Y:S01]  /*ba6f0*/  STL [R1+0x3628], R30 ;  /* 0x0036281e01007387 */ /* 0x000fe20000100800 */
[----:B------:R-:W4:Y:S02]  /*ba700*/  LDL.LU R35, [R1+0x34e4] ;  /* 0x0034e40001237983 */ /* 0x000f240000300800 */
[----:B------:R-:W4:Y:S02]  /*ba710*/  LDL.LU R17, [R1+0x34d0] ;  /* 0x0034d00001117983 */ /* 0x000f240000300800 */
[----:B------:R-:W4:Y:S01]  /*ba720*/  LDL.LU R37, [R1+0x34d8] ;  /* 0x0034d80001257983 */ /* 0x000f220000300800 */
[----:B--2---:R-:W-:-:S05]  /*ba730*/  IADD3.X R16, R16, R0, RZ, P5, !PT ;  /* 0x0000000010107210 */ /* 0x004fca0002ffe4ff */
[----:B------:R1:W-:Y:S01]  /*ba740*/  STL [R1+0x3630], R16 ;  /* 0x0036301001007387 */ /* 0x0003e20000100800 */
[----:B------:R-:W2:Y:S02]  /*ba750*/  LDL.LU R36, [R1+0x34e0] ;  /* 0x0034e00001247983 */ /* 0x000ea40000300800 */
[----:B------:R-:W2:Y:S01]  /*ba760*/  LDL.LU R34, [R1+0x34e8] ;  /* 0x0034e80001227983 */ /* 0x000ea20000300800 */
[----:B------:R-:W-:-:S05]  /*ba770*/  IADD3 R12, P1, R12, R252, RZ ;  /* 0x000000fc0c0c7210 */ /* 0x000fca0007f3e0ff */
[----:B------:R1:W-:Y:S01]  /*ba780*/  STL [R1+0x34bc], R12 ;  /* 0x0034bc0c01007387 */ /* 0x0003e20000100800 */
[----:B------:R-:W2:Y:S01]  /*ba790*/  LDL.LU R33, [R1+0x34ec] ;  /* 0x0034ec0001217983 */ /* 0x000ea20000300800 */
[----:B------:R-:W-:Y:S02]  /*ba7a0*/  MOV R7, R31 ;  /* 0x0000001f00077202 */ /* 0x000fe40000000f00 */
[----:B------:R-:W-:Y:S01]  /*ba7b0*/  ISETP.GT.AND P5, PT, R5, 0x39, PT ;  /* 0x000000390500780c */ /* 0x000fe20003fa4270 */
[----:B------:R-:W2:Y:S04]  /*ba7c0*/  LDL.LU R32, [R1+0x34f0] ;  /* 0x0034f00001207983 */ /* 0x000ea80000300800 */
[----:B------:R1:W-:Y:S01]  /*ba7d0*/  LDGSTS.E [R3+0x14d00], [R6.64], P3 ;  /* 0x14d0000006037fae */ /* 0x0003e20009921844 */
[----:B------:R-:W2:Y:S02]  /*ba7e0*/  LDL.LU R31, [R1+0x34f4] ;  /* 0x0034f400011f7983 */ /* 0x000ea40000300800 */
[----:B-1----:R-:W-:Y:S01]  /*ba7f0*/  IMAD.MOV.U32 R6, RZ, RZ, R28 ;  /* 0x000000ffff067224 */ /* 0x002fe200078e001c */
[----:B------:R-:W-:-:S05]  /*ba800*/  MOV R7, R30 ;  /* 0x0000001e00077202 */ /* 0x000fca0000000f00 */
[----:B------:R1:W-:Y:S02]  /*ba810*/  LDGSTS.E [R3+0x14e00], [R6.64], P3 ;  /* 0x14e0000006037fae */ /* 0x0003e40009921844 */
[----:B-1----:R-:W-:Y:S01]  /*ba820*/  IMAD.MOV.U32 R6, RZ, RZ, R4 ;  /* 0x000000ffff067224 */ /* 0x002fe200078e0004 */
[----:B------:R-:W-:Y:S02]  /*ba830*/  MOV R7, R16 ;  /* 0x0000001000077202 */ /* 0x000fe40000000f00 */
[----:B------:R-:W-:Y:S01]  /*ba840*/  SEL R4, RZ, 0x4, !P5 ;  /* 0x00000004ff047807 */ /* 0x000fe20006800000 */
[----:B------:R-:W2:Y:S04]  /*ba850*/  LDL.LU R16, [R1+0x33bc] ;  /* 0x0033bc0001107983 */ /* 0x000ea80000300800 */
[----:B------:R1:W-:Y:S01]  /*ba860*/  LDGSTS.E [R3+0x14f00], [R6.64], P3 ;  /* 0x14f0000006037fae */ /* 0x0003e20009921844 */
[----:B------:R-:W-:Y:S01]  /*ba870*/  ISETP.GT.AND P3, PT, R5, 0x35, PT ;  /* 0x000000350500780c */ /* 0x000fe20003f64270 */
[----:B------:R-:W-:Y:S01]  /*ba880*/  IMAD.X R21, R21, 0x1, R0, P1 ;  /* 0x0000000115157824 */ /* 0x000fe200008e0600 */
[----:B---3--:R-:W-:-:S02]  /*ba890*/  IADD3 R24, P1, R24, R252, RZ ;  /* 0x000000fc18187210 */ /* 0x008fc40007f3e0ff */
[-C--:B------:R-:W-:Y:S02]  /*ba8a0*/  IADD3 R2, P6, R2, R252.reuse, RZ ;  /* 0x000000fc02027210 */ /* 0x080fe40007fde0ff */
[----:B-1----:R-:W-:Y:S01]  /*ba8b0*/  SEL R6, RZ, 0x4, !P3 ;  /* 0x00000004ff067807 */ /* 0x002fe20005800000 */
[----:B------:R-:W-:Y:S01]  /*ba8c0*/  IADD3 R13, P3, R13, R252, RZ ;  /* 0x000000fc0d0d7210 */ /* 0x000fe20007f7e0ff */
[----:B------:R-:W-:Y:S02]  /*ba8d0*/  IADD3.X R25, R25, R0, RZ, P1, !PT ;  /* 0x0000000019197210 */ /* 0x000fe40000ffe4ff */
[----:B------:R-:W-:Y:S01]  /*ba8e0*/  IADD3 R29, P5, R29, R252, RZ ;  /* 0x000000fc1d1d7210 */ /* 0x000fe20007fbe0ff */
[----:B------:R1:W-:Y:S01]  /*ba8f0*/  STL [R1+0x34b8], R21 ;  /* 0x0034b81501007387 */ /* 0x0003e20000100800 */
[----:B------:R-:W-:Y:S02]  /*ba900*/  STL [R1+0x34c4], R24 ;  /* 0x0034c41801007387 */ /* 0x000fe40000100800 */
[----:B------:R-:W-:-:S02]  /*ba910*/  IMAD.X R20, R20, 0x1, R0, P6 ;  /* 0x0000000114147824 */ /* 0x000fc400030e0600 */
[----:B------:R-:W-:Y:S01]  /*ba920*/  STL [R1+0x34cc], R2 ;  /* 0x0034cc0201007387 */ /* 0x000fe20000100800 */
[----:B------:R3:W-:Y:S01]  /*ba930*/  STL [R1+0x34c0], R25 ;  /* 0x0034c01901007387 */ /* 0x0007e20000100800 */
[----:B------:R-:W-:Y:S02]  /*ba940*/  STL [R1+0x34d4], R13 ;  /* 0x0034d40d01007387 */ /* 0x000fe40000100800 */
[----:B------:R-:W-:Y:S02]  /*ba950*/  STL [R1+0x34dc], R29 ;  /* 0x0034dc1d01007387 */ /* 0x000fe40000100800 */
[----:B------:R1:W-:Y:S01]  /*ba960*/  STL [R1+0x34c8], R20 ;  /* 0x0034c81401007387 */ /* 0x0003e20000100800 */
[----:B------:R-:W-:Y:S01]  /*ba970*/  SEL R6, R6, RZ, !P0 ;  /* 0x000000ff06067207 */ /* 0x000fe20004000000 */
[----:B------:R-:W-:-:S03]  /*ba980*/  IMAD.MOV.U32 R7, RZ, RZ, R21 ;  /* 0x000000ffff077224 */ /* 0x000fc600078e0015 */
[----:B------:R-:W-:Y:S01]  /*ba990*/  ISETP.NE.U32.AND P1, PT, R6, RZ, PT ;  /* 0x000000ff0600720c */ /* 0x000fe20003f25070 */
[----:B------:R-:W-:-:S05]  /*ba9a0*/  MOV R6, R12 ;  /* 0x0000000c00067202 */ /* 0x000fca0000000f00 */
[----:B------:R1:W-:Y:S01]  /*ba9b0*/  LDGSTS.E [R3+0x16800], [R6.64], P2 ;  /* 0x1680000006037fae */ /* 0x0003e20009121844 */
[----:B----4-:R-:W-:Y:S01]  /*ba9c0*/  IADD3.X R17, R17, R0, RZ, P3, !PT ;  /* 0x0000000011117210 */ /* 0x010fe20001ffe4ff */
[----:B------:R-:W-:-:S04]  /*ba9d0*/  IMAD.X R37, R37, 0x1, R0, P5 ;  /* 0x0000000125257824 */ /* 0x000fc800028e0600 */
[----:B------:R2:W-:Y:S01]  /*ba9e0*/  STL [R1+0x34d0], R17 ;  /* 0x0034d01101007387 */ /* 0x0005e20000100800 */
[----:B------:R-:W-:Y:S02]  /*ba9f0*/  STL [R1+0x34d8], R37 ;  /* 0x0034d82501007387 */ /* 0x000fe40000100800 */
[----:B------:R-:W4:Y:S01]  /*baa00*/  LDL.LU R30, [R1+0x33b8] ;  /* 0x0033b800011e7983 */ /* 0x000f220000300800 */
[----:B------:R-:W-:-:S04]  /*baa10*/  IADD3 R35, P5, R35, R252, RZ ;  /* 0x000000fc23237210 */ /* 0x000fc80007fbe0ff */
[----:B--2---:R-:W-:Y:S01]  /*baa20*/  IADD3.X R36, R36, R0, RZ, P5, !PT ;  /* 0x0000000024247210 */ /* 0x004fe20002ffe4ff */
[----:B------:R-:W-:Y:S01]  /*baa30*/  STL [R1+0x34e4], R35 ;  /* 0x0034e42301007387 */ /* 0x000fe20000100800 */
[----:B------:R-:W2:Y:S02]  /*baa40*/  LDL.LU R12, [R1+0x33c4] ;  /* 0x0033c400010c7983 */ /* 0x000ea40000300800 */
[----:B-1----:R-:W2:Y:S01]  /*baa50*/  LDL.LU R21, [R1+0x33cc] ;  /* 0x0033cc0001157983 */ /* 0x002ea20000300800 */
[----:B------:R-:W-:Y:S01]  /*baa60*/  STL [R1+0x34e0], R36 ;  /* 0x0034e02401007387 */ /* 0x000fe20000100800 */
[----:B------:R-:W-:-:S05]  /*baa70*/  IADD3 R33, P5, R33, R252, RZ ;  /* 0x000000fc21217210 */ /* 0x000fca0007fbe0ff */
[----:B------:R-:W-:Y:S01]  /*baa80*/  STL [R1+0x34ec], R33 ;  /* 0x0034ec2101007387 */ /* 0x000fe20000100800 */
[----:B------:R-:W2:Y:S02]  /*baa90*/  LDL.LU R28, [R1+0x33c0] ;  /* 0x0033c000011c7983 */ /* 0x000ea40000300800 */
[----:B------:R-:W-:Y:S01]  /*baaa0*/  IMAD.MOV.U32 R6, RZ, RZ, R24 ;  /* 0x000000ffff067224 */ /* 0x000fe200078e0018 */
[----:B------:R-:W-:Y:S01]  /*baab0*/  MOV R7, R25 ;  /* 0x0000001900077202 */ /* 0x000fe20000000f00 */
[----:B------:R-:W-:Y:S01]  /*baac0*/  IMAD.X R34, R34, 0x1, R0, P5 ;  /* 0x0000000122227824 */ /* 0x000fe200028e0600 */
[----:B---3--:R-:W3:Y:S04]  /*baad0*/  LDL.LU R25, [R1+0x33c8] ;  /* 0x0033c80001197983 */ /* 0x008ee80000300800 */
[----:B------:R1:W-:Y:S01]  /*baae0*/  LDGSTS.E [R3+0x16900], [R6.64], P2 ;  /* 0x1690000006037fae */ /* 0x0003e20009121844 */
[----:B------:R-:W-:Y:S01]  /*baaf0*/  IADD3 R31, P5, R31, R252, RZ ;  /* 0x000000fc1f1f7210 */ /* 0x000fe20007fbe0ff */
        /* <DEDUP_REMOVED lines=40> */
[-C--:B--2---:R-:W-:Y:S02]  /*bad80*/  IADD3 R12, P5, R12, R252.reuse, RZ ;  /* 0x000000fc0c0c7210 */ /* 0x084fe40007fbe0ff */
[----:B------:R-:W-:Y:S02]  /*bad90*/  IADD3 R21, P2, R21, R252, RZ ;  /* 0x000000fc15157210 */ /* 0x000fe40007f5e0ff */
[----:B------:R-:W-:Y:S01]  /*bada0*/  MOV R7, R30 ;  /* 0x0000001e00077202 */ /* 0x000fe20000000f00 */
[----:B------:R1:W-:Y:S01]  /*badb0*/  STL [R1+0x33c4], R12 ;  /* 0x0033c40c01007387 */ /* 0x0003e20000100800 */
[----:B------:R-:W2:Y:S02]  /*badc0*/  LDL.LU R16, [R1+0x33f0] ;  /* 0x0033f00001107983 */ /* 0x000ea40000300800 */
[----:B------:R1:W-:Y:S01]  /*badd0*/  STL [R1+0x33cc], R21 ;  /* 0x0033cc1501007387 */ /* 0x0003e20000100800 */
[----:B------:R1:W-:Y:S01]  /*bade0*/  LDGSTS.E [R3+0x18800], [R6.64], P4 ;  /* 0x1880000006037fae */ /* 0x0003e2000a121844 */
[----:B------:R-:W-:-:S05]  /*badf0*/  IADD3.X R28, R28, R0, RZ, P5, !PT ;  /* 0x000000001c1c7210 */ /* 0x000fca0002ffe4ff */
[----:B------:R-:W-:Y:S01]  /*bae00*/  STL [R1+0x33c0], R28 ;  /* 0x0033c01c01007387 */ /* 0x000fe20000100800 */
[----:B-1----:R-:W-:-:S03]  /*bae10*/  MOV R6, R12 ;  /* 0x0000000c00067202 */ /* 0x002fc60000000f00 */
[----:B------:R-:W2:Y:S01]  /*bae20*/  LDL.LU R12, [R1+0x32bc] ;  /* 0x0032bc00010c7983 */ /* 0x000ea20000300800 */
[----:B------:R-:W-:Y:S02]  /*bae30*/  IMAD.MOV.U32 R7, RZ, RZ, R28 ;  /* 0x000000ffff077224 */ /* 0x000fe400078e001c */
[----:B---3--:R-:W-:-:S03]  /*bae40*/  IMAD.X R25, R25, 0x1, R0, P2 ;  /* 0x0000000119197824 */ /* 0x008fc600010e0600 */
[----:B------:R1:W-:Y:S01]  /*bae50*/  LDGSTS.E [R3+0x18900], [R6.64], P4 ;  /* 0x1890000006037fae */ /* 0x0003e2000a121844 */
[-C--:B------:R-:W-:Y:S02]  /*bae60*/  IADD3 R2, P5, R2, R252.reuse, RZ ;  /* 0x000000fc02027210 */ /* 0x080fe40007fbe0ff */
[----:B------:R-:W-:-:S03]  /*bae70*/  IADD3 R20, P2, R20, R252, RZ ;  /* 0x000000fc14147210 */ /* 0x000fc60007f5e0ff */
[----:B------:R-:W-:Y:S01]  /*bae80*/  STL [R1+0x33d4], R2 ;  /* 0x0033d40201007387 */ /* 0x000fe20000100800 */
[----:B-1----:R-:W-:Y:S01]  /*bae90*/  IMAD.MOV.U32 R6, RZ, RZ, R21 ;  /* 0x000000ffff067224 */ /* 0x002fe200078e0015 */
[----:B------:R-:W-:Y:S02]  /*baea0*/  MOV R7, R25 ;  /* 0x0000001900077202 */ /* 0x000fe40000000f00 */
[----:B------:R1:W-:Y:S04]  /*baeb0*/  STL [R1+0x33c8], R25 ;  /* 0x0033c81901007387 */ /* 0x0003e80000100800 */
[----:B------:R-:W-:Y:S04]  /*baec0*/  STL [R1+0x33dc], R20 ;  /* 0x0033dc1401007387 */ /* 0x000fe80000100800 */
[----:B------:R3:W-:Y:S01]  /*baed0*/  LDGSTS.E [R3+0x18a00], [R6.64], P4 ;  /* 0x18a0000006037fae */ /* 0x0007e2000a121844 */
[----:B------:R-:W-:-:S02]  /*baee0*/  IADD3.X R13, R13, R0, RZ, P5, !PT ;  /* 0x000000000d0d7210 */ /* 0x000fc40002ffe4ff */
[----:B------:R-:W-:-:S03]  /*baef0*/  IADD3 R17, P5, R17, R252, RZ ;  /* 0x000000fc11117210 */ /* 0x000fc60007fbe0ff */
[----:B------:R1:W-:Y:S02]  /*baf00*/  STL [R1+0x33d0], R13 ;  /* 0x0033d00d01007387 */ /* 0x0003e40000100800 */
[----:B------:R1:W-:Y:S01]  /*baf10*/  STL [R1+0x33e4], R17 ;  /* 0x0033e41101007387 */ /* 0x0003e20000100800 */
[----:B---3--:R-:W-:Y:S01]  /*baf20*/  MOV R6, R2 ;  /* 0x0000000200067202 */ /* 0x008fe20000000f00 */
        /* <DEDUP_REMOVED lines=9> */
[----:B-1----:R-:W2:Y:S01]  /*bafc0*/  LDL.LU R25, [R1+0x32c4] ;  /* 0x0032c40001197983 */ /* 0x002ea20000300800 */
[----:B------:R-:W2:Y:S01]  /*bafd0*/  LDL.LU R2, [R1+0x32cc] ;  /* 0x0032cc0001027983 */ /* 0x000ea20000300800 */
[----:B------:R-:W-:Y:S01]  /*bafe0*/  IADD3 R4, P5, R4, R252, RZ ;  /* 0x000000fc04047210 */ /* 0x000fe20007fbe0ff */
[----:B------:R-:W2:Y:S01]  /*baff0*/  LDL.LU R13, [R1+0x32d4] ;  /* 0x0032d400010d7983 */ /* 0x000ea20000300800 */
[----:B---3--:R-:W-:Y:S01]  /*bb000*/  MOV R6, R20 ;  /* 0x0000001400067202 */ /* 0x008fe20000000f00 */
[----:B------:R-:W-:Y:S01]  /*bb010*/  IMAD.MOV.U32 R7, RZ, RZ, R29 ;  /* 0x000000ffff077224 */ /* 0x000fe200078e001d */
[----:B------:R-:W3:Y:S01]  /*bb020*/  LDL.LU R28, [R1+0x32dc] ;  /* 0x0032dc00011c7983 */ /* 0x000ee20000300800 */
[----:B------:R1:W-:Y:S02]  /*bb030*/  STL [R1+0x33e0], R27 ;  /* 0x0033e01b01007387 */ /* 0x0003e40000100800 */
[----:B------:R-:W3:Y:S02]  /*bb040*/  LDL.LU R20, [R1+0x32c8] ;  /* 0x0032c80001147983 */ /* 0x000ee40000300800 */
[----:B------:R-:W-:Y:S01]  /*bb050*/  STL [R1+0x33f4], R4 ;  /* 0x0033f40401007387 */ /* 0x000fe20000100800 */
[----:B------:R1:W-:Y:S02]  /*bb060*/  LDGSTS.E [R3+0x18c00], [R6.64], P4 ;  /* 0x18c0000006037fae */ /* 0x0003e4000a121844 */
[----:B-1----:R-:W-:-:S02]  /*bb070*/  IMAD.MOV.U32 R6, RZ, RZ, R17 ;  /* 0x000000ffff067224 */ /* 0x002fc400078e0011 */
[----:B----4-:R-:W-:-:S05]  /*bb080*/  IMAD.X R26, R26, 0x1, R0, P2 ;  /* 0x000000011a1a7824 */ /* 0x010fca00010e0600 */
[----:B------:R1:W-:Y:S01]  /*bb090*/  STL [R1+0x33e8], R26 ;  /* 0x0033e81a01007387 */ /* 0x0003e20000100800 */
[----:B------:R-:W4:Y:S02]  /*bb0a0*/  LDL.LU R31, [R1+0x32e4] ;  /* 0x0032e400011f7983 */ /* 0x000f240000300800 */
[----:B------:R-:W4:Y:S02]  /*bb0b0*/  LDL.LU R17, [R1+0x32d0] ;  /* 0x0032d00001117983 */ /* 0x000f240000300800 */
[----:B------:R-:W4:Y:S01]  /*bb0c0*/  LDL.LU R33, [R1+0x32d8] ;  /* 0x0032d80001217983 */ /* 0x000f220000300800 */
[----:B--2---:R-:W-:-:S05]  /*bb0d0*/  IADD3.X R16, R16, R0, RZ, P5, !PT ;  /* 0x0000000010107210 */ /* 0x004fca0002ffe4ff */
        /* <DEDUP_REMOVED lines=17> */
[----:B--2---:R-:W4:Y:S04]  /*bb1f0*/  LDL.LU R16, [R1+0x31bc] ;  /* 0x0031bc0001107983 */ /* 0x004f280000300800 */
[----:B------:R1:W-:Y:S01]  /*bb200*/  LDGSTS.E [R3+0x18f00], [R6.64], P4 ;  /* 0x18f0000006037fae */ /* 0x0003e2000a121844 */
[----:B------:R-:W-:Y:S01]  /*bb210*/  ISETP.GT.AND P4, PT, R5, 0x3d, PT ;  /* 0x0000003d0500780c */ /* 0x000fe20003f84270 */
[----:B------:R-:W-:-:S03]  /*bb220*/  IMAD.X R21, R21, 0x1, R0, P2 ;  /* 0x0000000115157824 */ /* 0x000fc600010e0600 */
[----:B-1----:R-:W-:Y:S02]  /*bb230*/  SEL R6, RZ, 0x4, !P4 ;  /* 0x00000004ff067807 */ /* 0x002fe40006000000 */
[-C--:B------:R-:W-:Y:S02]  /*bb240*/  IADD3 R25, P2, R25, R252.reuse, RZ ;  /* 0x000000fc19197210 */ /* 0x080fe40007f5e0ff */
[-C--:B------:R-:W-:Y:S02]  /*bb250*/  IADD3 R2, P6, R2, R252.reuse, RZ ;  /* 0x000000fc02027210 */ /* 0x080fe40007fde0ff */
[----:B------:R-:W-:Y:S02]  /*bb260*/  IADD3 R13, P4, R13, R252, RZ ;  /* 0x000000fc0d0d7210 */ /* 0x000fe40007f9e0ff */
[----:B------:R-:W-:Y:S02]  /*bb270*/  IADD3.X R34, R34, R0, RZ, P2, !PT ;  /* 0x0000000022227210 */ /* 0x000fe400017fe4ff */
[----:B---3--:R-:W-:Y:S01]  /*bb280*/  IADD3 R28, P5, R28, R252, RZ ;  /* 0x000000fc1c1c7210 */ /* 0x008fe20007fbe0ff */
[----:B------:R1:W-:Y:S01]  /*bb290*/  STL [R1+0x32b8], R21 ;  /* 0x0032b81501007387 */ /* 0x0003e20000100800 */
[----:B------:R-:W-:Y:S02]  /*bb2a0*/  STL [R1+0x32c4], R25 ;  /* 0x0032c41901007387 */ /* 0x000fe40000100800 */
[----:B------:R-:W-:-:S02]  /*bb2b0*/  IMAD.X R20, R20, 0x1, R0, P6 ;  /* 0x0000000114147824 */ /* 0x000fc400030e0600 */
[----:B------:R3:W-:Y:S01]  /*bb2c0*/  STL [R1+0x32cc], R2 ;  /* 0x0032cc0201007387 */ /* 0x0007e20000100800 */
[----:B------:R-:W-:Y:S01]  /*bb2d0*/  STL [R1+0x32c0], R34 ;  /* 0x0032c02201007387 */ /* 0x000fe20000100800 */
[----:B------:R-:W-:Y:S02]  /*bb2e0*/  STL [R1+0x32d4], R13 ;  /* 0x0032d40d01007387 */ /* 0x000fe40000100800 */
[----:B------:R-:W-:Y:S02]  /*bb2f0*/  STL [R1+0x32dc], R28 ;  /* 0x0032dc1c01007387 */ /* 0x000fe40000100800 */
[----:B------:R1:W-:Y:S01]  /*bb300*/  STL [R1+0x32c8], R20 ;  /* 0x0032c81401007387 */ /* 0x0003e20000100800 */
[----:B------:R-:W-:-:S04]  /*bb310*/  SEL R6, R6, RZ, !P0 ;  /* 0x000000ff06067207 */ /* 0x000fc80004000000 */
[----:B------:R-:W-:Y:S01]  /*bb320*/  ISETP.NE.U32.AND P2, PT, R6, RZ, PT ;  /* 0x000000ff0600720c */ /* 0x000fe20003f45070 */
[----:B------:R-:W-:Y:S02]  /*bb330*/  MOV R6, R12 ;  /* 0x0000000c00067202 */ /* 0x000fe40000000f00 */
[----:B------:R-:W-:Y:S01]  /*bb340*/  IMAD.MOV.U32 R7, RZ, RZ, R21 ;  /* 0x000000ffff077224 */ /* 0x000fe200078e0015 */
[C---:B------:R-:W-:Y:S08]  /*bb350*/  HMMA.1688.F32.TF32 R100, R8.reuse, R146, R116 ;  /* 0x000000920864723c */ /* 0x040ff00000081074 */
[----:B------:R-:W-:Y:S01]  /*bb360*/  HMMA.1688.F32.TF32 R116, R8, R22, R64 ;  /* 0x000000160874723c */ /* 0x000fe20000081040 */
[----:B------:R1:W-:Y:S01]  /*bb370*/  LDGSTS.E [R3+0x1a800], [R6.64], P1 ;  /* 0x1a80000006037fae */ /* 0x0003e20008921844 */
[----:B----4-:R-:W-:Y:S01]  /*bb380*/  IADD3.X R17, R17, R0, RZ, P4, !PT ;  /* 0x0000000011117210 */ /* 0x010fe200027fe4ff */
[----:B------:R-:W-:Y:S01]  /*bb390*/  IMAD.X R33, R33, 0x1, R0, P5 ;  /* 0x0000000121217824 */ /* 0x000fe200028e0600 */
[----:B------:R-:W-:-:S03]  /*bb3a0*/  IADD3 R31, P5, R31, R252, RZ ;  /* 0x000000fc1f1f7210 */ /* 0x000fc60007fbe0ff */
[----:B------:R4:W-:Y:S01]  /*bb3b0*/  STL [R1+0x32d0], R17 ;  /* 0x0032d01101007387 */ /* 0x0009e20000100800 */
[----:B------:R-:W-:Y:S02]  /*bb3c0*/  STL [R1+0x32d8], R33 ;  /* 0x0032d82101007387 */ /* 0x000fe40000100800 */
[----:B------:R-:W2:Y:S02]  /*bb3d0*/  LDL.LU R24, [R1+0x31b8] ;  /* 0x0031b80001187983 */ /* 0x000ea40000300800 */
[----:B------:R-:W-:Y:S01]  /*bb3e0*/  STL [R1+0x32e4], R31 ;  /* 0x0032e41f01007387 */ /* 0x000fe20000100800 */
[----:B------:R-:W2:Y:S01]  /*bb3f0*/  LDL.LU R12, [R1+0x31c4] ;  /* 0x0031c400010c7983 */ /* 0x000ea20000300800 */
[----:B------:R-:W-:Y:S01]  /*bb400*/  IADD3.X R32, R32, R0, RZ, P5, !PT ;  /* 0x0000000020207210 */ /* 0x000fe20002ffe4ff */
[----:B-1----:R-:W2:Y:S04]  /*bb410*/  LDL.LU R21, [R1+0x31cc] ;  /* 0x0031cc0001157983 */ /* 0x002ea80000300800 */
[----:B------:R-:W-:Y:S01]  /*bb420*/  STL [R1+0x32e0], R32 ;  /* 0x0032e02001007387 */ /* 0x000fe20000100800 */
[----:B------:R-:W-:-:S05]  /*bb430*/  IADD3 R29, P5, R29, R252, RZ ;  /* 0x000000fc1d1d7210 */ /* 0x000fca0007fbe0ff */
[----:B------:R-:W-:Y:S01]  /*bb440*/  STL [R1+0x32ec], R29 ;  /* 0x0032ec1d01007387 */ /* 0x000fe20000100800 */
[----:B------:R-:W2:Y:S02]  /*bb450*/  LDL.LU R23, [R1+0x31c0] ;  /* 0x0031c00001177983 */ /* 0x000ea40000300800 */
[----:B------:R-:W-:Y:S01]  /*bb460*/  IMAD.MOV.U32 R6, RZ, RZ, R25 ;  /* 0x000000ffff067224 */ /* 0x000fe200078e0019 */
[----:B------:R-:W-:Y:S01]  /*bb470*/  MOV R7, R34 ;  /* 0x0000002200077202 */ /* 0x000fe20000000f00 */
[----:B------:R-:W-:Y:S01]  /*bb480*/  IMAD.X R30, R30, 0x1, R0, P5 ;  /* 0x000000011e1e7824 */ /* 0x000fe200028e0600 */
[----:B------:R-:W2:Y:S04]  /*bb490*/  LDL.LU R22, [R1+0x31c8] ;  /* 0x0031c80001167983 */ /* 0x000ea80000300800 */
[----:B------:R1:W-:Y:S02]  /*bb4a0*/  LDGSTS.E [R3+0x1a900], [R6.64], P1 ;  /* 0x1a90000006037fae */ /* 0x0003e40008921844 */
[----:B-1----:R-:W-:Y:S01]  /*bb4b0*/  IMAD.MOV.U32 R6, RZ, RZ, R2 ;  /* 0x000000ffff067224 */ /* 0x002fe200078e0002 */
[----:B------:R-:W-:Y:S01]  /*bb4c0*/  MOV R7, R20 ;  /* 0x0000001400077202 */ /* 0x000fe20000000f00 */
[----:B---3--:R-:W3:Y:S01]  /*bb4d0*/  LDL.LU R2, [R1+0x31d4] ;  /* 0x0031d40001027983 */ /* 0x008ee20000300800 */
[----:B------:R-:W-:Y:S01]  /*bb4e0*/  IADD3 R26, P5, R26, R252, RZ ;  /* 0x000000fc1a1a7210 */ /* 0x000fe20007fbe0ff */
[----:B------:R-:W3:Y:S02]  /*bb4f0*/  LDL.LU R20, [R1+0x31dc] ;  /* 0x0031dc0001147983 */ /* 0x000ee40000300800 */
[----:B------:R1:W-:Y:S02]  /*bb500*/  LDGSTS.E [R3+0x1aa00], [R6.64], P1 ;  /* 0x1aa0000006037fae */ /* 0x0003e40008921844 */
[----:B-1----:R-:W-:Y:S01]  /*bb510*/  MOV R6, R13 ;  /* 0x0000000d00067202 */ /* 0x002fe20000000f00 */
[----:B------:R-:W-:Y:S01]  /*bb520*/  IMAD.MOV.U32 R7, RZ, RZ, R17 ;  /* 0x000000ffff077224 */ /* 0x000fe200078e0011 */
[----:B------:R-:W3:Y:S04]  /*bb530*/  LDL.LU R13, [R1+0x31d0] ;  /* 0x0031d000010d7983 */ /* 0x000ee80000300800 */
[----:B------:R1:W-:Y:S01]  /*bb540*/  LDGSTS.E [R3+0x1ab00], [R6.64], P1 ;  /* 0x1ab0000006037fae */ /* 0x0003e20008921844 */
[----:B------:R-:W-:Y:S02]  /*bb550*/  STL [R1+0x32e8], R30 ;  /* 0x0032e81e01007387 */ /* 0x000fe40000100800 */
[----:B----4-:R-:W4:Y:S02]  /*bb560*/  LDL.LU R17, [R1+0x31e4] ;  /* 0x0031e40001117983 */ /* 0x010f240000300800 */
        /* <DEDUP_REMOVED lines=24> */
[----:B--2---:R-:W-:Y:S01]  /*bb6f0*/  IMAD.X R24, R24, 0x1, R0, P5 ;  /* 0x0000000118187824 */ /* 0x004fe200028e0600 */
[----:B------:R-:W-:-:S04]  /*bb700*/  IADD3 R12, P5, R12, R252, RZ ;  /* 0x000000fc0c0c7210 */ /* 0x000fc80007fbe0ff */
[----:B------:R-:W-:Y:S01]  /*bb710*/  STL [R1+0x31b8], R24 ;  /* 0x0031b81801007387 */ /* 0x000fe20000100800 */
[----:B------:R-:W2:Y:S02]  /*bb720*/  LDL.LU R26, [R1+0x31e8] ;  /* 0x0031e800011a7983 */ /* 0x000ea40000300800 */
[----:B------:R1:W-:Y:S02]  /*bb730*/  STL [R1+0x31c4], R12 ;  /* 0x0031c40c01007387 */ /* 0x0003e40000100800 */
[----:B------:R-:W2:Y:S01]  /*bb740*/  LDL.LU R16, [R1+0x31f0] ;  /* 0x0031f00001107983 */ /* 0x000ea20000300800 */
[----:B------:R-:W-:Y:S02]  /*bb750*/  IADD3 R21, P1, R21, R252, RZ ;  /* 0x000000fc15157210 */ /* 0x000fe40007f3e0ff */
[----:B------:R-:W-:-:S03]  /*bb760*/  MOV R7, R24 ;  /* 0x0000001800077202 */ /* 0x000fc60000000f00 */
[----:B------:R-:W-:Y:S04]  /*bb770*/  STL [R1+0x31cc], R21 ;  /* 0x0031cc1501007387 */ /* 0x000fe80000100800 */
        /* <DEDUP_REMOVED lines=17> */
[----:B----4-:R-:W-:-:S03]  /*bb890*/  IADD3 R17, P5, R17, R252, RZ ;  /* 0x000000fc11117210 */ /* 0x010fc60007fbe0ff */
        /* <DEDUP_REMOVED lines=8> */
[----:B------:R-:W2:Y:S02]  /*bb920*/  LDL.LU R24, [R1+0x2864] ;  /* 0x0028640001187983 */ /* 0x000ea40000300800 */
[----:B------:R-:W2:Y:S02]  /*bb930*/  LDL.LU R23, [R1+0x286c] ;  /* 0x00286c0001177983 */ /* 0x000ea40000300800 */
[----:B------:R-:W-:Y:S01]  /*bb940*/  STL [R1+0x31ec], R25 ;  /* 0x0031ec1901007387 */ /* 0x000fe20000100800 */
[----:B---3--:R-:W3:Y:S01]  /*bb950*/  LDL.LU R22, [R1+0x2870] ;  /* 0x0028700001167983 */ /* 0x008ee20000300800 */
[----:B------:R-:W3:Y:S02]  /*bb960*/  LDL.LU R2, [R1+0x2878] ;  /* 0x0028780001027983 */ /* 0x000ee40000300800 */
[----:B----4-:R-:W4:Y:S01]  /*bb970*/  LDL.LU R13, [R1+0x2880] ;  /* 0x00288000010d7983 */ /* 0x010f220000300800 */
[----:B-1----:R-:W-:Y:S01]  /*bb980*/  MOV R6, R20 ;  /* 0x0000001400067202 */ /* 0x002fe20000000f00 */
[----:B------:R-:W-:Y:S01]  /*bb990*/  IMAD.MOV.U32 R7, RZ, RZ, R28 ;  /* 0x000000ffff077224 */ /* 0x000fe200078e001c */
[----:B------:R-:W4:Y:S04]  /*bb9a0*/  LDL.LU R21, [R1+0x2888] ;  /* 0x0028880001157983 */ /* 0x000f280000300800 */
[----:B------:R1:W-:Y:S02]  /*bb9b0*/  LDGSTS.E [R3+0x1cc00], [R6.64], P3 ;  /* 0x1cc0000006037fae */ /* 0x0003e40009921844 */
[----:B-1----:R-:W-:Y:S01]  /*bb9c0*/  IMAD.MOV.U32 R6, RZ, RZ, R17 ;  /* 0x000000ffff067224 */ /* 0x002fe200078e0011 */
[----:B------:R-:W-:Y:S01]  /*bb9d0*/  IADD3.X R27, R27, R0, RZ, P5, !PT ;  /* 0x000000001b1b7210 */ /* 0x000fe20002ffe4ff */
[----:B------:R-:W-:-:S04]  /*bb9e0*/  IADD3 R4, P5, R4, R252, RZ ;  /* 0x000000fc04047210 */ /* 0x000fc80007fbe0ff */
[----:B------:R-:W-:Y:S01]  /*bb9f0*/  STL [R1+0x31e0], R27 ;  /* 0x0031e01b01007387 */ /* 0x000fe20000100800 */
[----:B------:R-:W4:Y:S02]  /*bba00*/  LDL.LU R20, [R1+0x2874] ;  /* 0x0028740001147983 */ /* 0x000f240000300800 */
[----:B------:R-:W-:Y:S01]  /*bba10*/  STL [R1+0x31f4], R4 ;  /* 0x0031f40401007387 */ /* 0x000fe20000100800 */
[----:B------:R-:W-:-:S05]  /*bba20*/  MOV R7, R27 ;  /* 0x0000001b00077202 */ /* 0x000fca0000000f00 */
[----:B------:R1:W-:Y:S02]  /*bba30*/  LDGSTS.E [R3+0x1cd00], [R6.64], P3 ;  /* 0x1cd0000006037fae */ /* 0x0003e40009921844 */
[----:B-1----:R-:W-:Y:S02]  /*bba40*/  IMAD.MOV.U32 R6, RZ, RZ, R25 ;  /* 0x000000ffff067224 */ /* 0x002fe400078e0019 */
[----:B--2---:R-:W-:Y:S01]  /*bba50*/  IMAD.X R26, R26, 0x1, R0, P1 ;  /* 0x000000011a1a7824 */ /* 0x004fe200008e0600 */
[----:B------:R-:W-:-:S04]  /*bba60*/  IADD3.X R16, R16, R0, RZ, P5, !PT ;  /* 0x0000000010107210 */ /* 0x000fc80002ffe4ff */
[----:B------:R-:W-:Y:S01]  /*bba70*/  STL [R1+0x31e8], R26 ;  /* 0x0031e81a01007387 */ /* 0x000fe20000100800 */
[----:B------:R-:W2:Y:S02]  /*bba80*/  LDL.LU R31, [R1+0x2890] ;  /* 0x00289000011f7983 */ /* 0x000ea40000300800 */
[----:B------:R-:W2:Y:S02]  /*bba90*/  LDL.LU R17, [R1+0x287c] ;  /* 0x00287c0001117983 */ /* 0x000ea40000300800 */
[----:B------:R-:W2:Y:S01]  /*bbaa0*/  LDL.LU R33, [R1+0x2884] ;  /* 0x0028840001217983 */ /* 0x000ea20000300800 */
[----:B------:R1:W-:Y:S01]  /*bbab0*/  STL [R1+0x31f0], R16 ;  /* 0x0031f01001007387 */ /* 0x0003e20000100800 */
[----:B------:R-:W2:Y:S02]  /*bbac0*/  LDL.LU R29, [R1+0x2898] ;  /* 0x00289800011d7983 */ /* 0x000ea40000300800 */
[----:B------:R-:W2:Y:S01]  /*bbad0*/  LDL.LU R32, [R1+0x288c] ;  /* 0x00288c0001207983 */ /* 0x000ea20000300800 */
[----:B------:R-:W-:Y:S01]  /*bbae0*/  MOV R7, R26 ;  /* 0x0000001a00077202 */ /* 0x000fe20000000f00 */
[----:B------:R-:W2:Y:S04]  /*bbaf0*/  LDL.LU R30, [R1+0x2894] ;  /* 0x00289400011e7983 */ /* 0x000ea80000300800 */
[----:B------:R1:W-:Y:S01]  /*bbb00*/  LDGSTS.E [R3+0x1ce00], [R6.64], P3 ;  /* 0x1ce0000006037fae */ /* 0x0003e20009921844 */
[----:B------:R-:W-:-:S05]  /*bbb10*/  IADD3 R12, P5, R12, R252, RZ ;  /* 0x000000fc0c0c7210 */ /* 0x000fca0007fbe0ff */
[----:B------:R2:W-:Y:S01]  /*bbb20*/  STL [R1+0x2868], R12 ;  /* 0x0028680c01007387 */ /* 0x0005e20000100800 */
[----:B-1----:R-:W-:-:S03]  /*bbb30*/  MOV R7, R16 ;  /* 0x0000001000077202 */ /* 0x002fc60000000f00 */
[----:B------:R-:W2:Y:S01]  /*bbb40*/  LDL.LU R28, [R1+0x289c] ;  /* 0x00289c00011c7983 */ /* 0x000ea20000300800 */
[----:B------:R-:W2:Y:S03]  /*bbb50*/  LDL.LU R16, [R1+0x28a0] ;  /* 0x0028a00001107983 */ /* 0x000ea60000300800 */
[----:B------:R-:W2:Y:S01]  /*bbb60*/  LDL.LU R26, [R1+0x2968] ;  /* 0x00296800011a7983 */ /* 0x000ea20000300800 */
[----:B------:R-:W-:Y:S01]  /*bbb70*/  IMAD.MOV.U32 R6, RZ, RZ, R4 ;  /* 0x000000ffff067224 */ /* 0x000fe200078e0004 */
[C---:B------:R-:W-:Y:S02]  /*bbb80*/  ISETP.GT.AND P1, PT, R5.reuse, 0x45, PT ;  /* 0x000000450500780c */ /* 0x040fe40003f24270 */
[----:B------:R-:W-:Y:S02]  /*bbb90*/  ISETP.GT.AND P6, PT, R5, 0x49, PT ;  /* 0x000000490500780c */ /* 0x000fe40003fc4270 */
[----:B------:R1:W-:Y:S02]  /*bbba0*/  LDGSTS.E [R3+0x1cf00], [R6.64], P3 ;  /* 0x1cf0000006037fae */ /* 0x0003e40009921844 */
[----:B------:R-:W-:-:S02]  /*bbbb0*/  SEL R4, RZ, 0x4, !P6 ;  /* 0x00000004ff047807 */ /* 0x000fc40007000000 */
[----:B-1----:R-:W-:-:S04]  /*bbbc0*/  SEL R6, RZ, 0x4, !P1 ;  /* 0x00000004ff067807 */ /* 0x002fc80004800000 */
[----:B------:R-:W-:Y:S01]  /*bbbd0*/  SEL R6, R6, RZ, !P0 ;  /* 0x000000ff06067207 */ /* 0x000fe20004000000 */
[----:B------:R-:W-:Y:S01]  /*bbbe0*/  IMAD.X R24, R24, 0x1, R0, P5 ;  /* 0x0000000118187824 */ /* 0x000fe200028e0600 */
[-C--:B---3--:R-:W-:Y:S02]  /*bbbf0*/  IADD3 R22, P3, R22, R252.reuse, RZ ;  /* 0x000000fc16167210 */ /* 0x088fe40007f7e0ff */
[-C--:B------:R-:W-:Y:S02]  /*bbc00*/  IADD3 R2, P5, R2, R252.reuse, RZ ;  /* 0x000000fc02027210 */ /* 0x080fe40007fbe0ff */
[----:B----4-:R-:W-:Y:S02]  /*bbc10*/  IADD3 R13, P1, R13, R252, RZ ;  /* 0x000000fc0d0d7210 */ /* 0x010fe40007f3e0ff */
[----:B------:R-:W-:Y:S02]  /*bbc20*/  IADD3.X R23, R23, R0, RZ, P3, !PT ;  /* 0x0000000017177210 */ /* 0x000fe40001ffe4ff */
[----:B------:R-:W-:Y:S01]  /*bbc30*/  IADD3 R21, P6, R21, R252, RZ ;  /* 0x000000fc15157210 */ /* 0x000fe20007fde0ff */
[----:B------:R-:W-:Y:S01]  /*bbc40*/  STL [R1+0x2864], R24 ;  /* 0x0028641801007387 */ /* 0x000fe20000100800 */
[----:B------:R-:W-:Y:S02]  /*bbc50*/  STL [R1+0x2870], R22 ;  /* 0x0028701601007387 */ /* 0x000fe40000100800 */
[----:B------:R-:W-:Y:S02]  /*bbc60*/  STL [R1+0x2878], R2 ;  /* 0x0028780201007387 */ /* 0x000fe40000100800 */
[----:B------:R1:W-:Y:S01]  /*bbc70*/  STL [R1+0x286c], R23 ;  /* 0x00286c1701007387 */ /* 0x0003e20000100800 */
[----:B------:R-:W-:Y:S01]  /*bbc80*/  STL [R1+0x2880], R13 ;  /* 0x0028800d01007387 */ /* 0x000fe20000100800 */
[----:B------:R-:W-:Y:S01]  /*bbc90*/  ISETP.NE.U32.AND P3, PT, R6, RZ, PT ;  /* 0x000000ff0600720c */ /* 0x000fe20003f65070 */
[----:B------:R-:W-:Y:S01]  /*bbca0*/  STL [R1+0x2888], R21 ;  /* 0x0028881501007387 */ /* 0x000fe20000100800 */
[----:B------:R-:W-:Y:S01]  /*bbcb0*/  MOV R6, R12 ;  /* 0x0000000c00067202 */ /* 0x000fe20000000f00 */
[----:B------:R-:W-:-:S05]  /*bbcc0*/  IMAD.MOV.U32 R7, RZ, RZ, R24 ;  /* 0x000000ffff077224 */ /* 0x000fca00078e0018 */
[----:B------:R3:W-:Y:S02]  /*bbcd0*/  LDGSTS.E [R3+0x1e800], [R6.64], P2 ;  /* 0x1e80000006037fae */ /* 0x0007e40009121844 */
[----:B---3--:R-:W-:Y:S01]  /*bbce0*/  MOV R7, R23 ;  /* 0x0000001700077202 */ /* 0x008fe20000000f00 */
[----:B------:R-:W-:-:S05]  /*bbcf0*/  IMAD.MOV.U32 R6, RZ, RZ, R22 ;  /* 0x000000ffff067224 */ /* 0x000fca00078e0016 */
[----:B------:R3:W-:Y:S01]  /*bbd00*/  LDGSTS.E [R3+0x1e900], [R6.64], P2 ;  /* 0x1e90000006037fae */ /* 0x0007e20009121844 */
[----:B------:R-:W-:-:S05]  /*bbd10*/  IMAD.X R20, R20, 0x1, R0, P5 ;  /* 0x0000000114147824 */ /* 0x000fca00028e0600 */
[----:B------:R4:W-:Y:S01]  /*bbd20*/  STL [R1+0x2874], R20 ;  /* 0x0028741401007387 */ /* 0x0009e20000100800 */
[----:B---3--:R-:W-:Y:S01]  /*bbd30*/  IMAD.MOV.U32 R6, RZ, RZ, R2 ;  /* 0x000000ffff067224 */ /* 0x008fe200078e0002 */
[----:B------:R-:W-:-:S05]  /*bbd40*/  MOV R7, R20 ;  /* 0x0000001400077202 */ /* 0x000fca0000000f00 */
[----:B------:R3:W-:Y:S02]  /*bbd50*/  LDGSTS.E [R3+0x1ea00], [R6.64], P2 ;  /* 0x1ea0000006037fae */ /* 0x0007e40009121844 */
[----:B---3--:R-:W-:Y:S02]  /*bbd60*/  MOV R6, R13 ;  /* 0x0000000d00067202 */ /* 0x008fe40000000f00 */
[----:B------:R-:W-:Y:S01]  /*bbd70*/  SEL R4, R4, RZ, !P0 ;  /* 0x000000ff04047207 */ /* 0x000fe20004000000 */
[----:B------:R-:W-:Y:S03]  /*bbd80*/  HMMA.1688.F32.TF32 R92, R8, R18, R60 ;  /* 0x00000012085c723c */ /* 0x000fe6000008103c */
[----:B------:R-:W-:Y:S02]  /*bbd90*/  ISETP.NE.U32.AND P5, PT, R4, RZ, PT ;  /* 0x000000ff0400720c */ /* 0x000fe40003fa5070 */
[----:B--2---:R-:W-:Y:S01]  /*bbda0*/  IADD3.X R17, R17, R0, RZ, P1, !PT ;  /* 0x0000000011117210 */ /* 0x004fe20000ffe4ff */
[----:B------:R-:W-:Y:S01]  /*bbdb0*/  IMAD.X R33, R33, 0x1, R0, P6 ;  /* 0x0000000121217824 */ /* 0x000fe200030e0600 */
[----:B------:R-:W-:-:S03]  /*bbdc0*/  IADD3 R31, P1, R31, R252, RZ ;  /* 0x000000fc1f1f7210 */ /* 0x000fc60007f3e0ff */
[----:B------:R2:W-:Y:S01]  /*bbdd0*/  STL [R1+0x287c], R17 ;  /* 0x00287c1101007387 */ /* 0x0005e20000100800 */
[----:B------:R-:W-:Y:S01]  /*bbde0*/  STL [R1+0x2884], R33 ;  /* 0x0028842101007387 */ /* 0x000fe20000100800 */
[----:B------:R-:W-:Y:S01]  /*bbdf0*/  IADD3.X R32, R32, R0, RZ, P1, !PT ;  /* 0x0000000020207210 */ /* 0x000fe20000ffe4ff */
[----:B------:R-:W3:Y:S01]  /*bbe00*/  LDL.LU R27, [R1+0x2964] ;  /* 0x00296400011b7983 */ /* 0x000ee20000300800 */
[----:B------:R-:W-:Y:S01]  /*bbe10*/  IADD3 R29, P1, R29, R252, RZ ;  /* 0x000000fc1d1d7210 */ /* 0x000fe20007f3e0ff */
[----:B------:R-:W-:Y:S01]  /*bbe20*/  STL [R1+0x2890], R31 ;  /* 0x0028901f01007387 */ /* 0x000fe20000100800 */
[----:B------:R-:W3:Y:S02]  /*bbe30*/  LDL.LU R12, [R1+0x2970] ;  /* 0x00297000010c7983 */ /* 0x000ee40000300800 */
[----:B-1----:R-:W3:Y:S02]  /*bbe40*/  LDL.LU R23, [R1+0x2978] ;  /* 0x0029780001177983 */ /* 0x002ee40000300800 */
[----:B------:R-:W-:Y:S01]  /*bbe50*/  STL [R1+0x288c], R32 ;  /* 0x00288c2001007387 */ /* 0x000fe20000100800 */
[----:B------:R-:W-:Y:S01]  /*bbe60*/  STL [R1+0x2898], R29 ;  /* 0x0028981d01007387 */ /* 0x000fe20000100800 */
[----:B------:R-:W3:Y:S02]  /*bbe70*/  LDL.LU R25, [R1+0x296c] ;  /* 0x00296c0001197983 */ /* 0x000ee40000300800 */
[----:B------:R-:W-:-:S02]  /*bbe80*/  IMAD.MOV.U32 R7, RZ, RZ, R17 ;  /* 0x000000ffff077224 */ /* 0x000fc400078e0011 */
[----:B------:R-:W-:Y:S01]  /*bbe90*/  IMAD.X R30, R30, 0x1, R0, P1 ;  /* 0x000000011e1e7824 */ /* 0x000fe200008e0600 */
[----:B------:R-:W3:Y:S01]  /*bbea0*/  LDL.LU R24, [R1+0x2974] ;  /* 0x0029740001187983 */ /* 0x000ee20000300800 */
[----:B------:R-:W3:Y:S03]  /*bbeb0*/  LDL.LU R2, [R1+0x2980] ;  /* 0x0029800001027983 */ /* 0x000ee60000300800 */
[----:B------:R1:W-:Y:S01]  /*bbec0*/  LDGSTS.E [R3+0x1eb00], [R6.64], P2 ;  /* 0x1eb0000006037fae */ /* 0x0003e20009121844 */
[----:B----4-:R-:W4:Y:S02]  /*bbed0*/  LDL.LU R20, [R1+0x2988] ;  /* 0x0029880001147983 */ /* 0x010f240000300800 */
[----:B------:R-:W4:Y:S01]  /*bbee0*/  LDL.LU R22, [R1+0x297c] ;  /* 0x00297c0001167983 */ /* 0x000f220000300800 */
[----:B------:R-:W-:Y:S01]  /*bbef0*/  IADD3 R16, P1, R16, R252, RZ ;  /* 0x000000fc10107210 */ /* 0x000fe20007f3e0ff */
[----:B------:R-:W-:Y:S01]  /*bbf00*/  STL [R1+0x2894], R30 ;  /* 0x0028941e01007387 */ /* 0x000fe20000100800 */
[----:B------:R-:W4:Y:S01]  /*bbf10*/  LDL.LU R13, [R1+0x2990] ;  /* 0x00299000010d7983 */ /* 0x000f220000300800 */
[----:B-1----:R-:W-:Y:S01]  /*bbf20*/  MOV R6, R21 ;  /* 0x0000001500067202 */ /* 0x002fe20000000f00 */
[----:B------:R-:W-:Y:S01]  /*bbf30*/  IMAD.MOV.U32 R7, RZ, RZ, R33 ;  /* 0x000000ffff077224 */ /* 0x000fe200078e0021 */
[----:B------:R1:W-:Y:S01]  /*bbf40*/  STL [R1+0x28a0], R16 ;  /* 0x0028a01001007387 */ /* 0x0003e20000100800 */
[----:B--2---:R-:W2:Y:S02]  /*bbf50*/  LDL.LU R17, [R1+0x2998] ;  /* 0x0029980001117983 */ /* 0x004ea40000300800 */
[----:B------:R-:W2:Y:S01]  /*bbf60*/  LDL.LU R21, [R1+0x2984] ;  /* 0x0029840001157983 */ /* 0x000ea20000300800 */
[----:B------:R-:W-:Y:S01]  /*bbf70*/  IADD3.X R28, R28, R0, RZ, P1, !PT ;  /* 0x000000001c1c7210 */ /* 0x000fe20000ffe4ff */
[----:B------:R1:W-:Y:S01]  /*bbf80*/  LDGSTS.E [R3+0x1ec00], [R6.64], P2 ;  /* 0x1ec0000006037fae */ /* 0x0003e20009121844 */
[----:B------:R-:W-:-:S03]  /*bbf90*/  IADD3 R26, P1, R26, R252, RZ ;  /* 0x000000fc1a1a7210 */ /* 0x000fc60007f3e0ff */
[----:B------:R-:W-:Y:S02]  /*bbfa0*/  STL [R1+0x289c], R28 ;  /* 0x00289c1c01007387 */ /* 0x000fe40000100800 */
[----:B------:R-:W-:Y:S02]  /*bbfb0*/  STL [R1+0x2968], R26 ;  /* 0x0029681a01007387 */ /* 0x000fe40000100800 */
[----:B------:R-:W2:Y:S02]  /*bbfc0*/  LDL.LU R19, [R1+0x298c] ;  /* 0x00298c0001137983 */ /* 0x000ea40000300800 */
[----:B------:R-:W2:Y:S01]  /*bbfd0*/  LDL.LU R18, [R1+0x2994] ;  /* 0x0029940001127983 */ /* 0x000ea20000300800 */
[----:B------:R-:W2:Y:S01]  /*bbfe0*/  LDL.LU R4, [R1+0x29a0] ;  /* 0x0029a00001047983 */ /* 0x000ea20000300800 */
[----:B-1----:R-:W-:Y:S01]  /*bbff0*/  IMAD.MOV.U32 R6, RZ, RZ, R31 ;  /* 0x000000ffff067224 */ /* 0x002fe200078e001f */
[----:B------:R-:W-:-:S05]  /*bc000*/  MOV R7, R32 ;  /* 0x0000002000077202 */ /* 0x000fca0000000f00 */
[----:B------:R1:W-:Y:S02]  /*bc010*/  LDGSTS.E [R3+0x1ed00], [R6.64], P2 ;  /* 0x1ed0000006037fae */ /* 0x0003e40009121844 */
[----:B-1----:R-:W-:Y:S01]  /*bc020*/  IMAD.MOV.U32 R6, RZ, RZ, R29 ;  /* 0x000000ffff067224 */ /* 0x002fe200078e001d */
[----:B------:R-:W-:-:S05]  /*bc030*/  MOV R7, R30 ;  /* 0x0000001e00077202 */ /* 0x000fca0000000f00 */
[----:B------:R1:W-:Y:S02]  /*bc040*/  LDGSTS.E [R3+0x1ee00], [R6.64], P2 ;  /* 0x1ee0000006037fae */ /* 0x0003e40009121844 */
[----:B-1----:R-:W-:Y:S02]  /*bc050*/  MOV R6, R16 ;  /* 0x0000001000067202 */ /* 0x002fe40000000f00 */
[----:B------:R-:W2:Y:S01]  /*bc060*/  LDL.LU R16, [R1+0x299c] ;  /* 0x00299c0001107983 */ /* 0x000ea20000300800 */
[----:B------:R-:W-:-:S05]  /*bc070*/  IMAD.MOV.U32 R7, RZ, RZ, R28 ;  /* 0x000000ffff077224 */ /* 0x000fca00078e001c */
[----:B------:R1:W-:Y:S02]  /*bc080*/  LDGSTS.E [R3+0x1ef00], [R6.64], P2 ;  /* 0x1ef0000006037fae */ /* 0x0003e40009121844 */
[----:B-1----:R-:W-:Y:S02]  /*bc090*/  IMAD.MOV.U32 R6, RZ, RZ, R26 ;  /* 0x000000ffff067224 */ /* 0x002fe400078e001a */
[----:B---3--:R-:W-:Y:S01]  /*bc0a0*/  IMAD.X R27, R27, 0x1, R0, P1 ;  /* 0x000000011b1b7824 */ /* 0x008fe200008e0600 */
[-C--:B------:R-:W-:Y:S02]  /*bc0b0*/  IADD3 R12, P1, R12, R252.reuse, RZ ;  /* 0x000000fc0c0c7210 */ /* 0x080fe40007f3e0ff */
[----:B------:R-:W-:Y:S02]  /*bc0c0*/  IADD3 R23, P2, R23, R252, RZ ;  /* 0x000000fc17177210 */ /* 0x000fe40007f5e0ff */
[----:B------:R-:W-:Y:S02]  /*bc0d0*/  MOV R7, R27 ;  /* 0x0000001b00077202 */ /* 0x000fe40000000f00 */
[----:B------:R-:W-:Y:S01]  /*bc0e0*/  IADD3.X R25, R25, R0, RZ, P1, !PT ;  /* 0x0000000019197210 */ /* 0x000fe20000ffe4ff */
[----:B------:R-:W-:Y:S01]  /*bc0f0*/  STL [R1+0x2964], R27 ;  /* 0x0029641b01007387 */ /* 0x000fe20000100800 */
[----:B------:R1:W-:Y:S03]  /*bc100*/  STL [R1+0x2970], R12 ;  /* 0x0029700c01007387 */ /* 0x0003e60000100800 */
[----:B------:R3:W-:Y:S01]  /*bc110*/  LDGSTS.E [R3+0x20800], [R6.64], P4 ;  /* 0x2080000006037fae */ /* 0x0007e2000a121844 */
[----:B------:R-:W-:Y:S02]  /*bc120*/  STL [R1+0x2978], R23 ;  /* 0x0029781701007387 */ /* 0x000fe40000100800 */
[----:B------:R-:W-:Y:S01]  /*bc130*/  STL [R1+0x296c], R25 ;  /* 0x00296c1901007387 */ /* 0x000fe20000100800 */
[----:B---3--:R-:W-:-:S02]  /*bc140*/  MOV R6, R12 ;  /* 0x0000000c00067202 */ /* 0x008fc40000000f00 */
[----:B-1----:R-:W3:Y:S01]  /*bc150*/  LDL.LU R12, [R1+0x2a68] ;  /* 0x002a6800010c7983 */ /* 0x002ee20000300800 */
[----:B------:R-:W-:Y:S02]  /*bc160*/  IMAD.MOV.U32 R7, RZ, RZ, R25 ;  /* 0x000000ffff077224 */ /* 0x000fe400078e0019 */
[--C-:B------:R-:W-:Y:S01]  /*bc170*/  IMAD.X R24, R24, 0x1, R0.reuse, P2 ;  /* 0x0000000118187824 */ /* 0x100fe200010e0600 */
[-C--:B------:R-:W-:Y:S02]  /*bc180*/  IADD3 R2, P1, R2, R252.reuse, RZ ;  /* 0x000000fc02027210 */ /* 0x080fe40007f3e0ff */
[----:B----4-:R-:W-:Y:S01]  /*bc190*/  IADD3 R20, P2, R20, R252, RZ ;  /* 0x000000fc14147210 */ /* 0x010fe20007f5e0ff */
[----:B------:R1:W-:Y:S01]  /*bc1a0*/  LDGSTS.E [R3+0x20900], [R6.64], P4 ;  /* 0x2090000006037fae */ /* 0x0003e2000a121844 */
[----:B------:R-:W-:Y:S01]  /*bc1b0*/  IADD3.X R22, R22, R0, RZ, P1, !PT ;  /* 0x0000000016167210 */ /* 0x000fe20000ffe4ff */
[----:B------:R-:W-:Y:S02]  /*bc1c0*/  IADD3 R13, P1, R13, R252, RZ ;  /* 0x000000fc0d0d7210 */ /* 0x000fe40007f3e0ff */
[----:B------:R4:W-:Y:S01]  /*bc1d0*/  STL [R1+0x2980], R2 ;  /* 0x0029800201007387 */ /* 0x0009e20000100800 */
[----:B--2---:R-:W-:-:S03]  /*bc1e0*/  IMAD.X R21, R21, 0x1, R0, P2 ;  /* 0x0000000115157824 */ /* 0x004fc600010e0600 */
[----:B------:R-:W-:Y:S01]  /*bc1f0*/  STL [R1+0x2974], R24 ;  /* 0x0029741801007387 */ /* 0x000fe20000100800 */
[----:B------:R-:W-:Y:S02]  /*bc200*/  STL [R1+0x2988], R20 ;  /* 0x0029881401007387 */ /* 0x000fe40000100800 */
[----:B-1----:R-:W-:Y:S01]  /*bc210*/  IMAD.MOV.U32 R6, RZ, RZ, R23 ;  /* 0x000000ffff067224 */ /* 0x002fe200078e0017 */
[----:B------:R-:W-:Y:S01]  /*bc220*/  MOV R7, R24 ;  /* 0x0000001800077202 */ /* 0x000fe20000000f00 */
[----:B------:R-:W-:Y:S01]  /*bc230*/  STL [R1+0x297c], R22 ;  /* 0x00297c1601007387 */ /* 0x000fe20000100800 */
[----:B------:R-:W-:Y:S01]  /*bc240*/  IADD3 R17, P2, R17, R252, RZ ;  /* 0x000000fc11117210 */ /* 0x000fe20007f5e0ff */
[----:B------:R1:W-:Y:S02]  /*bc250*/  STL [R1+0x2990], R13 ;  /* 0x0029900d01007387 */ /* 0x0003e40000100800 */
[----:B------:R2:W-:Y:S01]  /*bc260*/  LDGSTS.E [R3+0x20a00], [R6.64], P4 ;  /* 0x20a0000006037fae */ /* 0x0005e2000a121844 */
[----:B------:R-:W-:Y:S02]  /*bc270*/  STL [R1+0x2984], R21 ;  /* 0x0029841501007387 */ /* 0x000fe40000100800 */
[----:B------:R-:W3:Y:S02]  /*bc280*/  LDL.LU R31, [R1+0x2a64] ;  /* 0x002a6400011f7983 */ /* 0x000ee40000300800 */
[----:B------:R-:W3:Y:S01]  /*bc290*/  LDL.LU R29, [R1+0x2a70] ;  /* 0x002a7000011d7983 */ /* 0x000ee20000300800 */
[----:B------:R-:W-:Y:S01]  /*bc2a0*/  IADD3.X R19, R19, R0, RZ, P1, !PT ;  /* 0x0000000013137210 */ /* 0x000fe20000ffe4ff */
[----:B------:R-:W-:Y:S01]  /*bc2b0*/  STL [R1+0x2998], R17 ;  /* 0x0029981101007387 */ /* 0x000fe20000100800 */
[----:B------:R-:W-:-:S02]  /*bc2c0*/  IADD3 R4, P1, R4, R252, RZ ;  /* 0x000000fc04047210 */ /* 0x000fc40007f3e0ff */
[----:B--2---:R-:W-:Y:S01]  /*bc2d0*/  MOV R6, R2 ;  /* 0x0000000200067202 */ /* 0x004fe20000000f00 */
[----:B------:R-:W-:Y:S01]  /*bc2e0*/  IMAD.MOV.U32 R7, RZ, RZ, R22 ;  /* 0x000000ffff077224 */ /* 0x000fe200078e0016 */
[----:B----4-:R-:W2:Y:S01]  /*bc2f0*/  LDL.LU R2, [R1+0x2a78] ;  /* 0x002a780001027983 */ /* 0x010ea20000300800 */
[----:B------:R-:W4:Y:S02]  /*bc300*/  LDL.LU R27, [R1+0x2a80] ;  /* 0x002a8000011b7983 */ /* 0x000f240000300800 */
[----:B------:R-:W-:Y:S02]  /*bc310*/  IMAD.X R18, R18, 0x1, R0, P2 ;  /* 0x0000000112127824 */ /* 0x000fe400010e0600 */
[----:B------:R-:W4:Y:S01]  /*bc320*/  LDL.LU R25, [R1+0x2a88] ;  /* 0x002a880001197983 */ /* 0x000f220000300800 */
[----:B------:R1:W-:Y:S04]  /*bc330*/  LDGSTS.E [R3+0x20b00], [R6.64], P4 ;  /* 0x20b0000006037fae */ /* 0x0003e8000a121844 */
[----:B------:R-:W-:Y:S01]  /*bc340*/  STL [R1+0x298c], R19 ;  /* 0x00298c1301007387 */ /* 0x000fe20000100800 */
[----:B------:R-:W4:Y:S02]  /*bc350*/  LDL.LU R30, [R1+0x2a6c] ;  /* 0x002a6c00011e7983 */ /* 0x000f240000300800 */
[----:B------:R1:W-:Y:S02]  /*bc360*/  STL [R1+0x29a0], R4 ;  /* 0x0029a00401007387 */ /* 0x0003e40000100800 */
[----:B------:R3:W-:Y:S01]  /*bc370*/  STL [R1+0x2994], R18 ;  /* 0x0029941201007387 */ /* 0x0007e20000100800 */
[----:B-1----:R-:W-:Y:S01]  /*bc380*/  MOV R6, R20 ;  /* 0x0000001400067202 */ /* 0x002fe20000000f00 */
[----:B------:R-:W-:Y:S01]  /*bc390*/  IMAD.MOV.U32 R7, RZ, RZ, R21 ;  /* 0x000000ffff077224 */ /* 0x000fe200078e0015 */
[----:B------:R-:W-:-:S04]  /*bc3a0*/  IADD3.X R16, R16, R0, RZ, P1, !PT ;  /* 0x0000000010107210 */ /* 0x000fc80000ffe4ff */
[----:B------:R1:W-:Y:S02]  /*bc3b0*/  LDGSTS.E [R3+0x20c00], [R6.64], P4 ;  /* 0x20c0000006037fae */ /* 0x0003e4000a121844 */
[----:B-1----:R-:W-:Y:S02]  /*bc3c0*/  IMAD.MOV.U32 R6, RZ, RZ, R13 ;  /* 0x000000ffff067224 */ /* 0x002fe400078e000d */
[----:B------:R-:W4:Y:S01]  /*bc3d0*/  LDL.LU R13, [R1+0x2a74] ;  /* 0x002a7400010d7983 */ /* 0x000f220000300800 */
[----:B------:R-:W4:Y:S02]  /*bc3e0*/  LDL.LU R23, [R1+0x2a90] ;  /* 0x002a900001177983 */ /* 0x000f240000300800 */
[----:B------:R1:W-:Y:S02]  /*bc3f0*/  STL [R1+0x299c], R16 ;  /* 0x00299c1001007387 */ /* 0x0003e40000100800 */
[----:B------:R-:W4:Y:S01]  /*bc400*/  LDL.LU R28, [R1+0x2a7c] ;  /* 0x002a7c00011c7983 */ /* 0x000f220000300800 */
[----:B------:R-:W4:Y:S01]  /*bc410*/  LDL.LU R26, [R1+0x2a84] ;  /* 0x002a8400011a7983 */ /* 0x000f220000300800 */
[----:B------:R-:W4:Y:S02]  /*bc420*/  LDL.LU R24, [R1+0x2a8c] ;  /* 0x002a8c0001187983 */ /* 0x000f240000300800 */
[----:B------:R-:W4:Y:S01]  /*bc430*/  LDL.LU R22, [R1+0x2a94] ;  /* 0x002a940001167983 */ /* 0x000f220000300800 */
[----:B------:R-:W-:-:S05]  /*bc440*/  MOV R7, R19 ;  /* 0x0000001300077202 */ /* 0x000fca0000000f00 */
[----:B------:R1:W-:Y:S01]  /*bc450*/  LDGSTS.E [R3+0x20d00], [R6.64], P4 ;  /* 0x20d0000006037fae */ /* 0x0003e2000a121844 */
[----:B------:R-:W-:Y:S01]  /*bc460*/  ISETP.GT.AND P1, PT, R5, 0x4d, PT ;  /* 0x0000004d0500780c */ /* 0x000fe20003f24270 */
[----:B-1----:R-:W-:Y:S01]  /*bc470*/  IMAD.MOV.U32 R6, RZ, RZ, R17 ;  /* 0x000000ffff067224 */ /* 0x002fe200078e0011 */
[----:B------:R-:W-:-:S05]  /*bc480*/  MOV R7, R18 ;  /* 0x0000001200077202 */ /* 0x000fca0000000f00 */
[----:B------:R1:W-:Y:S02]  /*bc490*/  LDGSTS.E [R3+0x20e00], [R6.64], P4 ;  /* 0x20e0000006037fae */ /* 0x0003e4000a121844 */
[----:B-1----:R-:W-:Y:S01]  /*bc4a0*/  IMAD.MOV.U32 R6, RZ, RZ, R4 ;  /* 0x000000ffff067224 */ /* 0x002fe200078e0004 */
[----:B------:R-:W-:-:S05]  /*bc4b0*/  MOV R7, R16 ;  /* 0x0000001000077202 */ /* 0x000fca0000000f00 */
[----:B------:R1:W-:Y:S01]  /*bc4c0*/  LDGSTS.E [R3+0x20f00], [R6.64], P4 ;  /* 0x20f0000006037fae */ /* 0x0003e2000a121844 */
[----:B------:R-:W-:Y:S02]  /*bc4d0*/  ISETP.GT.AND P6, PT, R5, 0x51, PT ;  /* 0x000000510500780c */ /* 0x000fe40003fc4270 */
[----:B-1----:R-:W-:Y:S02]  /*bc4e0*/  SEL R6, RZ, 0x4, !P1 ;  /* 0x00000004ff067807 */ /* 0x002fe40004800000 */
[----:B------:R-:W-:Y:S02]  /*bc4f0*/  SEL R4, RZ, 0x4, !P6 ;  /* 0x00000004ff047807 */ /* 0x000fe40007000000 */
[----:B------:R-:W-:Y:S01]  /*bc500*/  SEL R6, R6, RZ, !P0 ;  /* 0x000000ff06067207 */ /* 0x000fe20004000000 */
[----:B------:R-:W-:Y:S03]  /*bc510*/  HMMA.1688.F32.TF32 R108, R8, R14, R128 ;  /* 0x0000000e086c723c */ /* 0x000fe60000081080 */
[----:B------:R-:W-:-:S02]  /*bc520*/  ISETP.NE.U32.AND P6, PT, R6, RZ, PT ;  /* 0x000000ff0600720c */ /* 0x000fc40003fc5070 */
[----:B---3--:R-:W-:-:S05]  /*bc530*/  IADD3 R12, P2, R12, R252, RZ ;  /* 0x000000fc0c0c7210 */ /* 0x008fca0007f5e0ff */
[----:B------:R1:W-:Y:S01]  /*bc540*/  STL [R1+0x2a68], R12 ;  /* 0x002a680c01007387 */ /* 0x0003e20000100800 */
[----:B------:R-:W3:Y:S02]  /*bc550*/  LDL.LU R21, [R1+0x2a98] ;  /* 0x002a980001157983 */ /* 0x000ee40000300800 */
[----:B------:R-:W3:Y:S02]  /*bc560*/  LDL.LU R20, [R1+0x2a9c] ;  /* 0x002a9c0001147983 */ /* 0x000ee40000300800 */
[----:B------:R-:W3:Y:S01]  /*bc570*/  LDL.LU R19, [R1+0x2aa0] ;  /* 0x002aa00001137983 */ /* 0x000ee20000300800 */
[----:B------:R-:W3:Y:S01]  /*bc580*/  LDL.LU R18, [R1+0x2b64] ;  /* 0x002b640001127983 */ /* 0x000ee20000300800 */
[----:B------:R-:W3:Y:S02]  /*bc590*/  LDL.LU R17, [R1+0x2b68] ;  /* 0x002b680001117983 */ /* 0x000ee40000300800 */
[----:B------:R-:W3:Y:S01]  /*bc5a0*/  LDL.LU R16, [R1+0x2b70] ;  /* 0x002b700001107983 */ /* 0x000ee20000300800 */
[----:B------:R-:W-:Y:S01]  /*bc5b0*/  IADD3 R29, P4, R29, R252, RZ ;  /* 0x000000fc1d1d7210 */ /* 0x000fe20007f9e0ff */
[----:B------:R-:W-:-:S04]  /*bc5c0*/  IMAD.X R31, R31, 0x1, R0, P2 ;  /* 0x000000011f1f7824 */ /* 0x000fc800010e0600 */
[----:B------:R-:W-:Y:S01]  /*bc5d0*/  STL [R1+0x2a70], R29 ;  /* 0x002a701d01007387 */ /* 0x000fe20000100800 */
[----:B------:R-:W-:Y:S01]  /*bc5e0*/  STL [R1+0x2a64], R31 ;  /* 0x002a641f01007387 */ /* 0x000fe20000100800 */
[-C--:B--2---:R-:W-:Y:S02]  /*bc5f0*/  IADD3 R2, P1, R2, R252.reuse, RZ ;  /* 0x000000fc02027210 */ /* 0x084fe40007f3e0ff */
[----:B----4-:R-:W-:Y:S02]  /*bc600*/  IADD3 R27, P2, R27, R252, RZ ;  /* 0x000000fc1b1b7210 */ /* 0x010fe40007f5e0ff */
[----:B------:R-:W-:Y:S01]  /*bc610*/  IADD3.X R30, R30, R0, RZ, P4, !PT ;  /* 0x000000001e1e7210 */ /* 0x000fe200027fe4ff */
[----:B------:R-:W-:Y:S01]  /*bc620*/  IADD3 R25, P4, R25, R252, RZ ;  /* 0x000000fc19197210 */ /* 0x000fe20007f9e0ff */
[----:B------:R-:W-:Y:S01]  /*bc630*/  STL [R1+0x2a78], R2 ;  /* 0x002a780201007387 */ /* 0x000fe20000100800 */
[----:B------:R-:W-:Y:S02]  /*bc640*/  STL [R1+0x2a80], R27 ;  /* 0x002a801b01007387 */ /* 0x000fe40000100800 */
[----:B------:R-:W-:Y:S01]  /*bc650*/  STL [R1+0x2a6c], R30 ;  /* 0x002a6c1e01007387 */ /* 0x000fe20000100800 */
[----:B------:R-:W-:Y:S01]  /*bc660*/  STL [R1+0x2a88], R25 ;  /* 0x002a881901007387 */ /* 0x000fe20000100800 */
[----:B------:R-:W-:Y:S01]  /*bc670*/  MOV R6, R12 ;  /* 0x0000000c00067202 */ /* 0x000fe20000000f00 */
[--C-:B------:R-:W-:Y:S01]  /*bc680*/  IMAD.X R13, R13, 0x1, R0.reuse, P1 ;  /* 0x000000010d0d7824 */ /* 0x100fe200008e0600 */
[----:B------:R-:W-:Y:S01]  /*bc690*/  IADD3.X R28, R28, R0, RZ, P2, !PT ;  /* 0x000000001c1c7210 */ /* 0x000fe200017fe4ff */
[----:B------:R-:W-:Y:S01]  /*bc6a0*/  IMAD.X R26, R26, 0x1, R0, P4 ;  /* 0x000000011a1a7824 */ /* 0x000fe200020e0600 */
[----:B------:R-:W-:-:S02]  /*bc6b0*/  IADD3 R23, P2, R23, R252, RZ ;  /* 0x000000fc17177210 */ /* 0x000fc40007f5e0ff */
[----:B------:R2:W-:Y:S01]  /*bc6c0*/  STL [R1+0x2a74], R13 ;  /* 0x002a740d01007387 */ /* 0x0005e20000100800 */
[----:B------:R-:W-:Y:S02]  /*bc6d0*/  STL [R1+0x2a7c], R28 ;  /* 0x002a7c1c01007387 */ /* 0x000fe40000100800 */
[----:B------:R-:W-:Y:S02]  /*bc6e0*/  STL [R1+0x2a84], R26 ;  /* 0x002a841a01007387 */ /* 0x000fe40000100800 */
[----:B------:R-:W4:Y:S01]  /*bc6f0*/  LDL.LU R14, [R1+0x2b6c] ;  /* 0x002b6c00010e7983 */ /* 0x000f220000300800 */
[----:B------:R-:W-:Y:S01]  /*bc700*/  STL [R1+0x2a90], R23 ;  /* 0x002a901701007387 */ /* 0x000fe20000100800 */
[----:B-1----:R-:W4:Y:S02]  /*bc710*/  LDL.LU R12, [R1+0x2b78] ;  /* 0x002b7800010c7983 */ /* 0x002f240000300800 */
[----:B------:R-:W-:Y:S01]  /*bc720*/  IMAD.MOV.U32 R7, RZ, RZ, R31 ;  /* 0x000000ffff077224 */ /* 0x000fe200078e001f */
[----:B------:R-:W-:-:S04]  /*bc730*/  IADD3.X R24, R24, R0, RZ, P2, !PT ;  /* 0x0000000018187210 */ /* 0x000fc800017fe4ff */
[----:B------:R1:W-:Y:S01]  /*bc740*/  LDGSTS.E [R3+0x22800], [R6.64], P3 ;  /* 0x2280000006037fae */ /* 0x0003e20009921844 */
[----:B------:R-:W-:Y:S01]  /*bc750*/  HMMA.1688.F32.TF32 R124, R8, R150, R124 ;  /* 0x00000096087c723c */ /* 0x000fe2000008107c */
[----:B------:R-:W4:Y:S02]  /*bc760*/  LDL.LU R8, [R1+0x2b80] ;  /* 0x002b800001087983 */ /* 0x000f240000300800 */
[----:B------:R2:W-:Y:S02]  /*bc770*/  STL [R1+0x2a8c], R24 ;  /* 0x002a8c1801007387 */ /* 0x0005e40000100800 */
[----:B-1----:R-:W-:Y:S01]  /*bc780*/  IMAD.MOV.U32 R6, RZ, RZ, R29 ;  /* 0x000000ffff067224 */ /* 0x002fe200078e001d */
[----:B------:R-:W-:-:S05]  /*bc790*/  MOV R7, R30 ;  /* 0x0000001e00077202 */ /* 0x000fca0000000f00 */
[----:B------:R1:W-:Y:S02]  /*bc7a0*/  LDGSTS.E [R3+0x22900], [R6.64], P3 ;  /* 0x2290000006037fae */ /* 0x0003e40009921844 */
[----:B-1----:R-:W-:Y:S01]  /*bc7b0*/  IMAD.MOV.U32 R6, RZ, RZ, R2 ;  /* 0x000000ffff067224 */ /* 0x002fe200078e0002 */
[----:B------:R-:W-:-:S05]  /*bc7c0*/  MOV R7, R13 ;  /* 0x0000000d00077202 */ /* 0x000fca0000000f00 */
[----:B------:R1:W-:Y:S01]  /*bc7d0*/  LDGSTS.E [R3+0x22a00], [R6.64], P3 ;  /* 0x22a0000006037fae */ /* 0x0003e20009921844 */
[----:B------:R-:W-:Y:S02]  /*bc7e0*/  SEL R4, R4, RZ, !P0 ;  /* 0x000000ff04047207 */ /* 0x000fe40004000000 */
[----:B-1----:R-:W-:Y:S01]  /*bc7f0*/  MOV R6, R27 ;  /* 0x0000001b00067202 */ /* 0x002fe20000000f00 */
[----:B------:R-:W-:-:S05]  /*bc800*/  IMAD.MOV.U32 R7, RZ, RZ, R28 ;  /* 0x000000ffff077224 */ /* 0x000fca00078e001c */
[----:B------:R1:W-:Y:S01]  /*bc810*/  LDGSTS.E [R3+0x22b00], [R6.64], P3 ;  /* 0x22b0000006037fae */ /* 0x0003e20009921844 */
[----:B------:R-:W-:Y:S02]  /*bc820*/  ISETP.NE.U32.AND P1, PT, R4, RZ, PT ;  /* 0x000000ff0400720c */ /* 0x000fe40003f25070 */
[----:B-1----:R-:W-:Y:S01]  /*bc830*/  MOV R6, R25 ;  /* 0x0000001900067202 */ /* 0x002fe20000000f00 */
[----:B------:R-:W-:-:S05]  /*bc840*/  IMAD.MOV.U32 R7, RZ, RZ, R26 ;  /* 0x000000ffff077224 */ /* 0x000fca00078e001a */
[----:B------:R1:W-:Y:S02]  /*bc850*/  LDGSTS.E [R3+0x22c00], [R6.64], P3 ;  /* 0x22c0000006037fae */ /* 0x0003e40009921844 */
[----:B-1----:R-:W-:Y:S01]  /*bc860*/  IMAD.MOV.U32 R6, RZ, RZ, R23 ;  /* 0x000000ffff067224 */ /* 0x002fe200078e0017 */
[----:B------:R-:W-:-:S05]  /*bc870*/  MOV R7, R24 ;  /* 0x0000001800077202 */ /* 0x000fca0000000f00 */
[----:B------:R1:W-:Y:S01]  /*bc880*/  LDGSTS.E [R3+0x22d00], [R6.64], P3 ;  /* 0x22d0000006037fae */ /* 0x0003e20009921844 */
[----:B---3--:R-:W-:-:S05]  /*bc890*/  IADD3 R21, P2, R21, R252, RZ ;  /* 0x000000fc15157210 */ /* 0x008fca0007f5e0ff */
[----:B------:R-:W-:Y:S01]  /*bc8a0*/  STL [R1+0x2a98], R21 ;  /* 0x002a981501007387 */ /* 0x000fe20000100800 */
[----:B--2---:R-:W2:Y:S02]  /*bc8b0*/  LDL.LU R13, [R1+0x2b74] ;  /* 0x002b7400010d7983 */ /* 0x004ea40000300800 */
[----:B------:R-:W3:Y:S02]  /*bc8c0*/  LDL.LU R2, [R1+0x2b88] ;  /* 0x002b880001027983 */ /* 0x000ee40000300800 */
[----:B------:R-:W3:Y:S02]  /*bc8d0*/  LDL.LU R10, [R1+0x2b7c] ;  /* 0x002b7c00010a7983 */ /* 0x000ee40000300800 */
[----:B------:R-:W-:Y:S01]  /*bc8e0*/  IMAD.X R22, R22, 0x1, R0, P2 ;  /* 0x0000000116167824 */ /* 0x000fe200010e0600 */
[----:B------:R-:W-:-:S04]  /*bc8f0*/  IADD3 R19, P2, R19, R252, RZ ;  /* 0x000000fc13137210 */ /* 0x000fc80007f5e0ff */
[----:B------:R4:W-:Y:S01]  /*bc900*/  STL [R1+0x2a94], R22 ;  /* 0x002a941601007387 */ /* 0x0009e20000100800 */
[----:B------:R-:W-:Y:S02]  /*bc910*/  STL [R1+0x2aa0], R19 ;  /* 0x002aa01301007387 */ /* 0x000fe40000100800 */
[----:B------:R-:W3:Y:S02]  /*bc920*/  LDL.LU R4, [R1+0x2b90] ;  /* 0x002b900001047983 */ /* 0x000ee40000300800 */
[----:B------:R-:W3:Y:S02]  /*bc930*/  LDL.LU R11, [R1+0x2b84] ;  /* 0x002b8400010b7983 */ /* 0x000ee40000300800 */
[----:B-1----:R-:W-:Y:S01]  /*bc940*/  IMAD.MOV.U32 R6, RZ, RZ, R21 ;  /* 0x000000ffff067224 */ /* 0x002fe200078e0015 */
[----:B------:R-:W-:Y:S02]  /*bc950*/  MOV R7, R22 ;  /* 0x0000001600077202 */ /* 0x000fe40000000f00 */
[----:B------:R-:W-:Y:S01]  /*bc960*/  IADD3.X R20, R20, R0, RZ, P2, !PT ;  /* 0x0000000014147210 */ /* 0x000fe200017fe4ff */
[----:B------:R-:W-:-:S02]  /*bc970*/  IADD3 R17, P2, R17, R252, RZ ;  /* 0x000000fc11117210 */ /* 0x000fc40007f5e0ff */
[----:B------:R1:W-:Y:S03]  /*bc980*/  LDGSTS.E [R3+0x22e00], [R6.64], P3 ;  /* 0x22e0000006037fae */ /* 0x0003e60009921844 */
[----:B------:R-:W-:Y:S01]  /*bc990*/  IMAD.X R18, R18, 0x1, R0, P2 ;  /* 0x0000000112127824 */ /* 0x000fe200010e0600 */
[----:B------:R-:W-:Y:S01]  /*bc9a0*/  IADD3 R16, P2, R16, R252, RZ ;  /* 0x000000fc10107210 */ /* 0x000fe20007f5e0ff */
[----:B------:R2:W-:Y:S01]  /*bc9b0*/  STL [R1+0x2a9c], R20 ;  /* 0x002a9c1401007387 */ /* 0x0005e20000100800 */
[----:B------:R-:W-:Y:S02]  /*bc9c0*/  STL [R1+0x2b68], R17 ;  /* 0x002b681101007387 */ /* 0x000fe40000100800 */
[----:B------:R-:W3:Y:S01]  /*bc9d0*/  LDL.LU R24, [R1+0x2b98] ;  /* 0x002b980001187983 */ /* 0x000ee20000300800 */
[----:B-1----:R-:W-:Y:S01]  /*bc9e0*/  MOV R6, R19 ;  /* 0x0000001300067202 */ /* 0x002fe20000000f00 */
[----:B------:R-:W-:Y:S01]  /*bc9f0*/  IMAD.MOV.U32 R7, RZ, RZ, R20 ;  /* 0x000000ffff077224 */ /* 0x000fe200078e0014 */
[----:B------:R1:W-:Y:S01]  /*bca00*/  STL [R1+0x2b64], R18 ;  /* 0x002b641201007387 */ /* 0x0003e20000100800 */
[----:B------:R1:W-:Y:S02]  /*bca10*/  STL [R1+0x2b70], R16 ;  /* 0x002b701001007387 */ /* 0x0003e40000100800 */
[----:B------:R-:W3:Y:S01]  /*bca20*/  LDL.LU R9, [R1+0x2b8c] ;  /* 0x002b8c0001097983 */ /* 0x000ee20000300800 */
[----:B------:R1:W-:Y:S01]  /*bca30*/  LDGSTS.E [R3+0x22f00], [R6.64], P3 ;  /* 0x22f0000006037fae */ /* 0x0003e20009921844 */
[----:B----4-:R-:W-:-:S02]  /*bca40*/  IADD3.X R14, R14, R0, RZ, P2, !PT ;  /* 0x000000000e0e7210 */ /* 0x010fc400017fe4ff */
[----:B------:R-:W-:-:S05]  /*bca50*/  IADD3 R12, P3, R12, R252, RZ ;  /* 0x000000fc0c0c7210 */ /* 0x000fca0007f7e0ff */
[----:B------:R-:W-:Y:S01]  /*bca60*/  STL [R1+0x2b78], R12 ;  /* 0x002b780c01007387 */ /* 0x000fe20000100800 */
[----:B------:R4:W-:Y:S02]  /*bca70*/  STL [R1+0x2b6c], R14 ;  /* 0x002b6c0e01007387 */ /* 0x0009e40000100800 */
[----:B------:R-:W3:Y:S02]  /*bca80*/  LDL.LU R22, [R1+0x2ba0] ;  /* 0x002ba00001167983 */ /* 0x000ee40000300800 */
[----:B------:R-:W3:Y:S01]  /*bca90*/  LDL.LU R25, [R1+0x2b94] ;  /* 0x002b940001197983 */ /* 0x000ee20000300800 */
[----:B------:R-:W-:-:S05]  /*bcaa0*/  IADD3 R8, P2, R8, R252, RZ ;  /* 0x000000fc08087210 */ /* 0x000fca0007f5e0ff */
[----:B------:R-:W-:Y:S01]  /*bcab0*/  STL [R1+0x2b80], R8 ;  /* 0x002b800801007387 */ /* 0x000fe20000100800 */
[----:B-1----:R-:W-:Y:S01]  /*bcac0*/  IMAD.MOV.U32 R6, RZ, RZ, R17 ;  /* 0x000000ffff067224 */ /* 0x002fe200078e0011 */
[----:B------:R-:W-:-:S05]  /*bcad0*/  MOV R7, R18 ;  /* 0x0000001200077202 */ /* 0x000fca0000000f00 */
[----:B------:R1:W-:Y:S02]  /*bcae0*/  LDGSTS.E [R3+0x24800], [R6.64], P5 ;  /* 0x2480000006037fae */ /* 0x0003e4000a921844 */
[----:B-1----:R-:W-:Y:S01]  /*bcaf0*/  MOV R6, R16 ;  /* 0x0000001000067202 */ /* 0x002fe20000000f00 */
[----:B------:R-:W-:-:S05]  /*bcb00*/  IMAD.MOV.U32 R7, RZ, RZ, R14 ;  /* 0x000000ffff077224 */ /* 0x000fca00078e000e */
[----:B------:R1:W-:Y:S02]  /*bcb10*/  LDGSTS.E [R3+0x24900], [R6.64], P5 ;  /* 0x2490000006037fae */ /* 0x0003e4000a921844 */
[----:B-1----:R-:W-:Y:S02]  /*bcb20*/  IMAD.MOV.U32 R6, RZ, RZ, R12 ;  /* 0x000000ffff067224 */ /* 0x002fe400078e000c */
[--C-:B--2---:R-:W-:Y:S01]  /*bcb30*/  IMAD.X R13, R13, 0x1, R0.reuse, P3 ;  /* 0x000000010d0d7824 */ /* 0x104fe200018e0600 */
[----:B---3--:R-:W-:Y:S02]  /*bcb40*/  IADD3 R2, P3, R2, R252, RZ ;  /* 0x000000fc02027210 */ /* 0x008fe40007f7e0ff */
[----:B------:R-:W-:Y:S02]  /*bcb50*/  IADD3.X R10, R10, R0, RZ, P2, !PT ;  /* 0x000000000a0a7210 */ /* 0x000fe400017fe4ff */
[----:B------:R-:W-:Y:S01]  /*bcb60*/  STL [R1+0x2b74], R13 ;  /* 0x002b740d01007387 */ /* 0x000fe20000100800 */
[----:B------:R-:W2:Y:S02]  /*bcb70*/  LDL.LU R20, [R1+0x2c68] ;  /* 0x002c680001147983 */ /* 0x000ea40000300800 */
[----:B------:R-:W3:Y:S02]  /*bcb80*/  LDL.LU R23, [R1+0x2b9c] ;  /* 0x002b9c0001177983 */ /* 0x000ee40000300800 */
[----:B------:R-:W-:Y:S01]  /*bcb90*/  STL [R1+0x2b88], R2 ;  /* 0x002b880201007387 */ /* 0x000fe20000100800 */
[----:B------:R1:W-:Y:S01]  /*bcba0*/  STL [R1+0x2b7c], R10 ;  /* 0x002b7c0a01007387 */ /* 0x0003e20000100800 */
[----:B------:R-:W3:Y:S02]  /*bcbb0*/  LDL.LU R21, [R1+0x2c64] ;  /* 0x002c640001157983 */ /* 0x000ee40000300800 */
[----:B------:R-:W3:Y:S02]  /*bcbc0*/  LDL.LU R18, [R1+0x2c70] ;  /* 0x002c700001127983 */ /* 0x000ee40000300800 */
[----:B------:R-:W3:Y:S01]  /*bcbd0*/  LDL.LU R16, [R1+0x2c78] ;  /* 0x002c780001107983 */ /* 0x000ee20000300800 */
[-C--:B------:R-:W-:Y:S01]  /*bcbe0*/  IADD3 R4, P2, R4, R252.reuse, RZ ;  /* 0x000000fc04047210 */ /* 0x080fe20007f5e0ff */
[----:B------:R-:W-:Y:S01]  /*bcbf0*/  IMAD.X R11, R11, 0x1, R0, P3 ;  /* 0x000000010b0b7824 */ /* 0x000fe200018e0600 */
[----:B------:R-:W3:Y:S03]  /*bcc00*/  LDL.LU R19, [R1+0x2c6c] ;  /* 0x002c6c0001137983 */ /* 0x000ee60000300800 */
[----:B------:R-:W-:Y:S01]  /*bcc10*/  STL [R1+0x2b90], R4 ;  /* 0x002b900401007387 */ /* 0x000fe20000100800 */
[----:B------:R1:W-:Y:S01]  /*bcc20*/  STL [R1+0x2b84], R11 ;  /* 0x002b840b01007387 */ /* 0x0003e20000100800 */
[----:B------:R-:W3:Y:S02]  /*bcc30*/  LDL.LU R17, [R1+0x2c74] ;  /* 0x002c740001117983 */ /* 0x000ee40000300800 */
[----:B------:R-:W3:Y:S02]  /*bcc40*/  LDL.LU R15, [R1+0x2c7c] ;  /* 0x002c7c00010f7983 */ /* 0x000ee40000300800 */
[----:B----4-:R-:W4:Y:S01]  /*bcc50*/  LDL.LU R14, [R1+0x2c80] ;  /* 0x002c8000010e7983 */ /* 0x010f220000300800 */
[----:B------:R-:W-:Y:S01]  /*bcc60*/  MOV R7, R13 ;  /* 0x0000000d00077202 */ /* 0x000fe20000000f00 */
[----:B------:R-:W4:Y:S01]  /*bcc70*/  LDL.LU R12, [R1+0x2c88] ;  /* 0x002c8800010c7983 */ /* 0x000f220000300800 */
[----:B------:R-:W-:-:S03]  /*bcc80*/  IADD3 R24, P3, R24, R252, RZ ;  /* 0x000000fc18187210 */ /* 0x000fc60007f7e0ff */
[----:B------:R1:W-:Y:S01]  /*bcc90*/  LDGSTS.E [R3+0x24a00], [R6.64], P5 ;  /* 0x24a0000006037fae */ /* 0x0003e2000a921844 */
[----:B------:R-:W-:Y:S01]  /*bcca0*/  IADD3.X R9, R9, R0, RZ, P2, !PT ;  /* 0x0000000009097210 */ /* 0x000fe200017fe4ff */
[----:B-1----:R-:W-:Y:S01]  /*bccb0*/  IMAD.MOV.U32 R7, RZ, RZ, R10 ;  /* 0x000000ffff077224 */ /* 0x002fe200078e000a */
[----:B------:R-:W-:Y:S01]  /*bccc0*/  MOV R6, R8 ;  /* 0x0000000800067202 */ /* 0x000fe20000000f00 */
[----:B------:R-:W4:Y:S01]  /*bccd0*/  LDL.LU R10, [R1+0x2c90] ;  /* 0x002c9000010a7983 */ /* 0x000f220000300800 */
[----:B------:R-:W4:Y:S02]  /*bcce0*/  LDL.LU R8, [R1+0x2c98] ;  /* 0x002c980001087983 */ /* 0x000f240000300800 */
[----:B------:R-:W4:Y:S02]  /*bccf0*/  LDL.LU R13, [R1+0x2c84] ;  /* 0x002c8400010d7983 */ /* 0x000f240000300800 */
[----:B------:R-:W-:Y:S01]  /*bcd00*/  STL [R1+0x2b98], R24 ;  /* 0x002b981801007387 */ /* 0x000fe20000100800 */
[----:B------:R1:W-:Y:S04]  /*bcd10*/  LDGSTS.E [R3+0x24b00], [R6.64], P5 ;  /* 0x24b0000006037fae */ /* 0x0003e8000a921844 */
[----:B------:R1:W-:Y:S02]  /*bcd20*/  STL [R1+0x2b8c], R9 ;  /* 0x002b8c0901007387 */ /* 0x0003e40000100800 */
[----:B-1----:R-:W-:Y:S01]  /*bcd30*/  IMAD.MOV.U32 R6, RZ, RZ, R2 ;  /* 0x000000ffff067224 */ /* 0x002fe200078e0002 */
[----:B------:R-:W-:Y:S01]  /*bcd40*/  MOV R7, R11 ;  /* 0x0000000b00077202 */ /* 0x000fe20000000f00 */
[----:B------:R-:W4:Y:S01]  /*bcd50*/  LDL.LU R2, [R1+0x2ca0] ;  /* 0x002ca00001027983 */ /* 0x000f220000300800 */
[----:B------:R-:W4:Y:S03]  /*bcd60*/  LDL.LU R11, [R1+0x2c8c] ;  /* 0x002c8c00010b7983 */ /* 0x000f260000300800 */
[----:B------:R1:W-:Y:S01]  /*bcd70*/  LDGSTS.E [R3+0x24c00], [R6.64], P5 ;  /* 0x24c0000006037fae */ /* 0x0003e2000a921844 */
[----:B------:R-:W-:Y:S01]  /*bcd80*/  IADD3 R22, P2, R22, R252, RZ ;  /* 0x000000fc16167210 */ /* 0x000fe20007f5e0ff */
[----:B------:R-:W-:-:S02]  /*bcd90*/  IMAD.X R25, R25, 0x1, R0, P3 ;  /* 0x0000000119197824 */ /* 0x000fc400018e0600 */
[----:B-1----:R-:W-:Y:S02]  /*bcda0*/  IMAD.MOV.U32 R7, RZ, RZ, R9 ;  /* 0x000000ffff077224 */ /* 0x002fe400078e0009 */
[----:B------:R-:W-:Y:S01]  /*bcdb0*/  STL [R1+0x2ba0], R22 ;  /* 0x002ba01601007387 */ /* 0x000fe20000100800 */
[----:B------:R-:W-:Y:S02]  /*bcdc0*/  STL [R1+0x2b94], R25 ;  /* 0x002b941901007387 */ /* 0x000fe40000100800 */
[----:B------:R-:W4:Y:S01]  /*bcdd0*/  LDL.LU R9, [R1+0x2c94] ;  /* 0x002c940001097983 */ /* 0x000f220000300800 */
[----:B------:R-:W-:Y:S02]  /*bcde0*/  MOV R6, R4 ;  /* 0x0000000400067202 */ /* 0x000fe40000000f00 */
[----:B------:R-:W4:Y:S04]  /*bcdf0*/  LDL.LU R4, [R1+0x2c9c] ;  /* 0x002c9c0001047983 */ /* 0x000f280000300800 */
[----:B------:R1:W-:Y:S02]  /*bce00*/  LDGSTS.E [R3+0x24d00], [R6.64], P5 ;  /* 0x24d0000006037fae */ /* 0x0003e4000a921844 */
[----:B-1----:R-:W-:Y:S01]  /*bce10*/  IMAD.MOV.U32 R6, RZ, RZ, R24 ;  /* 0x000000ffff067224 */ /* 0x002fe200078e0018 */
[----:B------:R-:W-:-:S05]  /*bce20*/  MOV R7, R25 ;  /* 0x0000001900077202 */ /* 0x000fca0000000f00 */
[----:B------:R1:W-:Y:S02]  /*bce30*/  LDGSTS.E [R3+0x24e00], [R6.64], P5 ;  /* 0x24e0000006037fae */ /* 0x0003e4000a921844 */
[----:B-1----:R-:W-:Y:S02]  /*bce40*/  MOV R6, R22 ;  /* 0x0000001600067202 */ /* 0x002fe40000000f00 */
[----:B--2---:R-:W-:Y:S02]  /*bce50*/  IADD3 R20, P3, R20, R252, RZ ;  /* 0x000000fc14147210 */ /* 0x004fe40007f7e0ff */
[----:B---3--:R-:W-:-:S03]  /*bce60*/  IADD3.X R23, R23, R0, RZ, P2, !PT ;  /* 0x0000000017177210 */ /* 0x008fc600017fe4ff */
[--C-:B------:R-:W-:Y:S02]  /*bce70*/  IMAD.X R21, R21, 0x1, R0.reuse, P3 ;  /* 0x0000000115157824 */ /* 0x100fe400018e0600 */
[----:B------:R-:W-:Y:S01]  /*bce80*/  IMAD.MOV.U32 R7, RZ, RZ, R23 ;  /* 0x000000ffff077224 */ /* 0x000fe200078e0017 */
[-C--:B------:R-:W-:Y:S02]  /*bce90*/  IADD3 R18, P2, R18, R252.reuse, RZ ;  /* 0x000000fc12127210 */ /* 0x080fe40007f5e0ff */
[----:B------:R-:W-:Y:S02]  /*bcea0*/  IADD3 R16, P3, R16, R252, RZ ;  /* 0x000000fc10107210 */ /* 0x000fe40007f7e0ff */
[----:B------:R1:W-:Y:S01]  /*bceb0*/  LDGSTS.E [R3+0x24f00], [R6.64], P5 ;  /* 0x24f0000006037fae */ /* 0x0003e2000a921844 */
[----:B------:R-:W-:Y:S02]  /*bcec0*/  IADD3.X R19, R19, R0, RZ, P2, !PT ;  /* 0x0000000013137210 */ /* 0x000fe400017fe4ff */
[----:B------:R-:W-:-:S02]  /*bced0*/  IMAD.X R17, R17, 0x1, R0, P3 ;  /* 0x0000000111117824 */ /* 0x000fc400018e0600 */
[----:B-1----:R-:W-:Y:S01]  /*bcee0*/  IMAD.MOV.U32 R6, RZ, RZ, R20 ;  /* 0x000000ffff067224 */ /* 0x002fe200078e0014 */
[----:B------:R-:W-:Y:S02]  /*bcef0*/  MOV R7, R21 ;  /* 0x0000001500077202 */ /* 0x000fe40000000f00 */
[----:B----4-:R-:W-:-:S03]  /*bcf00*/  IADD3 R14, P2, R14, R252, RZ ;  /* 0x000000fc0e0e7210 */ /* 0x010fc60007f5e0ff */
[----:B------:R1:W-:Y:S01]  /*bcf10*/  LDGSTS.E [R3+0x26800], [R6.64], P6 ;  /* 0x2680000006037fae */ /* 0x0003e2000b121844 */
[----:B------:R-:W-:Y:S02]  /*bcf20*/  IADD3.X R15, R15, R0, RZ, P2, !PT ;  /* 0x000000000f0f7210 */ /* 0x000fe400017fe4ff */
[----:B------:R-:W-:Y:S02]  /*bcf30*/  IADD3 R12, P3, R12, R252, RZ ;  /* 0x000000fc0c0c7210 */ /* 0x000fe40007f7e0ff */
[----:B-1----:R-:W-:Y:S01]  /*bcf40*/  MOV R6, R18 ;  /* 0x0000001200067202 */ /* 0x002fe20000000f00 */
[----:B------:R-:W-:-:S05]  /*bcf50*/  IMAD.MOV.U32 R7, RZ, RZ, R19 ;  /* 0x000000ffff077224 */ /* 0x000fca00078e0013 */
[----:B------:R1:W-:Y:S01]  /*bcf60*/  LDGSTS.E [R3+0x26900], [R6.64], P6 ;  /* 0x2690000006037fae */ /* 0x0003e2000b121844 */
[----:B------:R-:W-:Y:S01]  /*bcf70*/  IMAD.X R13, R13, 0x1, R0, P3 ;  /* 0x000000010d0d7824 */ /* 0x000fe200018e0600 */
[----:B------:R-:W-:Y:S01]  /*bcf80*/  IADD3 R10, P2, R10, R252, RZ ;  /* 0x000000fc0a0a7210 */ /* 0x000fe20007f5e0ff */
[----:B-1----:R-:W-:Y:S01]  /*bcf90*/  IMAD.MOV.U32 R6, RZ, RZ, R16 ;  /* 0x000000ffff067224 */ /* 0x002fe200078e0010 */
[----:B------:R-:W-:-:S05]  /*bcfa0*/  MOV R7, R17 ;  /* 0x0000001100077202 */ /* 0x000fca0000000f00 */
[----:B------:R1:W-:Y:S04]  /*bcfb0*/  LDGSTS.E [R3+0x26a00], [R6.64], P6 ;  /* 0x26a0000006037fae */ /* 0x0003e8000b121844 */
[----:B------:R-:W-:Y:S01]  /*bcfc0*/  STL [R1+0x2c68], R20 ;  /* 0x002c681401007387 */ /* 0x000fe20000100800 */
[----:B------:R-:W-:Y:S01]  /*bcfd0*/  STL [R1+0x2b9c], R23 ;  /* 0x002b9c1701007387 */ /* 0x000fe20000100800 */
[----:B------:R-:W-:Y:S02]  /*bcfe0*/  IADD3 R8, P4, R8, R252, RZ ;  /* 0x000000fc08087210 */ /* 0x000fe40007f9e0ff */
[----:B------:R-:W-:Y:S02]  /*bcff0*/  IADD3.X R11, R11, R0, RZ, P2, !PT ;  /* 0x000000000b0b7210 */ /* 0x000fe400017fe4ff */
[----:B-1----:R-:W-:Y:S01]  /*bd000*/  MOV R6, R14 ;  /* 0x0000000e00067202 */ /* 0x002fe20000000f00 */
[----:B------:R-:W-:Y:S01]  /*bd010*/  IMAD.MOV.U32 R7, RZ, RZ, R15 ;  /* 0x000000ffff077224 */ /* 0x000fe200078e000f */
[----:B------:R-:W-:Y:S04]  /*bd020*/  STL [R1+0x2c70], R18 ;  /* 0x002c701201007387 */ /* 0x000fe80000100800 */
[----:B------:R1:W-:Y:S01]  /*bd030*/  LDGSTS.E [R3+0x26b00], [R6.64], P6 ;  /* 0x26b0000006037fae */ /* 0x0003e2000b121844 */
[----:B------:R-:W-:Y:S02]  /*bd040*/  STL [R1+0x2c64], R21 ;  /* 0x002c641501007387 */ /* 0x000fe40000100800 */
[----:B------:R-:W-:Y:S02]  /*bd050*/  STL [R1+0x2c78], R16 ;  /* 0x002c781001007387 */ /* 0x000fe40000100800 */
[----:B------:R-:W-:Y:S01]  /*bd060*/  STL [R1+0x2c6c], R19 ;  /* 0x002c6c1301007387 */ /* 0x000fe20000100800 */
[----:B------:R-:W-:Y:S01]  /*bd070*/  STL [R1+0x2c80], R14 ;  /* 0x002c800e01007387 */ /* 0x000fe20000100800 */
[----:B------:R-:W-:Y:S01]  /*bd080*/  IMAD.X R9, R9, 0x1, R0, P4 ;  /* 0x0000000109097824 */ /* 0x000fe200020e0600 */
[----:B-1----:R-:W-:Y:S01]  /*bd090*/  MOV R6, R12 ;  /* 0x0000000c00067202 */ /* 0x002fe20000000f00 */
[----:B------:R-:W-:Y:S01]  /*bd0a0*/  IMAD.MOV.U32 R7, RZ, RZ, R13 ;  /* 0x000000ffff077224 */ /* 0x000fe200078e000d */
[----:B------:R-:W-:Y:S01]  /*bd0b0*/  STL [R1+0x2c74], R17 ;  /* 0x002c741101007387 */ /* 0x000fe20000100800 */
[----:B------:R-:W-:-:S03]  /*bd0c0*/  IADD3 R2, P3, R2, R252, RZ ;  /* 0x000000fc02027210 */ /* 0x000fc60007f7e0ff */
[----:B------:R1:W-:Y:S01]  /*bd0d0*/  LDGSTS.E [R3+0x26c00], [R6.64], P6 ;  /* 0x26c0000006037fae */ /* 0x0003e2000b121844 */
[----:B------:R-:W-:Y:S02]  /*bd0e0*/  STL [R1+0x2c88], R12 ;  /* 0x002c880c01007387 */ /* 0x000fe40000100800 */
[----:B------:R-:W-:Y:S02]  /*bd0f0*/  STL [R1+0x2c7c], R15 ;  /* 0x002c7c0f01007387 */ /* 0x000fe40000100800 */
[----:B------:R-:W-:Y:S01]  /*bd100*/  STL [R1+0x2c90], R10 ;  /* 0x002c900a01007387 */ /* 0x000fe20000100800 */
[----:B------:R2:W-:Y:S01]  /*bd110*/  STL [R1+0x2c84], R13 ;  /* 0x002c840d01007387 */ /* 0x0005e20000100800 */
[----:B------:R-:W-:Y:S01]  /*bd120*/  IADD3.X R4, R4, R0, RZ, P3, !PT ;  /* 0x0000000004047210 */ /* 0x000fe20001ffe4ff */
[----:B-1----:R-:W-:Y:S01]  /*bd130*/  IMAD.MOV.U32 R6, RZ, RZ, R10 ;  /* 0x000000ffff067224 */ /* 0x002fe200078e000a */
[----:B------:R-:W-:Y:S01]  /*bd140*/  MOV R7, R11 ;  /* 0x0000000b00077202 */ /* 0x000fe20000000f00 */
[----:B------:R-:W-:Y:S01]  /*bd150*/  STL [R1+0x2c98], R8 ;  /* 0x002c980801007387 */ /* 0x000fe20000100800 */
[----:B------:R-:W-:Y:S03]  /*bd160*/  STL [R1+0x2ca0], R2 ;  /* 0x002ca00201007387 */ /* 0x000fe60000100800 */
[----:B------:R1:W-:Y:S01]  /*bd170*/  LDGSTS.E [R3+0x26d00], [R6.64], P6 ;  /* 0x26d0000006037fae */ /* 0x0003e2000b121844 */
[----:B------:R-:W-:Y:S02]  /*bd180*/  STL [R1+0x2c8c], R11 ;  /* 0x002c8c0b01007387 */ /* 0x000fe40000100800 */
[----:B------:R-:W-:Y:S02]  /*bd190*/  STL [R1+0x2c94], R9 ;  /* 0x002c940901007387 */ /* 0x000fe40000100800 */
[----:B------:R3:W-:Y:S01]  /*bd1a0*/  STL [R1+0x2c9c], R4 ;  /* 0x002c9c0401007387 */ /* 0x0007e20000100800 */
[----:B--2---:R-:W2:Y:S01]  /*bd1b0*/  LDL.LU R13, [R1+0x3fb8] ;  /* 0x003fb800010d7983 */ /* 0x004ea20000300800 */
[----:B-1----:R-:W-:Y:S01]  /*bd1c0*/  IMAD.MOV.U32 R6, RZ, RZ, R8 ;  /* 0x000000ffff067224 */ /* 0x002fe200078e0008 */
[----:B------:R-:W-:-:S05]  /*bd1d0*/  MOV R7, R9 ;  /* 0x0000000900077202 */ /* 0x000fca0000000f00 */
[----:B------:R1:W-:Y:S02]  /*bd1e0*/  LDGSTS.E [R3+0x26e00], [R6.64], P6 ;  /* 0x26e0000006037fae */ /* 0x0003e4000b121844 */
[----:B-1----:R-:W-:Y:S02]  /*bd1f0*/  MOV R7, R4 ;  /* 0x0000000400077202 */ /* 0x002fe40000000f00 */
[----:B---3--:R-:W3:Y:S01]  /*bd200*/  LDL.LU R4, [R1+0x3fb0] ;  /* 0x003fb00001047983 */ /* 0x008ee20000300800 */
        /* <DEDUP_REMOVED lines=76> */
[----:B------:R-:W4:Y:S03]  /*bd6d0*/  LDL.LU R66, [R1+0x3114] ;  /* 0x0031140001427983 */ /* 0x000f260000300800 */
[----:B------:R1:W-:Y:S01]  /*bd6e0*/  LDGSTS.E [R3+0x26f00], [R6.64], P6 ;  /* 0x26f0000006037fae */ /* 0x0003e2000b121844 */
[----:B------:R-:W4:Y:S02]  /*bd6f0*/  LDL.LU R65, [R1+0x3118] ;  /* 0x0031180001417983 */ /* 0x000f240000300800 */
[----:B------:R-:W4:Y:S02]  /*bd700*/  LDL.LU R64, [R1+0x311c] ;  /* 0x00311c0001407983 */ /* 0x000f240000300800 */
[----:B------:R-:W4:Y:S01]  /*bd710*/  LDL.LU R63, [R1+0x3120] ;  /* 0x00312000013f7983 */ /* 0x000f220000300800 */
[----:B------:R-:W4:Y:S01]  /*bd720*/  LDL.LU R14, [R1+0x3f60] ;  /* 0x003f6000010e7983 */ /* 0x000f220000300800 */
[----:B--2---:R-:W-:-:S02]  /*bd730*/  IADD3 R13, P6, R13, R252, RZ ;  /* 0x000000fc0d0d7210 */ /* 0x004fc40007fde0ff */
[-C--:B---3--:R-:W-:Y:S02]  /*bd740*/  IADD3 R4, P5, R4, R252.reuse, RZ ;  /* 0x000000fc04047210 */ /* 0x088fe40007fbe0ff */
[----:B----4-:R-:W-:-:S03]  /*bd750*/  IADD3 R11, P2, R11, R252, RZ ;  /* 0x000000fc0b0b7210 */ /* 0x010fc60007f5e0ff */
[----:B------:R2:W-:Y:S01]  /*bd760*/  STL [R1+0x3fb0], R4 ;  /* 0x003fb00401007387 */ /* 0x0005e20000100800 */
[----:B------:R3:W-:Y:S01]  /*bd770*/  STL [R1+0x3fb8], R13 ;  /* 0x003fb80d01007387 */ /* 0x0007e20000100800 */
[-C--:B------:R-:W-:Y:S02]  /*bd780*/  IADD3 R12, P3, R12, R252.reuse, RZ ;  /* 0x000000fc0c0c7210 */ /* 0x080fe40007f7e0ff */
[-C--:B------:R-:W-:Y:S01]  /*bd790*/  IADD3 R24, P4, R24, R252.reuse, RZ ;  /* 0x000000fc18187210 */ /* 0x080fe20007f9e0ff */
[----:B--2---:R-:W2:Y:S01]  /*bd7a0*/  LDL.LU R4, [R1+0x3f74] ;  /* 0x003f740001047983 */ /* 0x004ea20000300800 */
[----:B---3--:R-:W3:Y:S02]  /*bd7b0*/  LDL.LU R13, [R1+0x3f58] ;  /* 0x003f5800010d7983 */ /* 0x008ee40000300800 */
[----:B------:R4:W-:Y:S02]  /*bd7c0*/  STL [R1+0x3fa8], R11 ;  /* 0x003fa80b01007387 */ /* 0x0009e40000100800 */
[----:B------:R-:W-:Y:S01]  /*bd7d0*/  IMAD.X R23, R23, 0x1, R0, P6 ;  /* 0x0000000117177824 */ /* 0x000fe200030e0600 */
[----:B------:R-:W-:Y:S01]  /*bd7e0*/  IADD3 R22, P6, R22, R252, RZ ;  /* 0x000000fc16167210 */ /* 0x000fe20007fde0ff */
[----:B----4-:R-:W4:Y:S01]  /*bd7f0*/  LDL.LU R11, [R1+0x3f6c] ;  /* 0x003f6c00010b7983 */ /* 0x010f220000300800 */
[----:B-1----:R-:W4:Y:S02]  /*bd800*/  LDL.LU R7, [R1+0x3f50] ;  /* 0x003f500001077983 */ /* 0x002f240000300800 */
[----:B------:R1:W-:Y:S02]  /*bd810*/  STL [R1+0x3f98], R12 ;  /* 0x003f980c01007387 */ /* 0x0003e40000100800 */
[----:B------:R-:W-:Y:S01]  /*bd820*/  STL [R1+0x3fa0], R24 ;  /* 0x003fa01801007387 */ /* 0x000fe20000100800 */
[----:B------:R-:W-:Y:S01]  /*bd830*/  IADD3.X R21, R21, R0, RZ, P5, !PT ;  /* 0x0000000015157210 */ /* 0x000fe20002ffe4ff */
[----:B------:R-:W-:-:S02]  /*bd840*/  IADD3 R20, P5, R20, R252, RZ ;  /* 0x000000fc14147210 */ /* 0x000fc40007fbe0ff */
[--C-:B------:R-:W-:Y:S01]  /*bd850*/  IMAD.X R19, R19, 0x1, R0.reuse, P2 ;  /* 0x0000000113137824 */ /* 0x100fe200010e0600 */
[----:B------:R-:W-:Y:S01]  /*bd860*/  IADD3.X R17, R17, R0, RZ, P4, !PT ;  /* 0x0000000011117210 */ /* 0x000fe200027fe4ff */
[-C--:B------:R-:W-:Y:S01]  /*bd870*/  IADD3 R10, P4, R10, R252.reuse, RZ ;  /* 0x000000fc0a0a7210 */ /* 0x080fe20007f9e0ff */
[----:B-1----:R-:W4:Y:S01]  /*bd880*/  LDL.LU R12, [R1+0x3f64] ;  /* 0x003f6400010c7983 */ /* 0x002f220000300800 */
[----:B------:R-:W-:Y:S02]  /*bd890*/  STL [R1+0x3fac], R23 ;  /* 0x003fac1701007387 */ /* 0x000fe40000100800 */
[----:B------:R-:W-:Y:S01]  /*bd8a0*/  STL [R1+0x3f90], R22 ;  /* 0x003f901601007387 */ /* 0x000fe20000100800 */
[-C--:B------:R-:W-:Y:S01]  /*bd8b0*/  IADD3 R18, P2, R18, R252.reuse, RZ ;  /* 0x000000fc12127210 */ /* 0x080fe20007f5e0ff */
[----:B------:R-:W-:Y:S01]  /*bd8c0*/  STL [R1+0x3fa4], R21 ;  /* 0x003fa41501007387 */ /* 0x000fe20000100800 */
[----:B------:R-:W-:Y:S02]  /*bd8d0*/  STL [R1+0x3f88], R20 ;  /* 0x003f881401007387 */ /* 0x000fe40000100800 */
[----:B------:R-:W-:Y:S02]  /*bd8e0*/  STL [R1+0x3f9c], R19 ;  /* 0x003f9c1301007387 */ /* 0x000fe40000100800 */
[----:B------:R1:W-:Y:S02]  /*bd8f0*/  STL [R1+0x3f78], R10 ;  /* 0x003f780a01007387 */ /* 0x0003e40000100800 */
[----:B------:R-:W-:Y:S01]  /*bd900*/  IMAD.X R16, R16, 0x1, R0, P3 ;  /* 0x0000000110107824 */ /* 0x000fe200018e0600 */
[----:B------:R-:W-:Y:S01]  /*bd910*/  STL [R1+0x3f80], R18 ;  /* 0x003f801201007387 */ /* 0x000fe20000100800 */
[----:B------:R-:W-:-:S02]  /*bd920*/  IADD3 R9, P3, R9, R252, RZ ;  /* 0x000000fc09097210 */ /* 0x000fc40007f7e0ff */
[----:B------:R-:W-:Y:S01]  /*bd930*/  IADD3.X R8, R8, R0, RZ, P6, !PT ;  /* 0x0000000008087210 */ /* 0x000fe200037fe4ff */
[----:B-1----:R-:W4:Y:S01]  /*bd940*/  LDL.LU R10, [R1+0x3f48] ;  /* 0x003f4800010a7983 */ /* 0x002f220000300800 */
[----:B------:R-:W-:Y:S02]  /*bd950*/  STL [R1+0x3f94], R17 ;  /* 0x003f941101007387 */ /* 0x000fe40000100800 */
[----:B------:R1:W-:Y:S01]  /*bd960*/  STL [R1+0x3f70], R9 ;  /* 0x003f700901007387 */ /* 0x0003e20000100800 */
[-C--:B------:R-:W-:Y:S01]  /*bd970*/  IADD3 R2, P6, R2, R252.reuse, RZ ;  /* 0x000000fc02027210 */ /* 0x080fe20007fde0ff */
[----:B------:R-:W-:Y:S01]  /*bd980*/  IMAD.X R15, R15, 0x1, R0, P5 ;  /* 0x000000010f0f7824 */ /* 0x000fe200028e0600 */
[----:B-1----:R-:W4:Y:S01]  /*bd990*/  LDL.LU R9, [R1+0x3f5c] ;  /* 0x003f5c0001097983 */ /* 0x002f220000300800 */
[----:B------:R-:W-:Y:S02]  /*bd9a0*/  STL [R1+0x3f8c], R16 ;  /* 0x003f8c1001007387 */ /* 0x000fe40000100800 */
[----:B------:R-:W4:Y:S02]  /*bd9b0*/  LDL.LU R24, [R1+0x3f40] ;  /* 0x003f400001187983 */ /* 0x000f240000300800 */
[----:B------:R1:W-:Y:S02]  /*bd9c0*/  STL [R1+0x3f84], R8 ;  /* 0x003f840801007387 */ /* 0x0003e40000100800 */
[----:B-1----:R-:W4:Y:S01]  /*bd9d0*/  LDL.LU R8, [R1+0x3f54] ;  /* 0x003f540001087983 */ /* 0x002f220000300800 */
[----:B------:R1:W-:Y:S03]  /*bd9e0*/  STL [R1+0x3f68], R2 ;  /* 0x003f680201007387 */ /* 0x0003e60000100800 */
[----:B-1----:R-:W4:Y:S01]  /*bd9f0*/  LDL.LU R2, [R1+0x3eb8] ;  /* 0x003eb80001027983 */ /* 0x002f220000300800 */
[----:B------:R-:W4:Y:S02]  /*bda00*/  LDL.LU R23, [R1+0x3f4c] ;  /* 0x003f4c0001177983 */ /* 0x000f240000300800 */
[----:B------:R-:W4:Y:S02]  /*bda10*/  LDL.LU R16, [R1+0x3eb0] ;  /* 0x003eb00001107983 */ /* 0x000f240000300800 */
[----:B------:R1:W-:Y:S02]  /*bda20*/  STL [R1+0x3f7c], R15 ;  /* 0x003f7c0f01007387 */ /* 0x0003e40000100800 */
[----:B-1----:R-:W4:Y:S01]  /*bda30*/  LDL.LU R15, [R1+0x3f44] ;  /* 0x003f4400010f7983 */ /* 0x002f220000300800 */
[----:B------:R-:W4:Y:S01]  /*bda40*/  LDL.LU R6, [R1+0x3ea8] ;  /* 0x003ea80001067983 */ /* 0x000f220000300800 */
[----:B------:R-:W-:-:S02]  /*bda50*/  IADD3 R14, P5, R14, R252, RZ ;  /* 0x000000fc0e0e7210 */ /* 0x000fc40007fbe0ff */
[----:B--2---:R-:W-:Y:S01]  /*bda60*/  IADD3.X R4, R4, R0, RZ, P2, !PT ;  /* 0x0000000004047210 */ /* 0x004fe200017fe4ff */
[----:B---3--:R-:W-:-:S04]  /*bda70*/  IADD3 R13, P2, R13, R252, RZ ;  /* 0x000000fc0d0d7210 */ /* 0x008fc80007f5e0ff */
[----:B------:R1:W-:Y:S01]  /*bda80*/  STL [R1+0x3f74], R4 ;  /* 0x003f740401007387 */ /* 0x0003e20000100800 */
[----:B----4-:R-:W-:Y:S01]  /*bda90*/  IMAD.X R11, R11, 0x1, R0, P4 ;  /* 0x000000010b0b7824 */ /* 0x010fe200020e0600 */
[----:B------:R-:W-:Y:S02]  /*bdaa0*/  IADD3 R7, P4, R7, R252, RZ ;  /* 0x000000fc07077210 */ /* 0x000fe40007f9e0ff */
[----:B-1----:R-:W2:Y:S01]  /*bdab0*/  LDL.LU R4, [R1+0x3f3c] ;  /* 0x003f3c0001047983 */ /* 0x002ea20000300800 */
[----:B------:R-:W-:Y:S02]  /*bdac0*/  STL [R1+0x3f60], R14 ;  /* 0x003f600e01007387 */ /* 0x000fe40000100800 */
[----:B------:R1:W-:Y:S01]  /*bdad0*/  STL [R1+0x3f6c], R11 ;  /* 0x003f6c0b01007387 */ /* 0x0003e20000100800 */
[----:B------:R-:W-:Y:S01]  /*bdae0*/  IADD3.X R12, R12, R0, RZ, P3, !PT ;  /* 0x000000000c0c7210 */ /* 0x000fe20001ffe4ff */
[----:B-1----:R-:W3:Y:S01]  /*bdaf0*/  LDL.LU R11, [R1+0x3ea0] ;  /* 0x003ea000010b7983 */ /* 0x002ee20000300800 */
[----:B------:R-:W-:Y:S02]  /*bdb00*/  STL [R1+0x3f58], R13 ;  /* 0x003f580d01007387 */ /* 0x000fe40000100800 */
[----:B------:R1:W-:Y:S02]  /*bdb10*/  STL [R1+0x3f50], R7 ;  /* 0x003f500701007387 */ /* 0x0003e40000100800 */
[----:B-1----:R-:W4:Y:S01]  /*bdb20*/  LDL.LU R7, [R1+0x3f34] ;  /* 0x003f340001077983 */ /* 0x002f220000300800 */
[----:B------:R-:W4:Y:S02]  /*bdb30*/  LDL.LU R22, [R1+0x3e98] ;  /* 0x003e980001167983 */ /* 0x000f240000300800 */
[----:B------:R-:W4:Y:S02]  /*bdb40*/  LDL.LU R21, [R1+0x3eac] ;  /* 0x003eac0001157983 */ /* 0x000f240000300800 */
[----:B------:R-:W4:Y:S01]  /*bdb50*/  LDL.LU R20, [R1+0x3e90] ;  /* 0x003e900001147983 */ /* 0x000f220000300800 */
[----:B------:R1:W-:Y:S01]  /*bdb60*/  STL [R1+0x3f64], R12 ;  /* 0x003f640c01007387 */ /* 0x0003e20000100800 */
[----:B------:R-:W4:Y:S02]  /*bdb70*/  LDL.LU R19, [R1+0x3ea4] ;  /* 0x003ea40001137983 */ /* 0x000f240000300800 */
[----:B------:R-:W4:Y:S02]  /*bdb80*/  LDL.LU R18, [R1+0x3e88] ;  /* 0x003e880001127983 */ /* 0x000f240000300800 */
[----:B------:R-:W4:Y:S01]  /*bdb90*/  LDL.LU R17, [R1+0x3e9c] ;  /* 0x003e9c0001117983 */ /* 0x000f220000300800 */
[----:B------:R-:W4:Y:S01]  /*bdba0*/  LDL.LU R14, [R1+0x3e80] ;  /* 0x003e8000010e7983 */ /* 0x000f220000300800 */
[----:B------:R-:W-:-:S03]  /*bdbb0*/  IADD3 R10, P3, R10, R252, RZ ;  /* 0x000000fc0a0a7210 */ /* 0x000fc60007f7e0ff */
[----:B-1----:R-:W4:Y:S01]  /*bdbc0*/  LDL.LU R12, [R1+0x3e94] ;  /* 0x003e9400010c7983 */ /* 0x002f220000300800 */
[----:B------:R-:W4:Y:S02]  /*bdbd0*/  LDL.LU R13, [R1+0x3e78] ;  /* 0x003e7800010d7983 */ /* 0x000f240000300800 */
[----:B------:R1:W-:Y:S02]  /*bdbe0*/  STL [R1+0x3f48], R10 ;  /* 0x003f480a01007387 */ /* 0x0003e40000100800 */
[--C-:B------:R-:W-:Y:S01]  /*bdbf0*/  IMAD.X R9, R9, 0x1, R0.reuse, P6 ;  /* 0x0000000109097824 */ /* 0x100fe200030e0600 */
[----:B------:R-:W-:Y:S01]  /*bdc00*/  IADD3 R24, P6, R24, R252, RZ ;  /* 0x000000fc18187210 */ /* 0x000fe20007fde0ff */
[----:B-1----:R-:W4:Y:S03]  /*bdc10*/  LDL.LU R10, [R1+0x3e8c] ;  /* 0x003e8c00010a7983 */ /* 0x002f260000300800 */
[----:B------:R1:W-:Y:S01]  /*bdc20*/  STL [R1+0x3f5c], R9 ;  /* 0x003f5c0901007387 */ /* 0x0003e20000100800 */
[----:B------:R-:W-:Y:S01]  /*bdc30*/  IADD3.X R8, R8, R0, RZ, P5, !PT ;  /* 0x0000000008087210 */ /* 0x000fe20002ffe4ff */
[----:B-1----:R-:W4:Y:S04]  /*bdc40*/  LDL.LU R9, [R1+0x3e70] ;  /* 0x003e700001097983 */ /* 0x002f280000300800 */
[----:B------:R1:W-:Y:S01]  /*bdc50*/  STL [R1+0x3f54], R8 ;  /* 0x003f540801007387 */ /* 0x0003e20000100800 */
[-C--:B------:R-:W-:Y:S01]  /*bdc60*/  IADD3 R2, P5, R2, R252.reuse, RZ ;  /* 0x000000fc02027210 */ /* 0x080fe20007fbe0ff */
[--C-:B------:R-:W-:Y:S01]  /*bdc70*/  IMAD.X R23, R23, 0x1, R0.reuse, P2 ;  /* 0x0000000117177824 */ /* 0x100fe200010e0600 */
[----:B------:R-:W-:Y:S01]  /*bdc80*/  IADD3 R16, P2, R16, R252, RZ ;  /* 0x000000fc10107210 */ /* 0x000fe20007f5e0ff */
[----:B-1----:R-:W4:Y:S01]  /*bdc90*/  LDL.LU R8, [R1+0x3e84] ;  /* 0x003e840001087983 */ /* 0x002f220000300800 */
[----:B------:R-:W-:Y:S02]  /*bdca0*/  STL [R1+0x3f40], R24 ;  /* 0x003f401801007387 */ /* 0x000fe40000100800 */
[----:B------:R1:W-:Y:S01]  /*bdcb0*/  STL [R1+0x3eb8], R2 ;  /* 0x003eb80201007387 */ /* 0x0003e20000100800 */
[----:B------:R-:W-:Y:S01]  /*bdcc0*/  IADD3.X R15, R15, R0, RZ, P4, !PT ;  /* 0x000000000f0f7210 */ /* 0x000fe200027fe4ff */
[----:B------:R-:W-:Y:S01]  /*bdcd0*/  IADD3 R6, P4, R6, R252, RZ ;  /* 0x000000fc06067210 */ /* 0x000fe20007f9e0ff */
[----:B-1----:R-:W4:Y:S01]  /*bdce0*/  LDL.LU R2, [R1+0x3e68] ;  /* 0x003e680001027983 */ /* 0x002f220000300800 */
[----:B------:R-:W-:Y:S02]  /*bdcf0*/  STL [R1+0x3f4c], R23 ;  /* 0x003f4c1701007387 */ /* 0x000fe40000100800 */
[----:B------:R1:W-:Y:S02]  /*bdd00*/  STL [R1+0x3eb0], R16 ;  /* 0x003eb01001007387 */ /* 0x0003e40000100800 */
[----:B-1----:R-:W4:Y:S01]  /*bdd10*/  LDL.LU R16, [R1+0x3e7c] ;  /* 0x003e7c0001107983 */ /* 0x002f220000300800 */
[----:B------:R1:W-:Y:S02]  /*bdd20*/  STL [R1+0x3ea8], R6 ;  /* 0x003ea80601007387 */ /* 0x0003e40000100800 */
[----:B------:R1:W-:Y:S02]  /*bdd30*/  STL [R1+0x3f44], R15 ;  /* 0x003f440f01007387 */ /* 0x0003e40000100800 */
[----:B-1----:R-:W4:Y:S01]  /*bdd40*/  LDL.LU R6, [R1+0x3e60] ;  /* 0x003e600001067983 */ /* 0x002f220000300800 */
[----:B------:R-:W4:Y:S02]  /*bdd50*/  LDL.LU R15, [R1+0x3e74] ;  /* 0x003e7400010f7983 */ /* 0x000f240000300800 */
[----:B--2---:R-:W-:-:S05]  /*bdd60*/  IMAD.X R4, R4, 0x1, R0, P3 ;  /* 0x0000000104047824 */ /* 0x004fca00018e0600 */
[----:B------:R1:W-:Y:S01]  /*bdd70*/  STL [R1+0x3f3c], R4 ;  /* 0x003f3c0401007387 */ /* 0x0003e20000100800 */
[----:B---3--:R-:W-:-:S03]  /*bdd80*/  IADD3 R11, P3, R11, R252, RZ ;  /* 0x000000fc0b0b7210 */ /* 0x008fc60007f7e0ff */
[----:B-1----:R-:W2:Y:S02]  /*bdd90*/  LDL.LU R4, [R1+0x3e58] ;  /* 0x003e580001047983 */ /* 0x002ea40000300800 */
[----:B------:R1:W-:Y:S01]  /*bdda0*/  STL [R1+0x3ea0], R11 ;  /* 0x003ea00b01007387 */ /* 0x0003e20000100800 */
[----:B----4-:R-:W-:Y:S01]  /*bddb0*/  IADD3.X R7, R7, R0, RZ, P6, !PT ;  /* 0x0000000007077210 */ /* 0x010fe200037fe4ff */
[----:B-1----:R-:W3:Y:S01]  /*bddc0*/  LDL.LU R11, [R1+0x3e6c] ;  /* 0x003e6c00010b7983 */ /* 0x002ee20000300800 */
[-C--:B------:R-:W-:Y:S01]  /*bddd0*/  IADD3 R22, P6, R22, R252.reuse, RZ ;  /* 0x000000fc16167210 */ /* 0x080fe20007fde0ff */
[----:B------:R-:W-:Y:S02]  /*bdde0*/  IMAD.X R21, R21, 0x1, R0, P5 ;  /* 0x0000000115157824 */ /* 0x000fe400028e0600 */
[----:B------:R1:W-:Y:S01]  /*bddf0*/  STL [R1+0x3f34], R7 ;  /* 0x003f340701007387 */ /* 0x0003e20000100800 */
[----:B------:R-:W-:Y:S02]  /*bde00*/  IADD3 R20, P5, R20, R252, RZ ;  /* 0x000000fc14147210 */ /* 0x000fe40007fbe0ff */
[----:B------:R-:W-:Y:S01]  /*bde10*/  IADD3.X R19, R19, R0, RZ, P2, !PT ;  /* 0x0000000013137210 */ /* 0x000fe200017fe4ff */
[----:B------:R-:W-:-:S02]  /*bde20*/  IADD3 R18, P2, R18, R252, RZ ;  /* 0x000000fc12127210 */ /* 0x000fc40007f5e0ff */
[--C-:B------:R-:W-:Y:S01]  /*bde30*/  IMAD.X R17, R17, 0x1, R0.reuse, P4 ;  /* 0x0000000111117824 */ /* 0x100fe200020e0600 */
[----:B-1----:R-:W4:Y:S01]  /*bde40*/  LDL.LU R7, [R1+0x3e50] ;  /* 0x003e500001077983 */ /* 0x002f220000300800 */
[----:B------:R-:W-:Y:S01]  /*bde50*/  STL [R1+0x3e98], R22 ;  /* 0x003e981601007387 */ /* 0x000fe20000100800 */
[----:B------:R-:W-:Y:S01]  /*bde60*/  IADD3.X R12, R12, R0, RZ, P3, !PT ;  /* 0x000000000c0c7210 */ /* 0x000fe20001ffe4ff */
[----:B------:R-:W-:Y:S01]  /*bde70*/  STL [R1+0x3eac], R21 ;  /* 0x003eac1501007387 */ /* 0x000fe20000100800 */
[----:B------:R-:W-:Y:S01]  /*bde80*/  STL [R1+0x3e90], R20 ;  /* 0x003e901401007387 */ /* 0x000fe20000100800 */
[----:B------:R-:W-:Y:S02]  /*bde90*/  STL [R1+0x3ea4], R19 ;  /* 0x003ea41301007387 */ /* 0x000fe40000100800 */
[----:B------:R-:W-:Y:S01]  /*bdea0*/  STL [R1+0x3e88], R18 ;  /* 0x003e881201007387 */ /* 0x000fe20000100800 */
[-C--:B------:R-:W-:Y:S01]  /*bdeb0*/  IADD3 R14, P4, R14, R252.reuse, RZ ;  /* 0x000000fc0e0e7210 */ /* 0x080fe20007f9e0ff */
[----:B------:R1:W-:Y:S01]  /*bdec0*/  STL [R1+0x3e94], R12 ;  /* 0x003e940c01007387 */ /* 0x0003e20000100800 */
[----:B------:R-:W-:Y:S02]  /*bded0*/  STL [R1+0x3e9c], R17 ;  /* 0x003e9c1101007387 */ /* 0x000fe40000100800 */
[--C-:B------:R-:W-:Y:S01]  /*bdee0*/  IMAD.X R10, R10, 0x1, R0.reuse, P6 ;  /* 0x000000010a0a7824 */ /* 0x100fe200030e0600 */
[-C--:B------:R-:W-:Y:S01]  /*bdef0*/  IADD3 R13, P3, R13, R252.reuse, RZ ;  /* 0x000000fc0d0d7210 */ /* 0x080fe20007f7e0ff */
[----:B-1----:R-:W4:Y:S01]  /*bdf00*/  LDL.LU R12, [R1+0x3e64] ;  /* 0x003e6400010c7983 */ /* 0x002f220000300800 */
[----:B------:R-:W-:Y:S02]  /*bdf10*/  STL [R1+0x3e80], R14 ;  /* 0x003e800e01007387 */ /* 0x000fe40000100800 */
[----:B------:R1:W-:Y:S01]  /*bdf20*/  STL [R1+0x3e8c], R10 ;  /* 0x003e8c0a01007387 */ /* 0x0003e20000100800 */
[----:B------:R-:W-:Y:S01]  /*bdf30*/  IADD3 R9, P6, R9, R252, RZ ;  /* 0x000000fc09097210 */ /* 0x000fe20007fde0ff */
[----:B-1----:R-:W4:Y:S01]  /*bdf40*/  LDL.LU R10, [R1+0x3e48] ;  /* 0x003e4800010a7983 */ /* 0x002f220000300800 */
[----:B------:R-:W-:Y:S02]  /*bdf50*/  STL [R1+0x3e78], R13 ;  /* 0x003e780d01007387 */ /* 0x000fe40000100800 */
[----:B------:R-:W4:Y:S02]  /*bdf60*/  LDL.LU R24, [R1+0x3e5c] ;  /* 0x003e5c0001187983 */ /* 0x000f240000300800 */
[----:B------:R1:W-:Y:S01]  /*bdf70*/  STL [R1+0x3e70], R9 ;  /* 0x003e700901007387 */ /* 0x0003e20000100800 */
[----:B------:R-:W-:Y:S01]  /*bdf80*/  IADD3.X R8, R8, R0, RZ, P5, !PT ;  /* 0x0000000008087210 */ /* 0x000fe20002ffe4ff */
[----:B-1----:R-:W4:Y:S04]  /*bdf90*/  LDL.LU R9, [R1+0x3e40] ;  /* 0x003e400001097983 */ /* 0x002f280000300800 */
[----:B------:R1:W-:Y:S01]  /*bdfa0*/  STL [R1+0x3e84], R8 ;  /* 0x003e840801007387 */ /* 0x0003e20000100800 */
[----:B------:R-:W-:Y:S01]  /*bdfb0*/  IADD3 R2, P5, R2, R252, RZ ;  /* 0x000000fc02027210 */ /* 0x000fe20007fbe0ff */
[----:B-1----:R-:W4:Y:S01]  /*bdfc0*/  LDL.LU R8, [R1+0x3e54] ;  /* 0x003e540001087983 */ /* 0x002f220000300800 */
[----:B------:R-:W4:Y:S02]  /*bdfd0*/  LDL.LU R23, [R1+0x3db8] ;  /* 0x003db80001177983 */ /* 0x000f240000300800 */
[----:B------:R-:W4:Y:S02]  /*bdfe0*/  LDL.LU R14, [R1+0x3e4c] ;  /* 0x003e4c00010e7983 */ /* 0x000f240000300800 */
[----:B------:R-:W4:Y:S01]  /*bdff0*/  LDL.LU R13, [R1+0x3db0] ;  /* 0x003db000010d7983 */ /* 0x000f220000300800 */
[----:B------:R1:W-:Y:S01]  /*be000*/  STL [R1+0x3e68], R2 ;  /* 0x003e680201007387 */ /* 0x0003e20000100800 */
[----:B------:R-:W-:-:S03]  /*be010*/  IMAD.X R16, R16, 0x1, R0, P2 ;  /* 0x0000000110107824 */ /* 0x000fc600010e0600 */
[----:B-1----:R-:W4:Y:S01]  /*be020*/  LDL.LU R2, [R1+0x3e44] ;  /* 0x003e440001027983 */ /* 0x002f220000300800 */
[----:B------:R-:W-:-:S05]  /*be030*/  IADD3 R6, P2, R6, R252, RZ ;  /* 0x000000fc06067210 */ /* 0x000fca0007f5e0ff */
[----:B------:R1:W-:Y:S04]  /*be040*/  STL [R1+0x3e60], R6 ;  /* 0x003e600601007387 */ /* 0x0003e80000100800 */
[----:B-1----:R-:W4:Y:S01]  /*be050*/  LDL.LU R6, [R1+0x3da8] ;  /* 0x003da80001067983 */ /* 0x002f220000300800 */
[----:B------:R-:W-:Y:S01]  /*be060*/  IADD3.X R15, R15, R0, RZ, P4, !PT ;  /* 0x000000000f0f7210 */ /* 0x000fe200027fe4ff */
[----:B------:R-:W-:Y:S01]  /*be070*/  STL [R1+0x3e7c], R16 ;  /* 0x003e7c1001007387 */ /* 0x000fe20000100800 */
[----:B--2---:R-:W-:-:S05]  /*be080*/  IADD3 R4, P4, R4, R252, RZ ;  /* 0x000000fc04047210 */ /* 0x004fca0007f9e0ff */
[----:B------:R1:W-:Y:S01]  /*be090*/  STL [R1+0x3e58], R4 ;  /* 0x003e580401007387 */ /* 0x0003e20000100800 */
[----:B---3--:R-:W-:-:S03]  /*be0a0*/  IMAD.X R11, R11, 0x1, R0, P3 ;  /* 0x000000010b0b7824 */ /* 0x008fc600018e0600 */
[----:B-1----:R-:W2:Y:S01]  /*be0b0*/  LDL.LU R4, [R1+0x3e3c] ;  /* 0x003e3c0001047983 */ /* 0x002ea20000300800 */
[----:B------:R-:W-:Y:S03]  /*be0c0*/  STL [R1+0x3e74], R15 ;  /* 0x003e740f01007387 */ /* 0x000fe60000100800 */
[----:B------:R1:W-:Y:S01]  /*be0d0*/  STL [R1+0x3e6c], R11 ;  /* 0x003e6c0b01007387 */ /* 0x0003e20000100800 */
[----:B----4-:R-:W-:-:S03]  /*be0e0*/  IADD3 R7, P3, R7, R252, RZ ;  /* 0x000000fc07077210 */ /* 0x010fc60007f7e0ff */
[----:B-1----:R-:W3:Y:S01]  /*be0f0*/  LDL.LU R11, [R1+0x3da0] ;  /* 0x003da000010b7983 */ /* 0x002ee20000300800 */
[----:B------:R-:W4:Y:S02]  /*be100*/  LDL.LU R22, [R1+0x3df4] ;  /* 0x003df40001167983 */ /* 0x000f240000300800 */
[----:B------:R-:W4:Y:S02]  /*be110*/  LDL.LU R21, [R1+0x3d98] ;  /* 0x003d980001157983 */ /* 0x000f240000300800 */
[----:B------:R-:W4:Y:S01]  /*be120*/  LDL.LU R20, [R1+0x3dac] ;  /* 0x003dac0001147983 */ /* 0x000f220000300800 */
[----:B------:R1:W-:Y:S01]  /*be130*/  STL [R1+0x3e50], R7 ;  /* 0x003e500701007387 */ /* 0x0003e20000100800 */
[----:B------:R-:W4:Y:S02]  /*be140*/  LDL.LU R19, [R1+0x3d90] ;  /* 0x003d900001137983 */ /* 0x000f240000300800 */
[----:B------:R-:W4:Y:S02]  /*be150*/  LDL.LU R18, [R1+0x3da4] ;  /* 0x003da40001127983 */ /* 0x000f240000300800 */
[----:B------:R-:W4:Y:S01]  /*be160*/  LDL.LU R17, [R1+0x3d88] ;  /* 0x003d880001117983 */ /* 0x000f220000300800 */
[----:B------:R-:W4:Y:S04]  /*be170*/  LDL.LU R16, [R1+0x3d9c] ;  /* 0x003d9c0001107983 */ /* 0x000f280000300800 */
[----:B-1----:R-:W4:Y:S01]  /*be180*/  LDL.LU R7, [R1+0x3d80] ;  /* 0x003d800001077983 */ /* 0x002f220000300800 */
[----:B------:R-:W-:Y:S01]  /*be190*/  IADD3.X R12, R12, R0, RZ, P6, !PT ;  /* 0x000000000c0c7210 */ /* 0x000fe200037fe4ff */
[----:B------:R-:W4:Y:S04]  /*be1a0*/  LDL.LU R15, [R1+0x3d94] ;  /* 0x003d9400010f7983 */ /* 0x000f280000300800 */
[----:B------:R1:W-:Y:S01]  /*be1b0*/  STL [R1+0x3e64], R12 ;  /* 0x003e640c01007387 */ /* 0x0003e20000100800 */
[----:B------:R-:W-:-:S03]  /*be1c0*/  IADD3 R10, P6, R10, R252, RZ ;  /* 0x000000fc0a0a7210 */ /* 0x000fc60007fde0ff */
[----:B-1----:R-:W4:Y:S01]  /*be1d0*/  LDL.LU R12, [R1+0x3d78] ;  /* 0x003d7800010c7983 */ /* 0x002f220000300800 */
[--C-:B------:R-:W-:Y:S02]  /*be1e0*/  IMAD.X R24, R24, 0x1, R0.reuse, P5 ;  /* 0x0000000118187824 */ /* 0x100fe400028e0600 */
[----:B------:R1:W-:Y:S01]  /*be1f0*/  STL [R1+0x3e48], R10 ;  /* 0x003e480a01007387 */ /* 0x0003e20000100800 */
[----:B------:R-:W-:Y:S01]  /*be200*/  IADD3 R9, P5, R9, R252, RZ ;  /* 0x000000fc09097210 */ /* 0x000fe20007fbe0ff */
[----:B-1----:R-:W4:Y:S04]  /*be210*/  LDL.LU R10, [R1+0x3d8c] ;  /* 0x003d8c00010a7983 */ /* 0x002f280000300800 */
[----:B------:R1:W-:Y:S01]  /*be220*/  STL [R1+0x3e40], R9 ;  /* 0x003e400901007387 */ /* 0x0003e20000100800 */
[----:B------:R-:W-:Y:S01]  /*be230*/  IADD3.X R8, R8, R0, RZ, P2, !PT ;  /* 0x0000000008087210 */ /* 0x000fe200017fe4ff */
[----:B------:R-:W-:Y:S01]  /*be240*/  IADD3 R23, P2, R23, R252, RZ ;  /* 0x000000fc17177210 */ /* 0x000fe20007f5e0ff */
[----:B-1----:R-:W4:Y:S01]  /*be250*/  LDL.LU R9, [R1+0x3d70] ;  /* 0x003d700001097983 */ /* 0x002f220000300800 */
[----:B------:R-:W-:-:S02]  /*be260*/  IMAD.X R14, R14, 0x1, R0, P4 ;  /* 0x000000010e0e7824 */ /* 0x000fc400020e0600 */
[----:B------:R-:W-:Y:S02]  /*be270*/  STL [R1+0x3e5c], R24 ;  /* 0x003e5c1801007387 */ /* 0x000fe40000100800 */
[----:B------:R1:W-:Y:S01]  /*be280*/  STL [R1+0x3e54], R8 ;  /* 0x003e540801007387 */ /* 0x0003e20000100800 */
[----:B------:R-:W-:Y:S02]  /*be290*/  IADD3 R13, P4, R13, R252, RZ ;  /* 0x000000fc0d0d7210 */ /* 0x000fe40007f9e0ff */
[----:B------:R-:W-:Y:S01]  /*be2a0*/  IADD3.X R2, R2, R0, RZ, P3, !PT ;  /* 0x0000000002027210 */ /* 0x000fe20001ffe4ff */
[----:B-1----:R-:W4:Y:S01]  /*be2b0*/  LDL.LU R8, [R1+0x3d84] ;  /* 0x003d840001087983 */ /* 0x002f220000300800 */
[----:B------:R-:W-:Y:S02]  /*be2c0*/  STL [R1+0x3db8], R23 ;  /* 0x003db81701007387 */ /* 0x000fe40000100800 */
[----:B------:R1:W-:Y:S02]  /*be2d0*/  STL [R1+0x3e4c], R14 ;  /* 0x003e4c0e01007387 */ /* 0x0003e40000100800 */
[----:B-1----:R-:W4:Y:S01]  /*be2e0*/  LDL.LU R14, [R1+0x3d68] ;  /* 0x003d6800010e7983 */ /* 0x002f220000300800 */
[----:B------:R1:W-:Y:S02]  /*be2f0*/  STL [R1+0x3e44], R2 ;  /* 0x003e440201007387 */ /* 0x0003e40000100800 */
[----:B------:R1:W-:Y:S01]  /*be300*/  STL [R1+0x3db0], R13 ;  /* 0x003db00d01007387 */ /* 0x0003e20000100800 */
[----:B------:R-:W-:Y:S01]  /*be310*/  IADD3 R6, P3, R6, R252, RZ ;  /* 0x000000fc06067210 */ /* 0x000fe20007f7e0ff */
[----:B-1----:R-:W4:Y:S01]  /*be320*/  LDL.LU R2, [R1+0x3d7c] ;  /* 0x003d7c0001027983 */ /* 0x002f220000300800 */
[----:B------:R-:W4:Y:S03]  /*be330*/  LDL.LU R13, [R1+0x3d60] ;  /* 0x003d6000010d7983 */ /* 0x000f260000300800 */
[----:B------:R1:W-:Y:S02]  /*be340*/  STL [R1+0x3da8], R6 ;  /* 0x003da80601007387 */ /* 0x0003e40000100800 */
[----:B-1----:R-:W4:Y:S01]  /*be350*/  LDL.LU R6, [R1+0x3d74] ;  /* 0x003d740001067983 */ /* 0x002f220000300800 */
[----:B--2---:R-:W-:-:S05]  /*be360*/  IMAD.X R4, R4, 0x1, R0, P6 ;  /* 0x0000000104047824 */ /* 0x004fca00030e0600 */
[----:B------:R1:W-:Y:S01]  /*be370*/  STL [R1+0x3e3c], R4 ;  /* 0x003e3c0401007387 */ /* 0x0003e20000100800 */
[----:B---3--:R-:W-:Y:S02]  /*be380*/  IADD3 R11, P6, R11, R252, RZ ;  /* 0x000000fc0b0b7210 */ /* 0x008fe40007fde0ff */
[----:B----4-:R-:W-:Y:S01]  /*be390*/  IADD3.X R22, R22, R0, RZ, P5, !PT ;  /* 0x0000000016167210 */ /* 0x010fe20002ffe4ff */
[----:B-1----:R-:W2:Y:S01]  /*be3a0*/  LDL.LU R4, [R1+0x3d58] ;  /* 0x003d580001047983 */ /* 0x002ea20000300800 */
[-C--:B------:R-:W-:Y:S01]  /*be3b0*/  IADD3 R21, P5, R21, R252.reuse, RZ ;  /* 0x000000fc15157210 */ /* 0x080fe20007fbe0ff */
[----:B------:R1:W-:Y:S02]  /*be3c0*/  STL [R1+0x3da0], R11 ;  /* 0x003da00b01007387 */ /* 0x0003e40000100800 */
[--C-:B------:R-:W-:Y:S01]  /*be3d0*/  IMAD.X R20, R20, 0x1, R0.reuse, P2 ;  /* 0x0000000114147824 */ /* 0x100fe200010e0600 */
[----:B------:R-:W-:Y:S02]  /*be3e0*/  IADD3 R19, P2, R19, R252, RZ ;  /* 0x000000fc13137210 */ /* 0x000fe40007f5e0ff */
[----:B------:R-:W-:Y:S01]  /*be3f0*/  IADD3.X R18, R18, R0, RZ, P4, !PT ;  /* 0x0000000012127210 */ /* 0x000fe200027fe4ff */
[----:B------:R-:W-:Y:S01]  /*be400*/  IMAD.X R16, R16, 0x1, R0, P3 ;  /* 0x0000000110107824 */ /* 0x000fe200018e0600 */
[-C--:B------:R-:W-:Y:S01]  /*be410*/  IADD3 R17, P4, R17, R252.reuse, RZ ;  /* 0x000000fc11117210 */ /* 0x080fe20007f9e0ff */
[----:B-1----:R-:W3:Y:S01]  /*be420*/  LDL.LU R11, [R1+0x3d6c] ;  /* 0x003d6c00010b7983 */ /* 0x002ee20000300800 */
[----:B------:R-:W-:Y:S01]  /*be430*/  STL [R1+0x3df4], R22 ;  /* 0x003df41601007387 */ /* 0x000fe20000100800 */
[----:B------:R-:W-:Y:S01]  /*be440*/  IADD3 R7, P3, R7, R252, RZ ;  /* 0x000000fc07077210 */ /* 0x000fe20007f7e0ff */
[----:B------:R-:W-:Y:S01]  /*be450*/  STL [R1+0x3d98], R21 ;  /* 0x003d981501007387 */ /* 0x000fe20000100800 */
[----:B------:R-:W-:Y:S01]  /*be460*/  STL [R1+0x3dac], R20 ;  /* 0x003dac1401007387 */ /* 0x000fe20000100800 */
[----:B------:R-:W-:Y:S02]  /*be470*/  STL [R1+0x3d90], R19 ;  /* 0x003d901301007387 */ /* 0x000fe40000100800 */
[----:B------:R-:W-:Y:S01]  /*be480*/  STL [R1+0x3da4], R18 ;  /* 0x003da41201007387 */ /* 0x000fe20000100800 */
[----:B------:R-:W-:Y:S01]  /*be490*/  IADD3.X R15, R15, R0, RZ, P6, !PT ;  /* 0x000000000f0f7210 */ /* 0x000fe200037fe4ff */
[----:B------:R1:W-:Y:S01]  /*be4a0*/  STL [R1+0x3d80], R7 ;  /* 0x003d800701007387 */ /* 0x0003e20000100800 */
[----:B------:R-:W-:Y:S01]  /*be4b0*/  STL [R1+0x3d88], R17 ;  /* 0x003d881101007387 */ /* 0x000fe20000100800 */
[----:B------:R-:W-:-:S02]  /*be4c0*/  IADD3 R12, P6, R12, R252, RZ ;  /* 0x000000fc0c0c7210 */ /* 0x000fc40007fde0ff */
[----:B-1----:R-:W4:Y:S01]  /*be4d0*/  LDL.LU R7, [R1+0x3d50] ;  /* 0x003d500001077983 */ /* 0x002f220000300800 */
[----:B------:R-:W-:Y:S02]  /*be4e0*/  STL [R1+0x3d9c], R16 ;  /* 0x003d9c1001007387 */ /* 0x000fe40000100800 */
[----:B------:R1:W-:Y:S02]  /*be4f0*/  STL [R1+0x3d78], R12 ;  /* 0x003d780c01007387 */ /* 0x0003e40000100800 */
[----:B------:R-:W-:Y:S01]  /*be500*/  IMAD.X R10, R10, 0x1, R0, P5 ;  /* 0x000000010a0a7824 */ /* 0x000fe200028e0600 */
[----:B-1----:R-:W4:Y:S01]  /*be510*/  LDL.LU R12, [R1+0x3d64] ;  /* 0x003d6400010c7983 */ /* 0x002f220000300800 */
[----:B------:R-:W-:Y:S02]  /*be520*/  STL [R1+0x3d94], R15 ;  /* 0x003d940f01007387 */ /* 0x000fe40000100800 */
[----:B------:R-:W4:Y:S02]  /*be530*/  LDL.LU R24, [R1+0x3d48] ;  /* 0x003d480001187983 */ /* 0x000f240000300800 */
[----:B------:R1:W-:Y:S01]  /*be540*/  STL [R1+0x3d8c], R10 ;  /* 0x003d8c0a01007387 */ /* 0x0003e20000100800 */
[----:B------:R-:W-:Y:S01]  /*be550*/  IADD3 R9, P5, R9, R252, RZ ;  /* 0x000000fc09097210 */ /* 0x000fe20007fbe0ff */
[----:B-1----:R-:W4:Y:S04]  /*be560*/  LDL.LU R10, [R1+0x3d5c] ;  /* 0x003d5c00010a7983 */ /* 0x002f280000300800 */
[----:B------:R1:W-:Y:S01]  /*be570*/  STL [R1+0x3d70], R9 ;  /* 0x003d700901007387 */ /* 0x0003e20000100800 */
[----:B------:R-:W-:Y:S01]  /*be580*/  IADD3.X R8, R8, R0, RZ, P2, !PT ;  /* 0x0000000008087210 */ /* 0x000fe200017fe4ff */
[----:B-1----:R-:W4:Y:S01]  /*be590*/  LDL.LU R9, [R1+0x3d40] ;  /* 0x003d400001097983 */ /* 0x002f220000300800 */
[----:B------:R-:W4:Y:S02]  /*be5a0*/  LDL.LU R23, [R1+0x3d54] ;  /* 0x003d540001177983 */ /* 0x000f240000300800 */
[----:B------:R-:W4:Y:S02]  /*be5b0*/  LDL.LU R16, [R1+0x3cb8] ;  /* 0x003cb80001107983 */ /* 0x000f240000300800 */
[----:B------:R-:W4:Y:S01]  /*be5c0*/  LDL.LU R15, [R1+0x3d4c] ;  /* 0x003d4c00010f7983 */ /* 0x000f220000300800 */
[----:B------:R1:W-:Y:S01]  /*be5d0*/  STL [R1+0x3d84], R8 ;  /* 0x003d840801007387 */ /* 0x0003e20000100800 */
[----:B------:R-:W-:-:S03]  /*be5e0*/  IADD3 R14, P2, R14, R252, RZ ;  /* 0x000000fc0e0e7210 */ /* 0x000fc60007f5e0ff */
[----:B-1----:R-:W4:Y:S01]  /*be5f0*/  LDL.LU R8, [R1+0x3cb0] ;  /* 0x003cb00001087983 */ /* 0x002f220000300800 */
[----:B------:R-:W-:-:S05]  /*be600*/  IMAD.X R2, R2, 0x1, R0, P4 ;  /* 0x0000000102027824 */ /* 0x000fca00020e0600 */
[----:B------:R1:W-:Y:S01]  /*be610*/  STL [R1+0x3d7c], R2 ;  /* 0x003d7c0201007387 */ /* 0x0003e20000100800 */
[----:B------:R-:W-:-:S03]  /*be620*/  IADD3.X R6, R6, R0, RZ, P3, !PT ;  /* 0x0000000006067210 */ /* 0x000fc60001ffe4ff */
[----:B-1----:R-:W4:Y:S01]  /*be630*/  LDL.LU R2, [R1+0x3d44] ;  /* 0x003d440001027983 */ /* 0x002f220000300800 */
[----:B------:R-:W-:Y:S02]  /*be640*/  STL [R1+0x3d68], R14 ;  /* 0x003d680e01007387 */ /* 0x000fe40000100800 */
[----:B------:R1:W-:Y:S02]  /*be650*/  STL [R1+0x3d74], R6 ;  /* 0x003d740601007387 */ /* 0x0003e40000100800 */
[----:B-1----:R-:W4:Y:S01]  /*be660*/  LDL.LU R6, [R1+0x3ca8] ;  /* 0x003ca80001067983 */ /* 0x002f220000300800 */
[----:B------:R-:W-:-:S05]  /*be670*/  IADD3 R13, P4, R13, R252, RZ ;  /* 0x000000fc0d0d7210 */ /* 0x000fca0007f9e0ff */
[----:B------:R-:W-:Y:S01]  /*be680*/  STL [R1+0x3d60], R13 ;  /* 0x003d600d01007387 */ /* 0x000fe20000100800 */
[----:B--2---:R-:W-:-:S05]  /*be690*/  IADD3 R4, P3, R4, R252, RZ ;  /* 0x000000fc04047210 */ /* 0x004fca0007f7e0ff */
[----:B------:R1:W-:Y:S01]  /*be6a0*/  STL [R1+0x3d58], R4 ;  /* 0x003d580401007387 */ /* 0x0003e20000100800 */
[----:B---3--:R-:W-:-:S03]  /*be6b0*/  IMAD.X R11, R11, 0x1, R0, P6 ;  /* 0x000000010b0b7824 */ /* 0x008fc600030e0600 */
[----:B-1----:R-:W2:Y:S01]  /*be6c0*/  LDL.LU R4, [R1+0x3d3c] ;  /* 0x003d3c0001047983 */ /* 0x002ea20000300800 */
[----:B------:R-:W3:Y:S02]  /*be6d0*/  LDL.LU R22, [R1+0x3ca0] ;  /* 0x003ca00001167983 */ /* 0x000ee40000300800 */
[----:B------:R-:W3:Y:S02]  /*be6e0*/  LDL.LU R21, [R1+0x3cf4] ;  /* 0x003cf40001157983 */ /* 0x000ee40000300800 */
[----:B------:R-:W3:Y:S01]  /*be6f0*/  LDL.LU R20, [R1+0x3c98] ;  /* 0x003c980001147983 */ /* 0x000ee20000300800 */
[----:B------:R1:W-:Y:S01]  /*be700*/  STL [R1+0x3d6c], R11 ;  /* 0x003d6c0b01007387 */ /* 0x0003e20000100800 */
[----:B------:R-:W3:Y:S02]  /*be710*/  LDL.LU R19, [R1+0x3cac] ;  /* 0x003cac0001137983 */ /* 0x000ee40000300800 */
[----:B------:R-:W3:Y:S02]  /*be720*/  LDL.LU R18, [R1+0x3c90] ;  /* 0x003c900001127983 */ /* 0x000ee40000300800 */
[----:B------:R-:W3:Y:S01]  /*be730*/  LDL.LU R17, [R1+0x3ca4] ;  /* 0x003ca40001117983 */ /* 0x000ee20000300800 */
[----:B------:R-:W3:Y:S04]  /*be740*/  LDL.LU R14, [R1+0x3c88] ;  /* 0x003c8800010e7983 */ /* 0x000ee80000300800 */
[----:B-1----:R-:W3:Y:S01]  /*be750*/  LDL.LU R11, [R1+0x3c9c] ;  /* 0x003c9c00010b7983 */ /* 0x002ee20000300800 */
[----:B----4-:R-:W-:-:S03]  /*be760*/  IADD3 R7, P6, R7, R252, RZ ;  /* 0x000000fc07077210 */ /* 0x010fc60007fde0ff */
[----:B------:R-:W4:Y:S04]  /*be770*/  LDL.LU R13, [R1+0x3c80] ;  /* 0x003c8000010d7983 */ /* 0x000f280000300800 */
[----:B------:R1:W-:Y:S01]  /*be780*/  STL [R1+0x3d50], R7 ;  /* 0x003d500701007387 */ /* 0x0003e20000100800 */
[----:B------:R-:W-:-:S03]  /*be790*/  IADD3.X R12, R12, R0, RZ, P5, !PT ;  /* 0x000000000c0c7210 */ /* 0x000fc60002ffe4ff */
[----:B-1----:R-:W4:Y:S02]  /*be7a0*/  LDL.LU R7, [R1+0x3c94] ;  /* 0x003c940001077983 */ /* 0x002f240000300800 */
[----:B------:R1:W-:Y:S01]  /*be7b0*/  STL [R1+0x3d64], R12 ;  /* 0x003d640c01007387 */ /* 0x0003e20000100800 */
[-C--:B------:R-:W-:Y:S01]  /*be7c0*/  IADD3 R24, P5, R24, R252.reuse, RZ ;  /* 0x000000fc18187210 */ /* 0x080fe20007fbe0ff */
[----:B------:R-:W-:Y:S01]  /*be7d0*/  IMAD.X R10, R10, 0x1, R0, P2 ;  /* 0x000000010a0a7824 */ /* 0x000fe200010e0600 */
[----:B-1----:R-:W4:Y:S04]  /*be7e0*/  LDL.LU R12, [R1+0x3c78] ;  /* 0x003c7800010c7983 */ /* 0x002f280000300800 */
[----:B------:R1:W-:Y:S01]  /*be7f0*/  STL [R1+0x3d5c], R10 ;  /* 0x003d5c0a01007387 */ /* 0x0003e20000100800 */
[----:B------:R-:W-:-:S02]  /*be800*/  IADD3 R9, P2, R9, R252, RZ ;  /* 0x000000fc09097210 */ /* 0x000fc40007f5e0ff */
[----:B------:R-:W-:Y:S01]  /*be810*/  IADD3.X R23, R23, R0, RZ, P4, !PT ;  /* 0x0000000017177210 */ /* 0x000fe200027fe4ff */
[-C--:B------:R-:W-:Y:S01]  /*be820*/  IADD3 R16, P4, R16, R252.reuse, RZ ;  /* 0x000000fc10107210 */ /* 0x080fe20007f9e0ff */
[----:B-1----:R-:W4:Y:S01]  /*be830*/  LDL.LU R10, [R1+0x3c8c] ;  /* 0x003c8c00010a7983 */ /* 0x002f220000300800 */
[----:B------:R-:W-:Y:S02]  /*be840*/  STL [R1+0x3d48], R24 ;  /* 0x003d481801007387 */ /* 0x000fe40000100800 */
[--C-:B------:R-:W-:Y:S02]  /*be850*/  IMAD.X R15, R15, 0x1, R0.reuse, P3 ;  /* 0x000000010f0f7824 */ /* 0x100fe400018e0600 */
[----:B------:R1:W-:Y:S01]  /*be860*/  STL [R1+0x3d40], R9 ;  /* 0x003d400901007387 */ /* 0x0003e20000100800 */
[----:B------:R-:W-:Y:S01]  /*be870*/  IADD3 R8, P3, R8, R252, RZ ;  /* 0x000000fc08087210 */ /* 0x000fe20007f7e0ff */
[----:B-1----:R-:W4:Y:S01]  /*be880*/  LDL.LU R9, [R1+0x3c70] ;  /* 0x003c700001097983 */ /* 0x002f220000300800 */
[----:B------:R-:W-:Y:S02]  /*be890*/  STL [R1+0x3d54], R23 ;  /* 0x003d541701007387 */ /* 0x000fe40000100800 */
[----:B------:R1:W-:Y:S02]  /*be8a0*/  STL [R1+0x3cb8], R16 ;  /* 0x003cb81001007387 */ /* 0x0003e40000100800 */
[----:B-1----:R-:W4:Y:S01]  /*be8b0*/  LDL.LU R16, [R1+0x3c84] ;  /* 0x003c840001107983 */ /* 0x002f220000300800 */
[----:B------:R1:W-:Y:S02]  /*be8c0*/  STL [R1+0x3cb0], R8 ;  /* 0x003cb00801007387 */ /* 0x0003e40000100800 */
[----:B------:R1:W-:Y:S01]  /*be8d0*/  STL [R1+0x3d4c], R15 ;  /* 0x003d4c0f01007387 */ /* 0x0003e20000100800 */
[----:B------:R-:W-:Y:S01]  /*be8e0*/  IADD3.X R2, R2, R0, RZ, P6, !PT ;  /* 0x0000000002027210 */ /* 0x000fe200037fe4ff */
[----:B-1----:R-:W4:Y:S01]  /*be8f0*/  LDL.LU R8, [R1+0x3c68] ;  /* 0x003c680001087983 */ /* 0x002f220000300800 */
[----:B------:R-:W4:Y:S03]  /*be900*/  LDL.LU R15, [R1+0x3c7c] ;  /* 0x003c7c00010f7983 */ /* 0x000f260000300800 */
[----:B------:R1:W-:Y:S01]  /*be910*/  STL [R1+0x3d44], R2 ;  /* 0x003d440201007387 */ /* 0x0003e20000100800 */
[-C--:B------:R-:W-:Y:S01]  /*be920*/  IADD3 R6, P6, R6, R252.reuse, RZ ;  /* 0x000000fc06067210 */ /* 0x080fe20007fde0ff */
[----:B-1----:R-:W4:Y:S04]  /*be930*/  LDL.LU R2, [R1+0x3c60] ;  /* 0x003c600001027983 */ /* 0x002f280000300800 */
[----:B------:R1:W-:Y:S02]  /*be940*/  STL [R1+0x3ca8], R6 ;  /* 0x003ca80601007387 */ /* 0x0003e40000100800 */
[----:B-1----:R-:W4:Y:S01]  /*be950*/  LDL.LU R6, [R1+0x3c74] ;  /* 0x003c740001067983 */ /* 0x002f220000300800 */
[----:B--2---:R-:W-:Y:S01]  /*be960*/  IMAD.X R4, R4, 0x1, R0, P5 ;  /* 0x0000000104047824 */ /* 0x004fe200028e0600 */
[----:B---3--:R-:W-:-:S02]  /*be970*/  IADD3 R22, P5, R22, R252, RZ ;  /* 0x000000fc16167210 */ /* 0x008fc40007fbe0ff */
[----:B------:R-:W-:Y:S01]  /*be980*/  IADD3.X R21, R21, R0, RZ, P2, !PT ;  /* 0x0000000015157210 */ /* 0x000fe200017fe4ff */
[-C--:B------:R-:W-:Y:S01]  /*be990*/  IADD3 R20, P2, R20, R252.reuse, RZ ;  /* 0x000000fc14147210 */ /* 0x080fe20007f5e0ff */
[----:B------:R1:W-:Y:S01]  /*be9a0*/  STL [R1+0x3d3c], R4 ;  /* 0x003d3c0401007387 */ /* 0x0003e20000100800 */
[--C-:B------:R-:W-:Y:S01]  /*be9b0*/  IMAD.X R19, R19, 0x1, R0.reuse, P4 ;  /* 0x0000000113137824 */ /* 0x100fe200020e0600 */
[----:B------:R-:W-:Y:S02]  /*be9c0*/  IADD3 R18, P4, R18, R252, RZ ;  /* 0x000000fc12127210 */ /* 0x000fe40007f9e0ff */
[----:B------:R-:W-:Y:S01]  /*be9d0*/  IADD3.X R17, R17, R0, RZ, P3, !PT ;  /* 0x0000000011117210 */ /* 0x000fe20001ffe4ff */
[----:B------:R-:W-:Y:S01]  /*be9e0*/  IADD3 R14, P3, R14, R252, RZ ;  /* 0x000000fc0e0e7210 */ /* 0x000fe20007f7e0ff */
[----:B-1----:R-:W2:Y:S01]  /*be9f0*/  LDL.LU R4, [R1+0x3c58] ;  /* 0x003c580001047983 */ /* 0x002ea20000300800 */
[----:B------:R-:W-:Y:S02]  /*bea00*/  STL [R1+0x3ca0], R22 ;  /* 0x003ca01601007387 */ /* 0x000fe40000100800 */
[----:B------:R-:W-:-:S02]  /*bea10*/  IMAD.X R11, R11, 0x1, R0, P6 ;  /* 0x000000010b0b7824 */ /* 0x000fc400030e0600 */
[----:B------:R-:W-:Y:S01]  /*bea20*/  STL [R1+0x3cf4], R21 ;  /* 0x003cf41501007387 */ /* 0x000fe20000100800 */
[----:B------:R-:W-:Y:S01]  /*bea30*/  STL [R1+0x3c98], R20 ;  /* 0x003c981401007387 */ /* 0x000fe20000100800 */
[----:B------:R-:W-:Y:S02]  /*bea40*/  STL [R1+0x3cac], R19 ;  /* 0x003cac1301007387 */ /* 0x000fe40000100800 */
[----:B------:R-:W-:Y:S02]  /*bea50*/  STL [R1+0x3c90], R18 ;  /* 0x003c901201007387 */ /* 0x000fe40000100800 */
[----:B------:R1:W-:Y:S01]  /*bea60*/  STL [R1+0x3c9c], R11 ;  /* 0x003c9c0b01007387 */ /* 0x0003e20000100800 */
[----:B------:R-:W-:Y:S01]  /*bea70*/  STL [R1+0x3ca4], R17 ;  /* 0x003ca41101007387 */ /* 0x000fe20000100800 */
[----:B----4-:R-:W-:Y:S02]  /*bea80*/  IADD3 R13, P6, R13, R252, RZ ;  /* 0x000000fc0d0d7210 */ /* 0x010fe40007fde0ff */
[----:B------:R-:W-:Y:S01]  /*bea90*/  IADD3.X R7, R7, R0, RZ, P5, !PT ;  /* 0x0000000007077210 */ /* 0x000fe20002ffe4ff */
[----:B-1----:R-:W3:Y:S01]  /*beaa0*/  LDL.LU R11, [R1+0x3c6c] ;  /* 0x003c6c00010b7983 */ /* 0x002ee20000300800 */
[----:B------:R-:W-:Y:S03]  /*beab0*/  STL [R1+0x3c88], R14 ;  /* 0x003c880e01007387 */ /* 0x000fe60000100800 */
[----:B------:R1:W-:Y:S01]  /*beac0*/  STL [R1+0x3c94], R7 ;  /* 0x003c940701007387 */ /* 0x0003e20000100800 */
[----:B------:R-:W-:-:S03]  /*bead0*/  IADD3 R12, P5, R12, R252, RZ ;  /* 0x000000fc0c0c7210 */ /* 0x000fc60007fbe0ff */
[----:B-1----:R-:W4:Y:S01]  /*beae0*/  LDL.LU R7, [R1+0x3c50] ;  /* 0x003c500001077983 */ /* 0x002f220000300800 */
[----:B------:R-:W-:Y:S02]  /*beaf0*/  STL [R1+0x3c80], R13 ;  /* 0x003c800d01007387 */ /* 0x000fe40000100800 */
[----:B------:R-:W4:Y:S02]  /*beb00*/  LDL.LU R24, [R1+0x3c64] ;  /* 0x003c640001187983 */ /* 0x000f240000300800 */
[----:B------:R1:W-:Y:S02]  /*beb10*/  STL [R1+0x3c78], R12 ;  /* 0x003c780c01007387 */ /* 0x0003e40000100800 */
[----:B------:R-:W-:Y:S01]  /*beb20*/  IMAD.X R10, R10, 0x1, R0, P2 ;  /* 0x000000010a0a7824 */ /* 0x000fe200010e0600 */
        /* <DEDUP_REMOVED lines=8> */
[----:B------:R-:W-:-:S03]  /*bebb0*/  IADD3.X R16, R16, R0, RZ, P4, !PT ;  /* 0x0000000010107210 */ /* 0x000fc600027fe4ff */
[----:B-1----:R-:W4:Y:S01]  /*bebc0*/  LDL.LU R9, [R1+0x3c4c] ;  /* 0x003c4c0001097983 */ /* 0x002f220000300800 */
[----:B------:R-:W-:Y:S01]  /*bebd0*/  IADD3 R8, P4, R8, R252, RZ ;  /* 0x000000fc08087210 */ /* 0x000fe20007f9e0ff */
[----:B------:R-:W-:-:S04]  /*bebe0*/  IMAD.X R15, R15, 0x1, R0, P3 ;  /* 0x000000010f0f7824 */ /* 0x000fc800018e0600 */
[----:B------:R1:W-:Y:S01]  /*bebf0*/  STL [R1+0x3c68], R8 ;  /* 0x003c680801007387 */ /* 0x0003e20000100800 */
[----:B------:R-:W-:-:S03]  /*bec00*/  IADD3 R2, P3, R2, R252, RZ ;  /* 0x000000fc02027210 */ /* 0x000fc60007f7e0ff */
[----:B-1----:R-:W4:Y:S01]  /*bec10*/  LDL.LU R8, [R1+0x3bb0] ;  /* 0x003bb00001087983 */ /* 0x002f220000300800 */
[----:B------:R-:W-:Y:S02]  /*bec20*/  STL [R1+0x3c84], R16 ;  /* 0x003c841001007387 */ /* 0x000fe40000100800 */
[----:B------:R1:W-:Y:S01]  /*bec30*/  STL [R1+0x3c60], R2 ;  /* 0x003c600201007387 */ /* 0x0003e20000100800 */
[----:B------:R-:W-:Y:S01]  /*bec40*/  IADD3.X R6, R6, R0, RZ, P6, !PT ;  /* 0x0000000006067210 */ /* 0x000fe200037fe4ff */
[----:B-1----:R-:W4:Y:S01]  /*bec50*/  LDL.LU R2, [R1+0x3c44] ;  /* 0x003c440001027983 */ /* 0x002f220000300800 */
[----:B------:R-:W-:Y:S03]  /*bec60*/  STL [R1+0x3c7c], R15 ;  /* 0x003c7c0f01007387 */ /* 0x000fe60000100800 */
[----:B------:R1:W-:Y:S02]  /*bec70*/  STL [R1+0x3c74], R6 ;  /* 0x003c740601007387 */ /* 0x0003e40000100800 */
[----:B-1----:R-:W4:Y:S01]  /*bec80*/  LDL.LU R6, [R1+0x3ba8] ;  /* 0x003ba80001067983 */ /* 0x002f220000300800 */
[----:B------:R-:W4:Y:S02]  /*bec90*/  LDL.LU R22, [R1+0x3c3c] ;  /* 0x003c3c0001167983 */ /* 0x000f240000300800 */
[----:B------:R-:W4:Y:S02]  /*beca0*/  LDL.LU R21, [R1+0x3ba0] ;  /* 0x003ba00001157983 */ /* 0x000f240000300800 */
[----:B------:R-:W4:Y:S01]  /*becb0*/  LDL.LU R20, [R1+0x3bf4] ;  /* 0x003bf40001147983 */ /* 0x000f220000300800 */
[----:B--2---:R-:W-:-:S05]  /*becc0*/  IADD3 R4, P6, R4, R252, RZ ;  /* 0x000000fc04047210 */ /* 0x004fca0007fde0ff */
[----:B------:R1:W-:Y:S01]  /*becd0*/  STL [R1+0x3c58], R4 ;  /* 0x003c580401007387 */ /* 0x0003e20000100800 */
[----:B------:R-:W2:Y:S02]  /*bece0*/  LDL.LU R19, [R1+0x3b98] ;  /* 0x003b980001137983 */ /* 0x000ea40000300800 */
[----:B------:R-:W2:Y:S02]  /*becf0*/  LDL.LU R18, [R1+0x3bac] ;  /* 0x003bac0001127983 */ /* 0x000ea40000300800 */
[----:B------:R-:W2:Y:S01]  /*bed00*/  LDL.LU R17, [R1+0x3b90] ;  /* 0x003b900001117983 */ /* 0x000ea20000300800 */
[----:B------:R-:W2:Y:S04]  /*bed10*/  LDL.LU R16, [R1+0x3ba4] ;  /* 0x003ba40001107983 */ /* 0x000ea80000300800 */
[----:B-1----:R-:W2:Y:S01]  /*bed20*/  LDL.LU R4, [R1+0x3b88] ;  /* 0x003b880001047983 */ /* 0x002ea20000300800 */
[----:B------:R-:W2:Y:S02]  /*bed30*/  LDL.LU R15, [R1+0x3b9c] ;  /* 0x003b9c00010f7983 */ /* 0x000ea40000300800 */
[----:B---3--:R-:W-:-:S05]  /*bed40*/  IMAD.X R11, R11, 0x1, R0, P5 ;  /* 0x000000010b0b7824 */ /* 0x008fca00028e0600 */
[----:B------:R1:W-:Y:S01]  /*bed50*/  STL [R1+0x3c6c], R11 ;  /* 0x003c6c0b01007387 */ /* 0x0003e20000100800 */
[----:B----4-:R-:W-:Y:S02]  /*bed60*/  IADD3 R7, P5, R7, R252, RZ ;  /* 0x000000fc07077210 */ /* 0x010fe40007fbe0ff */
[----:B------:R-:W-:Y:S01]  /*bed70*/  IADD3.X R24, R24, R0, RZ, P2, !PT ;  /* 0x0000000018187210 */ /* 0x000fe200017fe4ff */
[----:B-1----:R-:W3:Y:S02]  /*bed80*/  LDL.LU R11, [R1+0x3b80] ;  /* 0x003b8000010b7983 */ /* 0x002ee40000300800 */
[----:B------:R1:W-:Y:S01]  /*bed90*/  STL [R1+0x3c50], R7 ;  /* 0x003c500701007387 */ /* 0x0003e20000100800 */
[-C--:B------:R-:W-:Y:S01]  /*beda0*/  IADD3 R12, P2, R12, R252.reuse, RZ ;  /* 0x000000fc0c0c7210 */ /* 0x080fe20007f5e0ff */
[----:B-1----:R-:W4:Y:S04]  /*bedb0*/  LDL.LU R7, [R1+0x3b94] ;  /* 0x003b940001077983 */ /* 0x002f280000300800 */
[----:B------:R1:W-:Y:S01]  /*bedc0*/  STL [R1+0x3c48], R12 ;  /* 0x003c480c01007387 */ /* 0x0003e20000100800 */
[----:B------:R-:W-:Y:S01]  /*bedd0*/  IMAD.X R10, R10, 0x1, R0, P4 ;  /* 0x000000010a0a7824 */ /* 0x000fe200020e0600 */
[----:B------:R-:W-:-:S02]  /*bede0*/  IADD3 R23, P4, R23, R252, RZ ;  /* 0x000000fc17177210 */ /* 0x000fc40007f9e0ff */
[----:B-1----:R-:W4:Y:S01]  /*bedf0*/  LDL.LU R12, [R1+0x3b78] ;  /* 0x003b7800010c7983 */ /* 0x002f220000300800 */
[----:B------:R-:W-:Y:S01]  /*bee00*/  IADD3.X R14, R14, R0, RZ, P3, !PT ;  /* 0x000000000e0e7210 */ /* 0x000fe20001ffe4ff */
[----:B------:R-:W-:Y:S02]  /*bee10*/  STL [R1+0x3c64], R24 ;  /* 0x003c641801007387 */ /* 0x000fe40000100800 */
[----:B------:R1:W-:Y:S01]  /*bee20*/  STL [R1+0x3c5c], R10 ;  /* 0x003c5c0a01007387 */ /* 0x0003e20000100800 */
[-C--:B------:R-:W-:Y:S01]  /*bee30*/  IADD3 R13, P3, R13, R252.reuse, RZ ;  /* 0x000000fc0d0d7210 */ /* 0x080fe20007f7e0ff */
[--C-:B------:R-:W-:Y:S01]  /*bee40*/  IMAD.X R9, R9, 0x1, R0.reuse, P6 ;  /* 0x0000000109097824 */ /* 0x100fe200030e0600 */
        /* <DEDUP_REMOVED lines=9> */
[----:B------:R1:W-:Y:S01]  /*beee0*/  STL [R1+0x3bb0], R8 ;  /* 0x003bb00801007387 */ /* 0x0003e20000100800 */
[----:B------:R-:W-:Y:S01]  /*beef0*/  IADD3.X R2, R2, R0, RZ, P5, !PT ;  /* 0x0000000002027210 */ /* 0x000fe20002ffe4ff */
[----:B-1----:R-:W4:Y:S04]  /*bef00*/  LDL.LU R8, [R1+0x3b7c] ;  /* 0x003b7c0001087983 */ /* 0x002f280000300800 */
[----:B------:R1:W-:Y:S01]  /*bef10*/  STL [R1+0x3c44], R2 ;  /* 0x003c440201007387 */ /* 0x0003e20000100800 */
[-C--:B------:R-:W-:Y:S01]  /*bef20*/  IADD3 R6, P5, R6, R252.reuse, RZ ;  /* 0x000000fc06067210 */ /* 0x080fe20007fbe0ff */
[----:B-1----:R-:W4:Y:S04]  /*bef30*/  LDL.LU R2, [R1+0x3b60] ;  /* 0x003b600001027983 */ /* 0x002f280000300800 */
[----:B------:R1:W-:Y:S04]  /*bef40*/  STL [R1+0x3ba8], R6 ;  /* 0x003ba80601007387 */ /* 0x0003e80000100800 */
[----:B-1----:R-:W4:Y:S01]  /*bef50*/  LDL.LU R6, [R1+0x3b74] ;  /* 0x003b740001067983 */ /* 0x002f220000300800 */
[----:B------:R-:W-:Y:S01]  /*bef60*/  IMAD.X R22, R22, 0x1, R0, P2 ;  /* 0x0000000116167824 */ /* 0x000fe200010e0600 */
[----:B------:R-:W-:-:S02]  /*bef70*/  IADD3 R21, P2, R21, R252, RZ ;  /* 0x000000fc15157210 */ /* 0x000fc40007f5e0ff */
[----:B------:R-:W-:Y:S02]  /*bef80*/  IADD3.X R20, R20, R0, RZ, P4, !PT ;  /* 0x0000000014147210 */ /* 0x000fe400027fe4ff */
[----:B------:R-:W-:Y:S01]  /*bef90*/  STL [R1+0x3c3c], R22 ;  /* 0x003c3c1601007387 */ /* 0x000fe20000100800 */
[----:B------:R-:W-:Y:S02]  /*befa0*/  STL [R1+0x3ba0], R21 ;  /* 0x003ba01501007387 */ /* 0x000fe40000100800 */
[----:B------:R-:W-:Y:S01]  /*befb0*/  STL [R1+0x3bf4], R20 ;  /* 0x003bf41401007387 */ /* 0x000fe20000100800 */
[----:B--2---:R-:W-:Y:S01]  /*befc0*/  IADD3 R19, P4, R19, R252, RZ ;  /* 0x000000fc13137210 */ /* 0x004fe20007f9e0ff */
[----:B------:R-:W-:Y:S01]  /*befd0*/  IMAD.X R18, R18, 0x1, R0, P3 ;  /* 0x0000000112127824 */ /* 0x000fe200018e0600 */
[----:B------:R-:W-:Y:S02]  /*befe0*/  IADD3.X R16, R16, R0, RZ, P6, !PT ;  /* 0x0000000010107210 */ /* 0x000fe400037fe4ff */
[-C--:B------:R-:W-:Y:S01]  /*beff0*/  IADD3 R17, P3, R17, R252.reuse, RZ ;  /* 0x000000fc11117210 */ /* 0x080fe20007f7e0ff */
[----:B------:R-:W-:Y:S01]  /*bf000*/  STL [R1+0x3b98], R19 ;  /* 0x003b981301007387 */ /* 0x000fe20000100800 */
[----:B------:R-:W-:-:S03]  /*bf010*/  IADD3 R4, P6, R4, R252, RZ ;  /* 0x000000fc04047210 */ /* 0x000fc60007fde0ff */
[----:B------:R-:W-:Y:S01]  /*bf020*/  STL [R1+0x3bac], R18 ;  /* 0x003bac1201007387 */ /* 0x000fe20000100800 */
[----:B------:R-:W-:-:S03]  /*bf030*/  IMAD.X R15, R15, 0x1, R0, P5 ;  /* 0x000000010f0f7824 */ /* 0x000fc600028e0600 */
[----:B------:R1:W-:Y:S01]  /*bf040*/  STL [R1+0x3b88], R4 ;  /* 0x003b880401007387 */ /* 0x0003e20000100800 */
[----:B------:R-:W-:Y:S03]  /*bf050*/  STL [R1+0x3b90], R17 ;  /* 0x003b901101007387 */ /* 0x000fe60000100800 */
[----:B-1----:R-:W2:Y:S01]  /*bf060*/  LDL.LU R4, [R1+0x3b58] ;  /* 0x003b580001047983 */ /* 0x002ea20000300800 */
[----:B---3--:R-:W-:-:S03]  /*bf070*/  IADD3 R11, P5, R11, R252, RZ ;  /* 0x000000fc0b0b7210 */ /* 0x008fc60007fbe0ff */
[----:B------:R-:W-:Y:S04]  /*bf080*/  STL [R1+0x3ba4], R16 ;  /* 0x003ba41001007387 */ /* 0x000fe80000100800 */
[----:B------:R1:W-:Y:S01]  /*bf090*/  STL [R1+0x3b80], R11 ;  /* 0x003b800b01007387 */ /* 0x0003e20000100800 */
[----:B----4-:R-:W-:-:S03]  /*bf0a0*/  IADD3.X R7, R7, R0, RZ, P2, !PT ;  /* 0x0000000007077210 */ /* 0x010fc600017fe4ff */
[----:B-1----:R-:W3:Y:S01]  /*bf0b0*/  LDL.LU R11, [R1+0x3b6c] ;  /* 0x003b6c00010b7983 */ /* 0x002ee20000300800 */
[----:B------:R-:W-:Y:S02]  /*bf0c0*/  STL [R1+0x3b9c], R15 ;  /* 0x003b9c0f01007387 */ /* 0x000fe40000100800 */
[----:B------:R-:W4:Y:S01]  /*bf0d0*/  LDL.LU R24, [R1+0x3b50] ;  /* 0x003b500001187983 */ /* 0x000f220000300800 */
[----:B------:R1:W-:Y:S01]  /*bf0e0*/  STL [R1+0x3b94], R7 ;  /* 0x003b940701007387 */ /* 0x0003e20000100800 */
[----:B------:R-:W-:-:S03]  /*bf0f0*/  IADD3 R12, P2, R12, R252, RZ ;  /* 0x000000fc0c0c7210 */ /* 0x000fc60007f5e0ff */
[----:B-1----:R-:W4:Y:S02]  /*bf100*/  LDL.LU R7, [R1+0x3b64] ;  /* 0x003b640001077983 */ /* 0x002f240000300800 */
[----:B------:R1:W-:Y:S02]  /*bf110*/  STL [R1+0x3b78], R12 ;  /* 0x003b780c01007387 */ /* 0x0003e40000100800 */
[----:B------:R-:W-:Y:S01]  /*bf120*/  IMAD.X R10, R10, 0x1, R0, P4 ;  /* 0x000000010a0a7824 */ /* 0x000fe200020e0600 */
[----:B-1----:R-:W4:Y:S01]  /*bf130*/  LDL.LU R12, [R1+0x3b48] ;  /* 0x003b4800010c7983 */ /* 0x002f220000300800 */
[----:B------:R-:W4:Y:S02]  /*bf140*/  LDL.LU R23, [R1+0x3b5c] ;  /* 0x003b5c0001177983 */ /* 0x000f240000300800 */
[----:B------:R-:W4:Y:S02]  /*bf150*/  LDL.LU R16, [R1+0x3b40] ;  /* 0x003b400001107983 */ /* 0x000f240000300800 */
[----:B------:R-:W4:Y:S01]  /*bf160*/  LDL.LU R15, [R1+0x3b54] ;  /* 0x003b5400010f7983 */ /* 0x000f220000300800 */
[----:B------:R1:W-:Y:S04]  /*bf170*/  STL [R1+0x3b8c], R10 ;  /* 0x003b8c0a01007387 */ /* 0x0003e80000100800 */
[----:B-1----:R-:W4:Y:S01]  /*bf180*/  LDL.LU R10, [R1+0x3ab8] ;  /* 0x003ab800010a7983 */ /* 0x002f220000300800 */
[----:B------:R-:W-:-:S02]  /*bf190*/  IADD3 R14, P4, R14, R252, RZ ;  /* 0x000000fc0e0e7210 */ /* 0x000fc40007f9e0ff */
[----:B------:R-:W-:Y:S01]  /*bf1a0*/  IADD3.X R9, R9, R0, RZ, P3, !PT ;  /* 0x0000000009097210 */ /* 0x000fe20001ffe4ff */
[----:B------:R-:W-:-:S04]  /*bf1b0*/  IADD3 R13, P3, R13, R252, RZ ;  /* 0x000000fc0d0d7210 */ /* 0x000fc80007f7e0ff */
[----:B------:R1:W-:Y:S01]  /*bf1c0*/  STL [R1+0x3b84], R9 ;  /* 0x003b840901007387 */ /* 0x0003e20000100800 */
[----:B------:R-:W-:-:S03]  /*bf1d0*/  IMAD.X R8, R8, 0x1, R0, P6 ;  /* 0x0000000108087824 */ /* 0x000fc600030e0600 */
[----:B-1----:R-:W4:Y:S01]  /*bf1e0*/  LDL.LU R9, [R1+0x3b4c] ;  /* 0x003b4c0001097983 */ /* 0x002f220000300800 */
[----:B------:R-:W-:Y:S02]  /*bf1f0*/  STL [R1+0x3b70], R14 ;  /* 0x003b700e01007387 */ /* 0x000fe40000100800 */
[----:B------:R1:W-:Y:S01]  /*bf200*/  STL [R1+0x3b7c], R8 ;  /* 0x003b7c0801007387 */ /* 0x0003e20000100800 */
[----:B------:R-:W-:Y:S01]  /*bf210*/  IADD3 R2, P6, R2, R252, RZ ;  /* 0x000000fc02027210 */ /* 0x000fe20007fde0ff */
[----:B-1----:R-:W4:Y:S01]  /*bf220*/  LDL.LU R8, [R1+0x3ab0] ;  /* 0x003ab00001087983 */ /* 0x002f220000300800 */
[----:B------:R-:W-:Y:S03]  /*bf230*/  STL [R1+0x3b68], R13 ;  /* 0x003b680d01007387 */ /* 0x000fe60000100800 */
[----:B------:R1:W-:Y:S01]  /*bf240*/  STL [R1+0x3b60], R2 ;  /* 0x003b600201007387 */ /* 0x0003e20000100800 */
[----:B------:R-:W-:Y:S01]  /*bf250*/  IADD3.X R6, R6, R0, RZ, P5, !PT ;  /* 0x0000000006067210 */ /* 0x000fe20002ffe4ff */
        /* <DEDUP_REMOVED lines=10> */
[----:B------:R-:W4:Y:S01]  /*bf300*/  LDL.LU R13, [R1+0x3a88] ;  /* 0x003a8800010d7983 */ /* 0x000f220000300800 */
[----:B--2---:R-:W-:-:S05]  /*bf310*/  IADD3 R4, P5, R4, R252, RZ ;  /* 0x000000fc04047210 */ /* 0x004fca0007fbe0ff */
[----:B------:R1:W-:Y:S04]  /*bf320*/  STL [R1+0x3b58], R4 ;  /* 0x003b580401007387 */ /* 0x0003e80000100800 */
[----:B-1----:R-:W2:Y:S01]  /*bf330*/  LDL.LU R4, [R1+0x3a9c] ;  /* 0x003a9c0001047983 */ /* 0x002ea20000300800 */
[----:B---3--:R-:W-:Y:S01]  /*bf340*/  IMAD.X R11, R11, 0x1, R0, P2 ;  /* 0x000000010b0b7824 */ /* 0x008fe200010e0600 */
[----:B----4-:R-:W-:-:S04]  /*bf350*/  IADD3 R24, P2, R24, R252, RZ ;  /* 0x000000fc18187210 */ /* 0x010fc80007f5e0ff */
[----:B------:R1:W-:Y:S01]  /*bf360*/  STL [R1+0x3b6c], R11 ;  /* 0x003b6c0b01007387 */ /* 0x0003e20000100800 */
[----:B------:R-:W-:-:S03]  /*bf370*/  IADD3.X R7, R7, R0, RZ, P4, !PT ;  /* 0x0000000007077210 */ /* 0x000fc600027fe4ff */
[----:B-1----:R-:W3:Y:S02]  /*bf380*/  LDL.LU R11, [R1+0x3a80] ;  /* 0x003a8000010b7983 */ /* 0x002ee40000300800 */
[----:B------:R1:W-:Y:S01]  /*bf390*/  STL [R1+0x3b64], R7 ;  /* 0x003b640701007387 */ /* 0x0003e20000100800 */
[-C--:B------:R-:W-:Y:S01]  /*bf3a0*/  IADD3 R12, P4, R12, R252.reuse, RZ ;  /* 0x000000fc0c0c7210 */ /* 0x080fe20007f9e0ff */
[----:B------:R-:W-:Y:S01]  /*bf3b0*/  IMAD.X R23, R23, 0x1, R0, P3 ;  /* 0x0000000117177824 */ /* 0x000fe200018e0600 */
[----:B-1----:R-:W4:Y:S01]  /*bf3c0*/  LDL.LU R7, [R1+0x3a94] ;  /* 0x003a940001077983 */ /* 0x002f220000300800 */
[----:B------:R-:W-:Y:S01]  /*bf3d0*/  IADD3 R16, P3, R16, R252, RZ ;  /* 0x000000fc10107210 */ /* 0x000fe20007f7e0ff */
[----:B------:R-:W-:Y:S01]  /*bf3e0*/  STL [R1+0x3b50], R24 ;  /* 0x003b501801007387 */ /* 0x000fe20000100800 */
[----:B------:R-:W-:Y:S01]  /*bf3f0*/  IADD3.X R15, R15, R0, RZ, P6, !PT ;  /* 0x000000000f0f7210 */ /* 0x000fe200037fe4ff */
[----:B------:R1:W-:Y:S01]  /*bf400*/  STL [R1+0x3b48], R12 ;  /* 0x003b480c01007387 */ /* 0x0003e20000100800 */
[----:B------:R-:W-:-:S03]  /*bf410*/  IADD3 R10, P6, R10, R252, RZ ;  /* 0x000000fc0a0a7210 */ /* 0x000fc60007fde0ff */
[----:B-1----:R-:W4:Y:S01]  /*bf420*/  LDL.LU R12, [R1+0x3a78] ;  /* 0x003a7800010c7983 */ /* 0x002f220000300800 */
[----:B------:R-:W-:Y:S02]  /*bf430*/  STL [R1+0x3b5c], R23 ;  /* 0x003b5c1701007387 */ /* 0x000fe40000100800 */
[----:B------:R1:W-:Y:S02]  /*bf440*/  STL [R1+0x3b40], R16 ;  /* 0x003b401001007387 */ /* 0x0003e40000100800 */
[----:B-1----:R-:W4:Y:S01]  /*bf450*/  LDL.LU R16, [R1+0x3a8c] ;  /* 0x003a8c0001107983 */ /* 0x002f220000300800 */
[----:B------:R1:W-:Y:S02]  /*bf460*/  STL [R1+0x3ab8], R10 ;  /* 0x003ab80a01007387 */ /* 0x0003e40000100800 */
[----:B------:R1:W-:Y:S02]  /*bf470*/  STL [R1+0x3b54], R15 ;  /* 0x003b540f01007387 */ /* 0x0003e40000100800 */
[--C-:B------:R-:W-:Y:S01]  /*bf480*/  IMAD.X R9, R9, 0x1, R0.reuse, P5 ;  /* 0x0000000109097824 */ /* 0x100fe200028e0600 */
[----:B-1----:R-:W4:Y:S01]  /*bf490*/  LDL.LU R10, [R1+0x3a70] ;  /* 0x003a7000010a7983 */ /* 0x002f220000300800 */
[----:B------:R-:W4:Y:S03]  /*bf4a0*/  LDL.LU R15, [R1+0x3a84] ;  /* 0x003a8400010f7983 */ /* 0x000f260000300800 */
[----:B------:R1:W-:Y:S01]  /*bf4b0*/  STL [R1+0x3b4c], R9 ;  /* 0x003b4c0901007387 */ /* 0x0003e20000100800 */
[----:B------:R-:W-:Y:S01]  /*bf4c0*/  IADD3 R8, P5, R8, R252, RZ ;  /* 0x000000fc08087210 */ /* 0x000fe20007fbe0ff */
[----:B-1----:R-:W4:Y:S04]  /*bf4d0*/  LDL.LU R9, [R1+0x3a68] ;  /* 0x003a680001097983 */ /* 0x002f280000300800 */
[----:B------:R1:W-:Y:S01]  /*bf4e0*/  STL [R1+0x3ab0], R8 ;  /* 0x003ab00801007387 */ /* 0x0003e20000100800 */
[----:B------:R-:W-:Y:S01]  /*bf4f0*/  IADD3.X R2, R2, R0, RZ, P2, !PT ;  /* 0x0000000002027210 */ /* 0x000fe200017fe4ff */
[----:B-1----:R-:W4:Y:S01]  /*bf500*/  LDL.LU R8, [R1+0x3a7c] ;  /* 0x003a7c0001087983 */ /* 0x002f220000300800 */
[-C--:B------:R-:W-:Y:S01]  /*bf510*/  IADD3 R22, P2, R22, R252.reuse, RZ ;  /* 0x000000fc16167210 */ /* 0x080fe20007f5e0ff */
[----:B------:R-:W-:Y:S01]  /*bf520*/  IMAD.X R21, R21, 0x1, R0, P4 ;  /* 0x0000000115157824 */ /* 0x000fe200020e0600 */
[----:B------:R-:W-:Y:S01]  /*bf530*/  IADD3 R20, P4, R20, R252, RZ ;  /* 0x000000fc14147210 */ /* 0x000fe20007f9e0ff */
[----:B------:R1:W-:Y:S01]  /*bf540*/  STL [R1+0x3b44], R2 ;  /* 0x003b440201007387 */ /* 0x0003e20000100800 */
[----:B------:R-:W-:Y:S01]  /*bf550*/  IADD3.X R19, R19, R0, RZ, P3, !PT ;  /* 0x0000000013137210 */ /* 0x000fe20001ffe4ff */
[----:B------:R-:W-:-:S02]  /*bf560*/  IADD3 R18, P3, R18, R252, RZ ;  /* 0x000000fc12127210 */ /* 0x000fc40007f7e0ff */
[----:B------:R-:W-:Y:S01]  /*bf570*/  IMAD.X R17, R17, 0x1, R0, P6 ;  /* 0x0000000111117824 */ /* 0x000fe200030e0600 */
[----:B-1----:R-:W4:Y:S01]  /*bf580*/  LDL.LU R2, [R1+0x3a60] ;  /* 0x003a600001027983 */ /* 0x002f220000300800 */
[----:B------:R-:W-:Y:S01]  /*bf590*/  STL [R1+0x3aa8], R22 ;  /* 0x003aa81601007387 */ /* 0x000fe20000100800 */
[----:B------:R-:W-:Y:S01]  /*bf5a0*/  IADD3.X R6, R6, R0, RZ, P5, !PT ;  /* 0x0000000006067210 */ /* 0x000fe20002ffe4ff */
[----:B------:R-:W-:Y:S01]  /*bf5b0*/  STL [R1+0x3b3c], R21 ;  /* 0x003b3c1501007387 */ /* 0x000fe20000100800 */
[----:B------:R-:W-:Y:S01]  /*bf5c0*/  STL [R1+0x3aa0], R20 ;  /* 0x003aa01401007387 */ /* 0x000fe20000100800 */
[----:B------:R-:W-:Y:S02]  /*bf5d0*/  STL [R1+0x3af4], R19 ;  /* 0x003af41301007387 */ /* 0x000fe40000100800 */
[----:B------:R-:W-:Y:S02]  /*bf5e0*/  STL [R1+0x3a98], R18 ;  /* 0x003a981201007387 */ /* 0x000fe40000100800 */
[----:B------:R1:W-:Y:S01]  /*bf5f0*/  STL [R1+0x3aa4], R6 ;  /* 0x003aa40601007387 */ /* 0x0003e20000100800 */
[----:B------:R-:W-:Y:S04]  /*bf600*/  STL [R1+0x3aac], R17 ;  /* 0x003aac1101007387 */ /* 0x000fe80000100800 */
[----:B-1----:R-:W4:Y:S01]  /*bf610*/  LDL.LU R6, [R1+0x3a74] ;  /* 0x003a740001067983 */ /* 0x002f220000300800 */
[----:B------:R-:W-:-:S02]  /*bf620*/  IADD3 R14, P6, R14, R252, RZ ;  /* 0x000000fc0e0e7210 */ /* 0x000fc40007fde0ff */
[----:B------:R-:W-:-:S03]  /*bf630*/  IADD3 R13, P5, R13, R252, RZ ;  /* 0x000000fc0d0d7210 */ /* 0x000fc60007fbe0ff */
[----:B------:R-:W-:Y:S01]  /*bf640*/  STL [R1+0x3a90], R14 ;  /* 0x003a900e01007387 */ /* 0x000fe20000100800 */
[----:B--2---:R-:W-:-:S05]  /*bf650*/  IMAD.X R4, R4, 0x1, R0, P2 ;  /* 0x0000000104047824 */ /* 0x004fca00010e0600 */
[----:B------:R1:W-:Y:S04]  /*bf660*/  STL [R1+0x3a9c], R4 ;  /* 0x003a9c0401007387 */ /* 0x0003e80000100800 */
[----:B-1----:R-:W2:Y:S01]  /*bf670*/  LDL.LU R4, [R1+0x3a58] ;  /* 0x003a580001047983 */ /* 0x002ea20000300800 */
[----:B---3--:R-:W-:-:S03]  /*bf680*/  IADD3 R11, P2, R11, R252, RZ ;  /* 0x000000fc0b0b7210 */ /* 0x008fc60007f5e0ff */
[----:B------:R-:W-:Y:S04]  /*bf690*/  STL [R1+0x3a88], R13 ;  /* 0x003a880d01007387 */ /* 0x000fe80000100800 */
[----:B------:R-:W3:Y:S01]  /*bf6a0*/  LDL.LU R24, [R1+0x3a6c] ;  /* 0x003a6c0001187983 */ /* 0x000ee20000300800 */
[----:B------:R1:W-:Y:S01]  /*bf6b0*/  STL [R1+0x3a80], R11 ;  /* 0x003a800b01007387 */ /* 0x0003e20000100800 */
[----:B----4-:R-:W-:Y:S02]  /*bf6c0*/  IADD3.X R7, R7, R0, RZ, P4, !PT ;  /* 0x0000000007077210 */ /* 0x010fe400027fe4ff */
[----:B-1----:R-:W4:Y:S04]  /*bf6d0*/  LDL.LU R11, [R1+0x3a50] ;  /* 0x003a5000010b7983 */ /* 0x002f280000300800 */
[----:B------:R1:W-:Y:S04]  /*bf6e0*/  STL [R1+0x3a94], R7 ;  /* 0x003a940701007387 */ /* 0x0003e80000100800 */
[----:B-1----:R-:W4:Y:S01]  /*bf6f0*/  LDL.LU R7, [R1+0x3a64] ;  /* 0x003a640001077983 */ /* 0x002f220000300800 */
[-C--:B------:R-:W-:Y:S01]  /*bf700*/  IADD3 R12, P4, R12, R252.reuse, RZ ;  /* 0x000000fc0c0c7210 */ /* 0x080fe20007f9e0ff */
[----:B------:R-:W4:Y:S02]  /*bf710*/  LDL.LU R23, [R1+0x3a48] ;  /* 0x003a480001177983 */ /* 0x000f240000300800 */
[----:B------:R-:W4:Y:S01]  /*bf720*/  LDL.LU R14, [R1+0x3a5c] ;  /* 0x003a5c00010e7983 */ /* 0x000f220000300800 */
[----:B------:R-:W4:Y:S01]  /*bf730*/  LDL.LU R13, [R1+0x3a40] ;  /* 0x003a4000010d7983 */ /* 0x000f220000300800 */
[----:B------:R1:W-:Y:S02]  /*bf740*/  STL [R1+0x3a78], R12 ;  /* 0x003a780c01007387 */ /* 0x0003e40000100800 */
[----:B------:R-:W-:Y:S01]  /*bf750*/  IMAD.X R16, R16, 0x1, R0, P3 ;  /* 0x0000000110107824 */ /* 0x000fe200018e0600 */
[----:B-1----:R-:W4:Y:S01]  /*bf760*/  LDL.LU R12, [R1+0x3a54] ;  /* 0x003a5400010c7983 */ /* 0x002f220000300800 */
[----:B------:R-:W-:-:S02]  /*bf770*/  IADD3 R10, P3, R10, R252, RZ ;  /* 0x000000fc0a0a7210 */ /* 0x000fc40007f7e0ff */
[----:B------:R-:W-:-:S03]  /*bf780*/  IADD3.X R15, R15, R0, RZ, P6, !PT ;  /* 0x000000000f0f7210 */ /* 0x000fc600037fe4ff */
[----:B------:R1:W-:Y:S01]  /*bf790*/  STL [R1+0x3a70], R10 ;  /* 0x003a700a01007387 */ /* 0x0003e20000100800 */
[----:B------:R-:W-:-:S03]  /*bf7a0*/  IADD3 R9, P6, R9, R252, RZ ;  /* 0x000000fc09097210 */ /* 0x000fc60007fde0ff */
[----:B-1----:R-:W4:Y:S01]  /*bf7b0*/  LDL.LU R10, [R1+0x39f0] ;  /* 0x0039f000010a7983 */ /* 0x002f220000300800 */
[----:B------:R-:W-:Y:S02]  /*bf7c0*/  STL [R1+0x3a8c], R16 ;  /* 0x003a8c1001007387 */ /* 0x000fe40000100800 */
[----:B------:R1:W-:Y:S02]  /*bf7d0*/  STL [R1+0x3a68], R9 ;  /* 0x003a680901007387 */ /* 0x0003e40000100800 */
[--C-:B------:R-:W-:Y:S01]  /*bf7e0*/  IMAD.X R8, R8, 0x1, R0.reuse, P5 ;  /* 0x0000000108087824 */ /* 0x100fe200028e0600 */
[----:B-1----:R-:W4:Y:S01]  /*bf7f0*/  LDL.LU R9, [R1+0x3a4c] ;  /* 0x003a4c0001097983 */ /* 0x002f220000300800 */
[----:B------:R-:W-:Y:S03]  /*bf800*/  STL [R1+0x3a84], R15 ;  /* 0x003a840f01007387 */ /* 0x000fe60000100800 */
[----:B------:R1:W-:Y:S01]  /*bf810*/  STL [R1+0x3a7c], R8 ;  /* 0x003a7c0801007387 */ /* 0x0003e20000100800 */
[----:B------:R-:W-:Y:S01]  /*bf820*/  IADD3 R2, P5, R2, R252, RZ ;  /* 0x000000fc02027210 */ /* 0x000fe20007fbe0ff */
        /* <DEDUP_REMOVED lines=12> */
[----:B------:R1:W-:Y:S04]  /*bf8f0*/  STL [R1+0x3a74], R6 ;  /* 0x003a740601007387 */ /* 0x0003e80000100800 */
[----:B-1----:R-:W4:Y:S01]  /*bf900*/  LDL.LU R6, [R1+0x3988] ;  /* 0x0039880001067983 */ /* 0x002f220000300800 */
[----:B--2---:R-:W-:Y:S01]  /*bf910*/  IADD3 R4, P2, R4, R252, RZ ;  /* 0x000000fc04047210 */ /* 0x004fe20007f5e0ff */
[----:B---3--:R-:W-:-:S04]  /*bf920*/  IMAD.X R24, R24, 0x1, R0, P4 ;  /* 0x0000000118187824 */ /* 0x008fc800020e0600 */
[----:B------:R1:W-:Y:S01]  /*bf930*/  STL [R1+0x3a58], R4 ;  /* 0x003a580401007387 */ /* 0x0003e20000100800 */
[----:B----4-:R-:W-:-:S03]  /*bf940*/  IADD3 R11, P4, R11, R252, RZ ;  /* 0x000000fc0b0b7210 */ /* 0x010fc60007f9e0ff */
[----:B-1----:R-:W2:Y:S04]  /*bf950*/  LDL.LU R4, [R1+0x399c] ;  /* 0x00399c0001047983 */ /* 0x002ea80000300800 */
[----:B------:R1:W-:Y:S01]  /*bf960*/  STL [R1+0x3a50], R11 ;  /* 0x003a500b01007387 */ /* 0x0003e20000100800 */
[----:B------:R-:W-:Y:S02]  /*bf970*/  IADD3.X R7, R7, R0, RZ, P3, !PT ;  /* 0x0000000007077210 */ /* 0x000fe40001ffe4ff */
[-C--:B------:R-:W-:Y:S01]  /*bf980*/  IADD3 R23, P3, R23, R252.reuse, RZ ;  /* 0x000000fc17177210 */ /* 0x080fe20007f7e0ff */
[----:B------:R-:W-:Y:S01]  /*bf990*/  IMAD.X R14, R14, 0x1, R0, P6 ;  /* 0x000000010e0e7824 */ /* 0x000fe200030e0600 */
[----:B-1----:R-:W3:Y:S01]  /*bf9a0*/  LDL.LU R11, [R1+0x3980] ;  /* 0x00398000010b7983 */ /* 0x002ee20000300800 */
[----:B------:R-:W-:Y:S02]  /*bf9b0*/  STL [R1+0x3a6c], R24 ;  /* 0x003a6c1801007387 */ /* 0x000fe40000100800 */
[----:B------:R1:W-:Y:S01]  /*bf9c0*/  STL [R1+0x3a64], R7 ;  /* 0x003a640701007387 */ /* 0x0003e20000100800 */
[----:B------:R-:W-:-:S02]  /*bf9d0*/  IADD3 R13, P6, R13, R252, RZ ;  /* 0x000000fc0d0d7210 */ /* 0x000fc40007fde0ff */
        /* <DEDUP_REMOVED lines=11> */
[----:B------:R-:W-:-:S03]  /*bfa90*/  IMAD.X R9, R9, 0x1, R0, P2 ;  /* 0x0000000109097824 */ /* 0x000fc600010e0600 */
[----:B-1----:R-:W4:Y:S02]  /*bfaa0*/  LDL.LU R10, [R1+0x3984] ;  /* 0x00398400010a7983 */ /* 0x002f240000300800 */
[----:B------:R1:W-:Y:S01]  /*bfab0*/  STL [R1+0x3a4c], R9 ;  /* 0x003a4c0901007387 */ /* 0x0003e20000100800 */
[----:B------:R-:W-:Y:S01]  /*bfac0*/  IADD3 R8, P2, R8, R252, RZ ;  /* 0x000000fc08087210 */ /* 0x000fe20007f5e0ff */
[----:B-1----:R-:W4:Y:S01]  /*bfad0*/  LDL.LU R9, [R1+0x3968] ;  /* 0x0039680001097983 */ /* 0x002f220000300800 */
[----:B------:R-:W-:-:S03]  /*bfae0*/  IADD3.X R22, R22, R0, RZ, P4, !PT ;  /* 0x0000000016167210 */ /* 0x000fc600027fe4ff */
[----:B------:R1:W-:Y:S01]  /*bfaf0*/  STL [R1+0x39b0], R8 ;  /* 0x0039b00801007387 */ /* 0x0003e20000100800 */
[-C--:B------:R-:W-:Y:S01]  /*bfb00*/  IADD3 R21, P4, R21, R252.reuse, RZ ;  /* 0x000000fc15157210 */ /* 0x080fe20007f9e0ff */
[--C-:B------:R-:W-:Y:S01]  /*bfb10*/  IMAD.X R20, R20, 0x1, R0.reuse, P3 ;  /* 0x0000000114147824 */ /* 0x100fe200018e0600 */
[----:B------:R-:W-:Y:S02]  /*bfb20*/  IADD3 R19, P3, R19, R252, RZ ;  /* 0x000000fc13137210 */ /* 0x000fe40007f7e0ff */
[----:B------:R-:W-:Y:S01]  /*bfb30*/  IADD3.X R18, R18, R0, RZ, P6, !PT ;  /* 0x0000000012127210 */ /* 0x000fe200037fe4ff */
[----:B------:R-:W-:Y:S01]  /*bfb40*/  IMAD.X R16, R16, 0x1, R0, P5 ;  /* 0x0000000110107824 */ /* 0x000fe200028e0600 */
[-C--:B------:R-:W-:Y:S01]  /*bfb50*/  IADD3 R17, P6, R17, R252.reuse, RZ ;  /* 0x000000fc11117210 */ /* 0x080fe20007fde0ff */
[----:B-1----:R-:W4:Y:S01]  /*bfb60*/  LDL.LU R8, [R1+0x397c] ;  /* 0x00397c0001087983 */ /* 0x002f220000300800 */
[----:B------:R-:W-:Y:S01]  /*bfb70*/  STL [R1+0x3a44], R22 ;  /* 0x003a441601007387 */ /* 0x000fe20000100800 */
[----:B------:R-:W-:Y:S01]  /*bfb80*/  IADD3 R2, P5, R2, R252, RZ ;  /* 0x000000fc02027210 */ /* 0x000fe20007fbe0ff */
[----:B------:R-:W-:Y:S01]  /*bfb90*/  STL [R1+0x39a8], R21 ;  /* 0x0039a81501007387 */ /* 0x000fe20000100800 */
[----:B------:R-:W-:Y:S01]  /*bfba0*/  STL [R1+0x3a3c], R20 ;  /* 0x003a3c1401007387 */ /* 0x000fe20000100800 */
[----:B------:R-:W-:Y:S02]  /*bfbb0*/  STL [R1+0x39a0], R19 ;  /* 0x0039a01301007387 */ /* 0x000fe40000100800 */
[----:B------:R-:W-:Y:S02]  /*bfbc0*/  STL [R1+0x39f4], R18 ;  /* 0x0039f41201007387 */ /* 0x000fe40000100800 */
[----:B------:R1:W-:Y:S01]  /*bfbd0*/  STL [R1+0x3990], R2 ;  /* 0x0039900201007387 */ /* 0x0003e20000100800 */
[----:B------:R-:W-:Y:S01]  /*bfbe0*/  IADD3.X R15, R15, R0, RZ, P2, !PT ;  /* 0x000000000f0f7210 */ /* 0x000fe200017fe4ff */
[----:B------:R-:W-:Y:S01]  /*bfbf0*/  STL [R1+0x3998], R17 ;  /* 0x0039981101007387 */ /* 0x000fe20000100800 */
[----:B------:R-:W-:-:S03]  /*bfc00*/  IADD3 R6, P2, R6, R252, RZ ;  /* 0x000000fc06067210 */ /* 0x000fc60007f5e0ff */
[----:B-1----:R-:W4:Y:S01]  /*bfc10*/  LDL.LU R2, [R1+0x3960] ;  /* 0x0039600001027983 */ /* 0x002f220000300800 */
[----:B------:R-:W-:Y:S03]  /*bfc20*/  STL [R1+0x39ac], R16 ;  /* 0x0039ac1001007387 */ /* 0x000fe60000100800 */
[----:B------:R1:W-:Y:S04]  /*bfc30*/  STL [R1+0x3988], R6 ;  /* 0x0039880601007387 */ /* 0x0003e80000100800 */
[----:B-1----:R-:W4:Y:S01]  /*bfc40*/  LDL.LU R6, [R1+0x3974] ;  /* 0x0039740001067983 */ /* 0x002f220000300800 */
[----:B------:R-:W-:Y:S02]  /*bfc50*/  STL [R1+0x39a4], R15 ;  /* 0x0039a40f01007387 */ /* 0x000fe40000100800 */
[----:B------:R-:W4:Y:S02]  /*bfc60*/  LDL.LU R24, [R1+0x3958] ;  /* 0x0039580001187983 */ /* 0x000f240000300800 */
[----:B--2---:R-:W-:-:S05]  /*bfc70*/  IMAD.X R4, R4, 0x1, R0, P4 ;  /* 0x0000000104047824 */ /* 0x004fca00020e0600 */
[----:B------:R1:W-:Y:S01]  /*bfc80*/  STL [R1+0x399c], R4 ;  /* 0x00399c0401007387 */ /* 0x0003e20000100800 */
[----:B---3--:R-:W-:-:S03]  /*bfc90*/  IADD3 R11, P4, R11, R252, RZ ;  /* 0x000000fc0b0b7210 */ /* 0x008fc60007f9e0ff */
[----:B-1----:R-:W2:Y:S04]  /*bfca0*/  LDL.LU R4, [R1+0x396c] ;  /* 0x00396c0001047983 */ /* 0x002ea80000300800 */
[----:B------:R1:W-:Y:S01]  /*bfcb0*/  STL [R1+0x3980], R11 ;  /* 0x0039800b01007387 */ /* 0x0003e20000100800 */
[----:B----4-:R-:W-:-:S03]  /*bfcc0*/  IADD3.X R7, R7, R0, RZ, P3, !PT ;  /* 0x0000000007077210 */ /* 0x010fc60001ffe4ff */
[----:B-1----:R-:W3:Y:S01]  /*bfcd0*/  LDL.LU R11, [R1+0x3950] ;  /* 0x00395000010b7983 */ /* 0x002ee20000300800 */
[----:B------:R-:W4:Y:S02]  /*bfce0*/  LDL.LU R23, [R1+0x3964] ;  /* 0x0039640001177983 */ /* 0x000f240000300800 */
[----:B------:R-:W4:Y:S02]  /*bfcf0*/  LDL.LU R16, [R1+0x3948] ;  /* 0x0039480001107983 */ /* 0x000f240000300800 */
[----:B------:R-:W4:Y:S01]  /*bfd00*/  LDL.LU R15, [R1+0x395c] ;  /* 0x00395c00010f7983 */ /* 0x000f220000300800 */
[----:B------:R1:W-:Y:S01]  /*bfd10*/  STL [R1+0x3994], R7 ;  /* 0x0039940701007387 */ /* 0x0003e20000100800 */
[----:B------:R-:W-:-:S03]  /*bfd20*/  IADD3 R14, P3, R14, R252, RZ ;  /* 0x000000fc0e0e7210 */ /* 0x000fc60007f7e0ff */
[----:B-1----:R-:W4:Y:S01]  /*bfd30*/  LDL.LU R7, [R1+0x3940] ;  /* 0x0039400001077983 */ /* 0x002f220000300800 */
[----:B------:R-:W-:Y:S01]  /*bfd40*/  IMAD.X R12, R12, 0x1, R0, P6 ;  /* 0x000000010c0c7824 */ /* 0x000fe200030e0600 */
[----:B------:R-:W-:-:S04]  /*bfd50*/  IADD3 R13, P6, R13, R252, RZ ;  /* 0x000000fc0d0d7210 */ /* 0x000fc80007fde0ff */
[----:B------:R1:W-:Y:S01]  /*bfd60*/  STL [R1+0x398c], R12 ;  /* 0x00398c0c01007387 */ /* 0x0003e20000100800 */
[----:B------:R-:W-:-:S03]  /*bfd70*/  IADD3.X R10, R10, R0, RZ, P5, !PT ;  /* 0x000000000a0a7210 */ /* 0x000fc60002ffe4ff */
[----:B-1----:R-:W4:Y:S01]  /*bfd80*/  LDL.LU R12, [R1+0x3954] ;  /* 0x00395400010c7983 */ /* 0x002f220000300800 */
[----:B------:R-:W-:Y:S03]  /*bfd90*/  STL [R1+0x3978], R14 ;  /* 0x0039780e01007387 */ /* 0x000fe60000100800 */
[----:B------:R1:W-:Y:S01]  /*bfda0*/  STL [R1+0x3984], R10 ;  /* 0x0039840a01007387 */ /* 0x0003e20000100800 */
[----:B------:R-:W-:-:S03]  /*bfdb0*/  IADD3 R9, P5, R9, R252, RZ ;  /* 0x000000fc09097210 */ /* 0x000fc60007fbe0ff */
[----:B-1----:R-:W4:Y:S01]  /*bfdc0*/  LDL.LU R10, [R1+0x3938] ;  /* 0x00393800010a7983 */ /* 0x002f220000300800 */
[----:B------:R-:W-:Y:S02]  /*bfdd0*/  STL [R1+0x3970], R13 ;  /* 0x0039700d01007387 */ /* 0x000fe40000100800 */
[----:B------:R1:W-:Y:S02]  /*bfde0*/  STL [R1+0x3968], R9 ;  /* 0x0039680901007387 */ /* 0x0003e40000100800 */
[----:B------:R-:W-:Y:S01]  /*bfdf0*/  IMAD.X R8, R8, 0x1, R0, P2 ;  /* 0x0000000108087824 */ /* 0x000fe200010e0600 */
        /* <DEDUP_REMOVED lines=11> */
[----:B------:R-:W4:Y:S03]  /*bfeb0*/  LDL.LU R13, [R1+0x3890] ;  /* 0x00389000010d7983 */ /* 0x000f260000300800 */
[----:B------:R1:W-:Y:S01]  /*bfec0*/  STL [R1+0x3960], R2 ;  /* 0x0039600201007387 */ /* 0x0003e20000100800 */
[----:B------:R-:W-:-:S03]  /*bfed0*/  IADD3.X R6, R6, R0, RZ, P4, !PT ;  /* 0x0000000006067210 */ /* 0x000fc600027fe4ff */
[----:B-1----:R-:W4:Y:S04]  /*bfee0*/  LDL.LU R2, [R1+0x38a4] ;  /* 0x0038a40001027983 */ /* 0x002f280000300800 */
[----:B------:R1:W-:Y:S04]  /*bfef0*/  STL [R1+0x3974], R6 ;  /* 0x0039740601007387 */ /* 0x0003e80000100800 */
[----:B-1----:R-:W4:Y:S01]  /*bff00*/  LDL.LU R6, [R1+0x3888] ;  /* 0x0038880001067983 */ /* 0x002f220000300800 */
[----:B------:R-:W-:Y:S01]  /*bff10*/  IADD3 R24, P4, R24, R252, RZ ;  /* 0x000000fc18187210 */ /* 0x000fe20007f9e0ff */
[----:B--2---:R-:W-:-:S05]  /*bff20*/  IMAD.X R4, R4, 0x1, R0, P3 ;  /* 0x0000000104047824 */ /* 0x004fca00018e0600 */
[----:B------:R1:W-:Y:S01]  /*bff30*/  STL [R1+0x396c], R4 ;  /* 0x00396c0401007387 */ /* 0x0003e20000100800 */
[----:B---3--:R-:W-:Y:S02]  /*bff40*/  IADD3 R11, P3, R11, R252, RZ ;  /* 0x000000fc0b0b7210 */ /* 0x008fe40007f7e0ff */
[----:B----4-:R-:W-:Y:S01]  /*bff50*/  IADD3.X R23, R23, R0, RZ, P6, !PT ;  /* 0x0000000017177210 */ /* 0x010fe200037fe4ff */
[----:B-1----:R-:W2:Y:S01]  /*bff60*/  LDL.LU R4, [R1+0x389c] ;  /* 0x00389c0001047983 */ /* 0x002ea20000300800 */
[-C--:B------:R-:W-:Y:S01]  /*bff70*/  IADD3 R16, P6, R16, R252.reuse, RZ ;  /* 0x000000fc10107210 */ /* 0x080fe20007fde0ff */
[----:B------:R-:W-:Y:S02]  /*bff80*/  STL [R1+0x3958], R24 ;  /* 0x0039581801007387 */ /* 0x000fe40000100800 */
[----:B------:R-:W-:Y:S01]  /*bff90*/  IMAD.X R15, R15, 0x1, R0, P5 ;  /* 0x000000010f0f7824 */ /* 0x000fe200028e0600 */
[----:B------:R1:W-:Y:S01]  /*bffa0*/  STL [R1+0x3950], R11 ;  /* 0x0039500b01007387 */ /* 0x0003e20000100800 */
[----:B------:R-:W-:-:S03]  /*bffb0*/  IADD3 R7, P5, R7, R252, RZ ;  /* 0x000000fc07077210 */ /* 0x000fc60007fbe0ff */
[----:B-1----:R-:W3:Y:S01]  /*bffc0*/  LDL.LU R11, [R1+0x3880] ;  /* 0x00388000010b7983 */ /* 0x002ee20000300800 */
        /* <DEDUP_REMOVED lines=9> */
[----:B------:R-:W-:Y:S01]  /*c0060*/  IADD3 R10, P2, R10, R252, RZ ;  /* 0x000000fc0a0a7210 */ /* 0x000fe20007f5e0ff */
[----:B-1----:R-:W4:Y:S04]  /*c0070*/  LDL.LU R12, [R1+0x3870] ;  /* 0x00387000010c7983 */ /* 0x002f280000300800 */
[----:B------:R1:W-:Y:S01]  /*c0080*/  STL [R1+0x3938], R10 ;  /* 0x0039380a01007387 */ /* 0x0003e20000100800 */
[----:B------:R-:W-:-:S03]  /*c0090*/  IMAD.X R9, R9, 0x1, R0, P4 ;  /* 0x0000000109097824 */ /* 0x000fc600020e0600 */
[----:B-1----:R-:W4:Y:S01]  /*c00a0*/  LDL.LU R10, [R1+0x3884] ;  /* 0x00388400010a7983 */ /* 0x002f220000300800 */
[----:B------:R-:W-:Y:S01]  /*c00b0*/  IADD3 R22, P4, R22, R252, RZ ;  /* 0x000000fc16167210 */ /* 0x000fe20007f9e0ff */
[----:B------:R1:W-:Y:S01]  /*c00c0*/  STL [R1+0x394c], R9 ;  /* 0x00394c0901007387 */ /* 0x0003e20000100800 */
[----:B------:R-:W-:Y:S01]  /*c00d0*/  IADD3.X R21, R21, R0, RZ, P3, !PT ;  /* 0x0000000015157210 */ /* 0x000fe20001ffe4ff */
[-C--:B------:R-:W-:Y:S02]  /*c00e0*/  IADD3 R20, P3, R20, R252.reuse, RZ ;  /* 0x000000fc14147210 */ /* 0x080fe40007f7e0ff */
[--C-:B------:R-:W-:Y:S01]  /*c00f0*/  IMAD.X R19, R19, 0x1, R0.reuse, P6 ;  /* 0x0000000113137824 */ /* 0x100fe200030e0600 */
[----:B------:R-:W-:Y:S02]  /*c0100*/  IADD3 R18, P6, R18, R252, RZ ;  /* 0x000000fc12127210 */ /* 0x000fe40007fde0ff */
[----:B------:R-:W-:Y:S01]  /*c0110*/  IADD3.X R17, R17, R0, RZ, P5, !PT ;  /* 0x0000000011117210 */ /* 0x000fe20002ffe4ff */
[----:B-1----:R-:W4:Y:S01]  /*c0120*/  LDL.LU R9, [R1+0x3868] ;  /* 0x0038680001097983 */ /* 0x002f220000300800 */
[----:B------:R-:W-:Y:S02]  /*c0130*/  STL [R1+0x38b0], R22 ;  /* 0x0038b01601007387 */ /* 0x000fe40000100800 */
[----:B------:R-:W-:-:S02]  /*c0140*/  IMAD.X R8, R8, 0x1, R0, P2 ;  /* 0x0000000108087824 */ /* 0x000fc400010e0600 */
[----:B------:R-:W-:Y:S01]  /*c0150*/  STL [R1+0x3944], R21 ;  /* 0x0039441501007387 */ /* 0x000fe20000100800 */
[----:B------:R-:W-:Y:S01]  /*c0160*/  STL [R1+0x38a8], R20 ;  /* 0x0038a81401007387 */ /* 0x000fe20000100800 */
[----:B------:R-:W-:Y:S02]  /*c0170*/  STL [R1+0x393c], R19 ;  /* 0x00393c1301007387 */ /* 0x000fe40000100800 */
[----:B------:R-:W-:Y:S01]  /*c0180*/  STL [R1+0x38a0], R18 ;  /* 0x0038a01201007387 */ /* 0x000fe20000100800 */
[-C--:B------:R-:W-:Y:S01]  /*c0190*/  IADD3 R14, P5, R14, R252.reuse, RZ ;  /* 0x000000fc0e0e7210 */ /* 0x080fe20007fbe0ff */
[----:B------:R1:W-:Y:S01]  /*c01a0*/  STL [R1+0x38ac], R8 ;  /* 0x0038ac0801007387 */ /* 0x0003e20000100800 */
[----:B------:R-:W-:Y:S01]  /*c01b0*/  STL [R1+0x38b4], R17 ;  /* 0x0038b41101007387 */ /* 0x000fe20000100800 */
[----:B------:R-:W-:Y:S02]  /*c01c0*/  IADD3 R13, P2, R13, R252, RZ ;  /* 0x000000fc0d0d7210 */ /* 0x000fe40007f5e0ff */
[----:B------:R-:W-:Y:S01]  /*c01d0*/  IADD3.X R2, R2, R0, RZ, P4, !PT ;  /* 0x0000000002027210 */ /* 0x000fe200027fe4ff */
[----:B-1----:R-:W4:Y:S01]  /*c01e0*/  LDL.LU R8, [R1+0x387c] ;  /* 0x00387c0001087983 */ /* 0x002f220000300800 */
[----:B------:R-:W-:Y:S03]  /*c01f0*/  STL [R1+0x3898], R14 ;  /* 0x0038980e01007387 */ /* 0x000fe60000100800 */
[----:B------:R1:W-:Y:S01]  /*c0200*/  STL [R1+0x38a4], R2 ;  /* 0x0038a40201007387 */ /* 0x0003e20000100800 */
[----:B------:R-:W-:Y:S01]  /*c0210*/  IADD3 R6, P4, R6, R252, RZ ;  /* 0x000000fc06067210 */ /* 0x000fe20007f9e0ff */
[----:B-1----:R-:W4:Y:S01]  /*c0220*/  LDL.LU R2, [R1+0x3860] ;  /* 0x0038600001027983 */ /* 0x002f220000300800 */
[----:B------:R-:W-:Y:S02]  /*c0230*/  STL [R1+0x3890], R13 ;  /* 0x0038900d01007387 */ /* 0x000fe40000100800 */
[----:B------:R-:W4:Y:S02]  /*c0240*/  LDL.LU R24, [R1+0x3874] ;  /* 0x0038740001187983 */ /* 0x000f240000300800 */
[----:B------:R1:W-:Y:S02]  /*c0250*/  STL [R1+0x3888], R6 ;  /* 0x0038880601007387 */ /* 0x0003e40000100800 */
[----:B-1----:R-:W4:Y:S01]  /*c0260*/  LDL.LU R6, [R1+0x3858] ;  /* 0x0038580001067983 */ /* 0x002f220000300800 */
[----:B--2---:R-:W-:-:S05]  /*c0270*/  IMAD.X R4, R4, 0x1, R0, P3 ;  /* 0x0000000104047824 */ /* 0x004fca00018e0600 */
[----:B------:R1:W-:Y:S01]  /*c0280*/  STL [R1+0x389c], R4 ;  /* 0x00389c0401007387 */ /* 0x0003e20000100800 */
[----:B---3--:R-:W-:-:S03]  /*c0290*/  IADD3 R11, P3, R11, R252, RZ ;  /* 0x000000fc0b0b7210 */ /* 0x008fc60007f7e0ff */
[----:B-1----:R-:W2:Y:S01]  /*c02a0*/  LDL.LU R4, [R1+0x386c] ;  /* 0x00386c0001047983 */ /* 0x002ea20000300800 */
[----:B------:R-:W3:Y:S02]  /*c02b0*/  LDL.LU R23, [R1+0x3850] ;  /* 0x0038500001177983 */ /* 0x000ee40000300800 */
[----:B------:R-:W3:Y:S02]  /*c02c0*/  LDL.LU R14, [R1+0x3864] ;  /* 0x00386400010e7983 */ /* 0x000ee40000300800 */
[----:B------:R-:W3:Y:S01]  /*c02d0*/  LDL.LU R13, [R1+0x3848] ;  /* 0x00384800010d7983 */ /* 0x000ee20000300800 */
[----:B------:R1:W-:Y:S01]  /*c02e0*/  STL [R1+0x3880], R11 ;  /* 0x0038800b01007387 */ /* 0x0003e20000100800 */
[----:B----4-:R-:W-:-:S03]  /*c02f0*/  IADD3.X R16, R16, R0, RZ, P6, !PT ;  /* 0x0000000010107210 */ /* 0x010fc600037fe4ff */
        /* <DEDUP_REMOVED lines=11> */
[----:B------:R1:W-:Y:S01]  /*c03b0*/  STL [R1+0x3884], R10 ;  /* 0x0038840a01007387 */ /* 0x0003e20000100800 */
[----:B------:R-:W-:-:S03]  /*c03c0*/  IADD3 R9, P2, R9, R252, RZ ;  /* 0x000000fc09097210 */ /* 0x000fc60007f5e0ff */
        /* <DEDUP_REMOVED lines=10> */
[----:B------:R-:W-:-:S02]  /*c0470*/  IMAD.X R8, R8, 0x1, R0, P4 ;  /* 0x0000000108087824 */ /* 0x000fc400020e0600 */
[----:B------:R-:W4:Y:S03]  /*c0480*/  LDL.LU R15, [R1+0x37ac] ;  /* 0x0037ac00010f7983 */ /* 0x000f260000300800 */
[----:B------:R1:W-:Y:S01]  /*c0490*/  STL [R1+0x387c], R8 ;  /* 0x00387c0801007387 */ /* 0x0003e20000100800 */
[----:B------:R-:W-:-:S03]  /*c04a0*/  IADD3 R2, P4, R2, R252, RZ ;  /* 0x000000fc02027210 */ /* 0x000fc60007f9e0ff */
[----:B-1----:R-:W4:Y:S01]  /*c04b0*/  LDL.LU R8, [R1+0x3790] ;  /* 0x0037900001087983 */ /* 0x002f220000300800 */
[----:B------:R-:W-:Y:S01]  /*c04c0*/  IADD3.X R24, R24, R0, RZ, P3, !PT ;  /* 0x0000000018187210 */ /* 0x000fe20001ffe4ff */
[----:B------:R1:W-:Y:S01]  /*c04d0*/  STL [R1+0x3860], R2 ;  /* 0x0038600201007387 */ /* 0x0003e20000100800 */
[-C--:B------:R-:W-:Y:S01]  /*c04e0*/  IADD3 R6, P3, R6, R252.reuse, RZ ;  /* 0x000000fc06067210 */ /* 0x080fe20007f7e0ff */
[----:B-1----:R-:W4:Y:S04]  /*c04f0*/  LDL.LU R2, [R1+0x37a4] ;  /* 0x0037a40001027983 */ /* 0x002f280000300800 */
[----:B------:R1:W-:Y:S02]  /*c0500*/  STL [R1+0x3858], R6 ;  /* 0x0038580601007387 */ /* 0x0003e40000100800 */
[----:B-1----:R-:W4:Y:S01]  /*c0510*/  LDL.LU R6, [R1+0x3788] ;  /* 0x0037880001067983 */ /* 0x002f220000300800 */
[----:B------:R-:W-:Y:S02]  /*c0520*/  STL [R1+0x3874], R24 ;  /* 0x0038741801007387 */ /* 0x000fe40000100800 */
[----:B--2---:R-:W-:Y:S01]  /*c0530*/  IMAD.X R4, R4, 0x1, R0, P6 ;  /* 0x0000000104047824 */ /* 0x004fe200030e0600 */
[----:B---3--:R-:W-:-:S02]  /*c0540*/  IADD3 R23, P6, R23, R252, RZ ;  /* 0x000000fc17177210 */ /* 0x008fc40007fde0ff */
[----:B------:R-:W-:Y:S01]  /*c0550*/  IADD3.X R14, R14, R0, RZ, P5, !PT ;  /* 0x000000000e0e7210 */ /* 0x000fe20002ffe4ff */
[----:B------:R-:W-:Y:S01]  /*c0560*/  IADD3 R13, P5, R13, R252, RZ ;  /* 0x000000fc0d0d7210 */ /* 0x000fe20007fbe0ff */
[----:B------:R1:W-:Y:S01]  /*c0570*/  STL [R1+0x386c], R4 ;  /* 0x00386c0401007387 */ /* 0x0003e20000100800 */
[----:B----4-:R-:W-:-:S03]  /*c0580*/  IMAD.X R11, R11, 0x1, R0, P2 ;  /* 0x000000010b0b7824 */ /* 0x010fc600010e0600 */
[----:B-1----:R-:W2:Y:S01]  /*c0590*/  LDL.LU R4, [R1+0x379c] ;  /* 0x00379c0001047983 */ /* 0x002ea20000300800 */
[----:B------:R-:W-:Y:S02]  /*c05a0*/  STL [R1+0x3850], R23 ;  /* 0x0038501701007387 */ /* 0x000fe40000100800 */
[----:B------:R1:W-:Y:S02]  /*c05b0*/  STL [R1+0x3864], R14 ;  /* 0x0038640e01007387 */ /* 0x0003e40000100800 */
[----:B-1----:R-:W3:Y:S01]  /*c05c0*/  LDL.LU R14, [R1+0x3780] ;  /* 0x00378000010e7983 */ /* 0x002ee20000300800 */
[----:B------:R1:W-:Y:S02]  /*c05d0*/  STL [R1+0x385c], R11 ;  /* 0x00385c0b01007387 */ /* 0x0003e40000100800 */
[----:B------:R4:W-:Y:S01]  /*c05e0*/  STL [R1+0x3848], R13 ;  /* 0x0038480d01007387 */ /* 0x0009e20000100800 */
[----:B------:R-:W-:Y:S01]  /*c05f0*/  IADD3 R7, P2, R7, R252, RZ ;  /* 0x000000fc07077210 */ /* 0x000fe20007f5e0ff */
[----:B-1----:R-:W3:Y:S01]  /*c0600*/  LDL.LU R11, [R1+0x3794] ;  /* 0x00379400010b7983 */ /* 0x002ee20000300800 */
[----:B----4-:R-:W4:Y:S03]  /*c0610*/  LDL.LU R13, [R1+0x3778] ;  /* 0x00377800010d7983 */ /* 0x010f260000300800 */
[----:B------:R1:W-:Y:S01]  /*c0620*/  STL [R1+0x3840], R7 ;  /* 0x0038400701007387 */ /* 0x0003e20000100800 */
[----:B------:R-:W-:-:S03]  /*c0630*/  IADD3.X R12, R12, R0, RZ, P4, !PT ;  /* 0x000000000c0c7210 */ /* 0x000fc600027fe4ff */
[----:B-1----:R-:W4:Y:S02]  /*c0640*/  LDL.LU R7, [R1+0x378c] ;  /* 0x00378c0001077983 */ /* 0x002f240000300800 */
[----:B------:R1:W-:Y:S01]  /*c0650*/  STL [R1+0x3854], R12 ;  /* 0x0038540c01007387 */ /* 0x0003e20000100800 */
[-C--:B------:R-:W-:Y:S01]  /*c0660*/  IADD3 R10, P4, R10, R252.reuse, RZ ;  /* 0x000000fc0a0a7210 */ /* 0x080fe20007f9e0ff */
[----:B-1----:R-:W4:Y:S01]  /*c0670*/  LDL.LU R12, [R1+0x3770] ;  /* 0x00377000010c7983 */ /* 0x002f220000300800 */
[--C-:B------:R-:W-:Y:S01]  /*c0680*/  IMAD.X R22, R22, 0x1, R0.reuse, P3 ;  /* 0x0000000116167824 */ /* 0x100fe200018e0600 */
[----:B------:R-:W-:Y:S02]  /*c0690*/  IADD3 R21, P3, R21, R252, RZ ;  /* 0x000000fc15157210 */ /* 0x000fe40007f7e0ff */
[----:B------:R-:W-:Y:S01]  /*c06a0*/  IADD3.X R20, R20, R0, RZ, P6, !PT ;  /* 0x0000000014147210 */ /* 0x000fe200037fe4ff */
[----:B------:R1:W-:Y:S01]  /*c06b0*/  STL [R1+0x3838], R10 ;  /* 0x0038380a01007387 */ /* 0x0003e20000100800 */
[----:B------:R-:W-:Y:S01]  /*c06c0*/  IADD3 R19, P6, R19, R252, RZ ;  /* 0x000000fc13137210 */ /* 0x000fe20007fde0ff */
[----:B------:R-:W-:Y:S01]  /*c06d0*/  IMAD.X R18, R18, 0x1, R0, P5 ;  /* 0x0000000112127824 */ /* 0x000fe200028e0600 */
[----:B------:R-:W-:-:S02]  /*c06e0*/  IADD3.X R16, R16, R0, RZ, P2, !PT ;  /* 0x0000000010107210 */ /* 0x000fc400017fe4ff */
[-C--:B------:R-:W-:Y:S01]  /*c06f0*/  IADD3 R17, P5, R17, R252.reuse, RZ ;  /* 0x000000fc11117210 */ /* 0x080fe20007fbe0ff */
[----:B-1----:R-:W4:Y:S01]  /*c0700*/  LDL.LU R10, [R1+0x3784] ;  /* 0x00378400010a7983 */ /* 0x002f220000300800 */
[----:B------:R-:W-:Y:S01]  /*c0710*/  STL [R1+0x384c], R22 ;  /* 0x00384c1601007387 */ /* 0x000fe20000100800 */
[-C--:B------:R-:W-:Y:S01]  /*c0720*/  IADD3 R9, P2, R9, R252.reuse, RZ ;  /* 0x000000fc09097210 */ /* 0x080fe20007f5e0ff */
[----:B------:R-:W-:Y:S01]  /*c0730*/  STL [R1+0x37b0], R21 ;  /* 0x0037b01501007387 */ /* 0x000fe20000100800 */
[----:B------:R-:W-:Y:S01]  /*c0740*/  STL [R1+0x3844], R20 ;  /* 0x0038441401007387 */ /* 0x000fe20000100800 */
[----:B------:R-:W-:Y:S02]  /*c0750*/  STL [R1+0x37a8], R19 ;  /* 0x0037a81301007387 */ /* 0x000fe40000100800 */
[----:B------:R-:W-:Y:S02]  /*c0760*/  STL [R1+0x383c], R18 ;  /* 0x00383c1201007387 */ /* 0x000fe40000100800 */
[----:B------:R1:W-:Y:S02]  /*c0770*/  STL [R1+0x3798], R9 ;  /* 0x0037980901007387 */ /* 0x0003e40000100800 */
[----:B------:R-:W-:Y:S01]  /*c0780*/  IMAD.X R15, R15, 0x1, R0, P4 ;  /* 0x000000010f0f7824 */ /* 0x000fe200020e0600 */
[----:B------:R-:W-:Y:S01]  /*c0790*/  STL [R1+0x37a0], R17 ;  /* 0x0037a01101007387 */ /* 0x000fe20000100800 */
[----:B------:R-:W-:-:S03]  /*c07a0*/  IADD3 R8, P4, R8, R252, RZ ;  /* 0x000000fc08087210 */ /* 0x000fc60007f9e0ff */
[----:B-1----:R-:W4:Y:S01]  /*c07b0*/  LDL.LU R9, [R1+0x3768] ;  /* 0x0037680001097983 */ /* 0x002f220000300800 */
[----:B------:R-:W-:Y:S02]  /*c07c0*/  STL [R1+0x37b4], R16 ;  /* 0x0037b41001007387 */ /* 0x000fe40000100800 */
[----:B------:R1:W-:Y:S01]  /*c07d0*/  STL [R1+0x3790], R8 ;  /* 0x0037900801007387 */ /* 0x0003e20000100800 */
[----:B------:R-:W-:Y:S01]  /*c07e0*/  IADD3.X R2, R2, R0, RZ, P3, !PT ;  /* 0x0000000002027210 */ /* 0x000fe20001ffe4ff */
[----:B-1----:R-:W4:Y:S01]  /*c07f0*/  LDL.LU R8, [R1+0x377c] ;  /* 0x00377c0001087983 */ /* 0x002f220000300800 */
[----:B------:R-:W-:Y:S02]  /*c0800*/  STL [R1+0x37ac], R15 ;  /* 0x0037ac0f01007387 */ /* 0x000fe40000100800 */
[----:B------:R-:W4:Y:S02]  /*c0810*/  LDL.LU R24, [R1+0x3760] ;  /* 0x0037600001187983 */ /* 0x000f240000300800 */
[----:B------:R1:W-:Y:S01]  /*c0820*/  STL [R1+0x37a4], R2 ;  /* 0x0037a40201007387 */ /* 0x0003e20000100800 */
[----:B------:R-:W-:Y:S01]  /*c0830*/  IADD3 R6, P3, R6, R252, RZ ;  /* 0x000000fc06067210 */ /* 0x000fe20007f7e0ff */
[----:B-1----:R-:W4:Y:S04]  /*c0840*/  LDL.LU R2, [R1+0x3774] ;  /* 0x0037740001027983 */ /* 0x002f280000300800 */
[----:B------:R1:W-:Y:S02]  /*c0850*/  STL [R1+0x3788], R6 ;  /* 0x0037880601007387 */ /* 0x0003e40000100800 */
[----:B-1----:R-:W4:Y:S01]  /*c0860*/  LDL.LU R6, [R1+0x3758] ;  /* 0x0037580001067983 */ /* 0x002f220000300800 */
[----:B------:R-:W4:Y:S02]  /*c0870*/  LDL.LU R23, [R1+0x376c] ;  /* 0x00376c0001177983 */ /* 0x000f240000300800 */
[----:B------:R-:W4:Y:S02]  /*c0880*/  LDL.LU R16, [R1+0x3750] ;  /* 0x0037500001107983 */ /* 0x000f240000300800 */
[----:B------:R-:W4:Y:S02]  /*c0890*/  LDL.LU R15, [R1+0x3764] ;  /* 0x00376400010f7983 */ /* 0x000f240000300800 */
[----:B--2---:R-:W-:-:S05]  /*c08a0*/  IMAD.X R4, R4, 0x1, R0, P6 ;  /* 0x0000000104047824 */ /* 0x004fca00030e0600 */
[----:B------:R1:W-:Y:S01]  /*c08b0*/  STL [R1+0x379c], R4 ;  /* 0x00379c0401007387 */ /* 0x0003e20000100800 */
[----:B---3--:R-:W-:-:S03]  /*c08c0*/  IADD3 R14, P6, R14, R252, RZ ;  /* 0x000000fc0e0e7210 */ /* 0x008fc60007fde0ff */
[----:B-1----:R-:W2:Y:S01]  /*c08d0*/  LDL.LU R4, [R1+0x3748] ;  /* 0x0037480001047983 */ /* 0x002ea20000300800 */
[----:B------:R-:W-:Y:S01]  /*c08e0*/  IADD3.X R11, R11, R0, RZ, P5, !PT ;  /* 0x000000000b0b7210 */ /* 0x000fe20002ffe4ff */
[----:B----4-:R-:W-:-:S04]  /*c08f0*/  IADD3 R13, P5, R13, R252, RZ ;  /* 0x000000fc0d0d7210 */ /* 0x010fc80007fbe0ff */
[----:B------:R1:W-:Y:S01]  /*c0900*/  STL [R1+0x3794], R11 ;  /* 0x0037940b01007387 */ /* 0x0003e20000100800 */
[----:B------:R-:W-:-:S03]  /*c0910*/  IMAD.X R7, R7, 0x1, R0, P2 ;  /* 0x0000000107077824 */ /* 0x000fc600010e0600 */
[----:B-1----:R-:W3:Y:S01]  /*c0920*/  LDL.LU R11, [R1+0x375c] ;  /* 0x00375c00010b7983 */ /* 0x002ee20000300800 */
[----:B------:R-:W-:Y:S03]  /*c0930*/  STL [R1+0x3780], R14 ;  /* 0x0037800e01007387 */ /* 0x000fe60000100800 */
[----:B------:R1:W-:Y:S01]  /*c0940*/  STL [R1+0x378c], R7 ;  /* 0x00378c0701007387 */ /* 0x0003e20000100800 */
[----:B------:R-:W-:-:S03]  /*c0950*/  IADD3 R12, P2, R12, R252, RZ ;  /* 0x000000fc0c0c7210 */ /* 0x000fc60007f5e0ff */
[----:B-1----:R-:W3:Y:S01]  /*c0960*/  LDL.LU R7, [R1+0x3740] ;  /* 0x0037400001077983 */ /* 0x002ee20000300800 */
[----:B------:R-:W-:Y:S02]  /*c0970*/  STL [R1+0x3778], R13 ;  /* 0x0037780d01007387 */ /* 0x000fe40000100800 */
[----:B------:R1:W-:Y:S01]  /*c0980*/  STL [R1+0x3770], R12 ;  /* 0x0037700c01007387 */ /* 0x0003e20000100800 */
[----:B------:R-:W-:Y:S01]  /*c0990*/  IADD3.X R10, R10, R0, RZ, P4, !PT ;  /* 0x000000000a0a7210 */ /* 0x000fe200027fe4ff */
[----:B-1----:R-:W3:Y:S01]  /*c09a0*/  LDL.LU R12, [R1+0x3754] ;  /* 0x00375400010c7983 */ /* 0x002ee20000300800 */
        /* <DEDUP_REMOVED lines=9> */
[----:B------:R-:W3:Y:S01]  /*c0a40*/  LDL.LU R13, [R1+0x3698] ;  /* 0x00369800010d7983 */ /* 0x000ee20000300800 */
[----:B------:R-:W-:-:S05]  /*c0a50*/  IADD3 R9, P4, R9, R252, RZ ;  /* 0x000000fc09097210 */ /* 0x000fca0007f9e0ff */
[----:B------:R1:W-:Y:S01]  /*c0a60*/  STL [R1+0x3768], R9 ;  /* 0x0037680901007387 */ /* 0x0003e20000100800 */
[----:B------:R-:W-:-:S03]  /*c0a70*/  IMAD.X R8, R8, 0x1, R0, P3 ;  /* 0x0000000108087824 */ /* 0x000fc600018e0600 */
[----:B-1----:R-:W3:Y:S02]  /*c0a80*/  LDL.LU R9, [R1+0x36ac] ;  /* 0x0036ac0001097983 */ /* 0x002ee40000300800 */
[----:B------:R1:W-:Y:S01]  /*c0a90*/  STL [R1+0x377c], R8 ;  /* 0x00377c0801007387 */ /* 0x0003e20000100800 */
[----:B------:R-:W-:Y:S02]  /*c0aa0*/  IADD3 R24, P3, R24, R252, RZ ;  /* 0x000000fc18187210 */ /* 0x000fe40007f7e0ff */
[----:B------:R-:W-:Y:S01]  /*c0ab0*/  IADD3.X R2, R2, R0, RZ, P6, !PT ;  /* 0x0000000002027210 */ /* 0x000fe200037fe4ff */
[----:B-1----:R-:W3:Y:S04]  /*c0ac0*/  LDL.LU R8, [R1+0x3690] ;  /* 0x0036900001087983 */ /* 0x002ee80000300800 */
[----:B------:R1:W-:Y:S01]  /*c0ad0*/  STL [R1+0x3774], R2 ;  /* 0x0037740201007387 */ /* 0x0003e20000100800 */
[----:B------:R-:W-:-:S03]  /*c0ae0*/  IADD3 R6, P6, R6, R252, RZ ;  /* 0x000000fc06067210 */ /* 0x000fc60007fde0ff */
[----:B-1----:R-:W3:Y:S01]  /*c0af0*/  LDL.LU R2, [R1+0x36a4] ;  /* 0x0036a40001027983 */ /* 0x002ee20000300800 */
[----:B------:R-:W-:Y:S02]  /*c0b00*/  STL [R1+0x3760], R24 ;  /* 0x0037601801007387 */ /* 0x000fe40000100800 */
[----:B------:R1:W-:Y:S02]  /*c0b10*/  STL [R1+0x3758], R6 ;  /* 0x0037580601007387 */ /* 0x0003e40000100800 */
[----:B-1----:R-:W3:Y:S01]  /*c0b20*/  LDL.LU R6, [R1+0x3688] ;  /* 0x0036880001067983 */ /* 0x002ee20000300800 */
[----:B------:R-:W-:Y:S01]  /*c0b30*/  IMAD.X R23, R23, 0x1, R0, P5 ;  /* 0x0000000117177824 */ /* 0x000fe200028e0600 */
[----:B------:R-:W-:Y:S02]  /*c0b40*/  IADD3 R16, P5, R16, R252, RZ ;  /* 0x000000fc10107210 */ /* 0x000fe40007fbe0ff */
[----:B------:R-:W-:Y:S02]  /*c0b50*/  IADD3.X R15, R15, R0, RZ, P2, !PT ;  /* 0x000000000f0f7210 */ /* 0x000fe400017fe4ff */
[----:B------:R-:W-:Y:S01]  /*c0b60*/  STL [R1+0x376c], R23 ;  /* 0x00376c1701007387 */ /* 0x000fe20000100800 */
[----:B------:R1:W-:Y:S03]  /*c0b70*/  STL [R1+0x3750], R16 ;  /* 0x0037501001007387 */ /* 0x0003e60000100800 */
[----:B-1----:R-:W3:Y:S01]  /*c0b80*/  LDL.LU R16, [R1+0x369c] ;  /* 0x00369c0001107983 */ /* 0x002ee20000300800 */
[----:B--2---:R-:W-:-:S05]  /*c0b90*/  IADD3 R4, P2, R4, R252, RZ ;  /* 0x000000fc04047210 */ /* 0x004fca0007f5e0ff */
[----:B------:R1:W-:Y:S01]  /*c0ba0*/  STL [R1+0x3748], R4 ;  /* 0x0037480401007387 */ /* 0x0003e20000100800 */
[----:B------:R2:W-:Y:S03]  /*c0bb0*/  STL [R1+0x3764], R15 ;  /* 0x0037640f01007387 */ /* 0x0005e60000100800 */
[----:B-1----:R-:W4:Y:S01]  /*c0bc0*/  LDL.LU R4, [R1+0x3680] ;  /* 0x0036800001047983 */ /* 0x002f220000300800 */
[----:B--2---:R-:W2:Y:S02]  /*c0bd0*/  LDL.LU R15, [R1+0x3694] ;  /* 0x00369400010f7983 */ /* 0x004ea40000300800 */
[----:B---3--:R-:W-:-:S05]  /*c0be0*/  IMAD.X R11, R11, 0x1, R0, P4 ;  /* 0x000000010b0b7824 */ /* 0x008fca00020e0600 */
[----:B------:R1:W-:Y:S01]  /*c0bf0*/  STL [R1+0x375c], R11 ;  /* 0x00375c0b01007387 */ /* 0x0003e20000100800 */
[----:B------:R-:W-:-:S03]  /*c0c00*/  IADD3 R7, P4, R7, R252, RZ ;  /* 0x000000fc07077210 */ /* 0x000fc60007f9e0ff */
[----:B-1----:R-:W3:Y:S04]  /*c0c10*/  LDL.LU R11, [R1+0x3678] ;  /* 0x00367800010b7983 */ /* 0x002ee80000300800 */
[----:B------:R1:W-:Y:S01]  /*c0c20*/  STL [R1+0x3740], R7 ;  /* 0x0037400701007387 */ /* 0x0003e20000100800 */
[----:B------:R-:W-:Y:S01]  /*c0c30*/  IADD3.X R12, R12, R0, RZ, P3, !PT ;  /* 0x000000000c0c7210 */ /* 0x000fe20001ffe4ff */
[-C--:B------:R-:W-:Y:S02]  /*c0c40*/  IADD3 R22, P3, R22, R252.reuse, RZ ;  /* 0x000000fc16167210 */ /* 0x080fe40007f7e0ff */
[----:B-1----:R-:W3:Y:S01]  /*c0c50*/  LDL.LU R7, [R1+0x368c] ;  /* 0x00368c0001077983 */ /* 0x002ee20000300800 */
[----:B------:R-:W-:Y:S02]  /*c0c60*/  IMAD.X R21, R21, 0x1, R0, P6 ;  /* 0x0000000115157824 */ /* 0x000fe400030e0600 */
[----:B------:R1:W-:Y:S01]  /*c0c70*/  STL [R1+0x3754], R12 ;  /* 0x0037540c01007387 */ /* 0x0003e20000100800 */
[----:B------:R-:W-:-:S02]  /*c0c80*/  IADD3 R20, P6, R20, R252, RZ ;  /* 0x000000fc14147210 */ /* 0x000fc40007fde0ff */
[----:B------:R-:W-:Y:S01]  /*c0c90*/  IADD3.X R19, R19, R0, RZ, P5, !PT ;  /* 0x0000000013137210 */ /* 0x000fe20002ffe4ff */
[----:B------:R-:W-:Y:S02]  /*c0ca0*/  IADD3 R18, P5, R18, R252, RZ ;  /* 0x000000fc12127210 */ /* 0x000fe40007fbe0ff */
[--C-:B------:R-:W-:Y:S01]  /*c0cb0*/  IMAD.X R17, R17, 0x1, R0.reuse, P2 ;  /* 0x0000000111117824 */ /* 0x100fe200010e0600 */
[----:B-1----:R-:W3:Y:S01]  /*c0cc0*/  LDL.LU R12, [R1+0x3670] ;  /* 0x00367000010c7983 */ /* 0x002ee20000300800 */
[----:B------:R-:W-:Y:S01]  /*c0cd0*/  STL [R1+0x3738], R22 ;  /* 0x0037381601007387 */ /* 0x000fe20000100800 */
[----:B------:R-:W-:Y:S01]  /*c0ce0*/  IADD3.X R10, R10, R0, RZ, P4, !PT ;  /* 0x000000000a0a7210 */ /* 0x000fe200027fe4ff */
[----:B------:R-:W-:Y:S01]  /*c0cf0*/  STL [R1+0x374c], R21 ;  /* 0x00374c1501007387 */ /* 0x000fe20000100800 */
[----:B------:R-:W-:Y:S01]  /*c0d00*/  STL [R1+0x36b0], R20 ;  /* 0x0036b01401007387 */ /* 0x000fe20000100800 */
[----:B------:R-:W-:Y:S01]  /*c0d10*/  STL [R1+0x3744], R19 ;  /* 0x0037441301007387 */ /* 0x000fe20000100800 */
[-C--:B------:R-:W-:Y:S01]  /*c0d20*/  IADD3 R14, P2, R14, R252.reuse, RZ ;  /* 0x000000fc0e0e7210 */ /* 0x080fe20007f5e0ff */
[----:B------:R-:W-:Y:S01]  /*c0d30*/  STL [R1+0x36a8], R18 ;  /* 0x0036a81201007387 */ /* 0x000fe20000100800 */
[----:B------:R1:W-:Y:S01]  /*c0d40*/  STL [R1+0x36b4], R10 ;  /* 0x0036b40a01007387 */ /* 0x0003e20000100800 */
[----:B------:R-:W-:Y:S01]  /*c0d50*/  STL [R1+0x373c], R17 ;  /* 0x00373c1101007387 */ /* 0x000fe20000100800 */
[-C--:B------:R-:W-:Y:S01]  /*c0d60*/  IADD3 R13, P4, R13, R252.reuse, RZ ;  /* 0x000000fc0d0d7210 */ /* 0x080fe20007f9e0ff */
[--C-:B------:R-:W-:Y:S01]  /*c0d70*/  IMAD.X R9, R9, 0x1, R0.reuse, P3 ;  /* 0x0000000109097824 */ /* 0x100fe200018e0600 */
[----:B-1----:R-:W3:Y:S01]  /*c0d80*/  LDL.LU R10, [R1+0x3684] ;  /* 0x00368400010a7983 */ /* 0x002ee20000300800 */
[----:B------:R-:W-:Y:S03]  /*c0d90*/  STL [R1+0x36a0], R14 ;  /* 0x0036a00e01007387 */ /* 0x000fe60000100800 */
[----:B------:R1:W-:Y:S01]  /*c0da0*/  STL [R1+0x36ac], R9 ;  /* 0x0036ac0901007387 */ /* 0x0003e20000100800 */
[----:B------:R-:W-:Y:S01]  /*c0db0*/  IADD3 R8, P3, R8, R252, RZ ;  /* 0x000000fc08087210 */ /* 0x000fe20007f7e0ff */
[----:B-1----:R-:W3:Y:S01]  /*c0dc0*/  LDL.LU R9, [R1+0x3668] ;  /* 0x0036680001097983 */ /* 0x002ee20000300800 */
[----:B------:R-:W-:Y:S02]  /*c0dd0*/  STL [R1+0x3698], R13 ;  /* 0x0036980d01007387 */ /* 0x000fe40000100800 */
[----:B------:R-:W3:Y:S02]  /*c0de0*/  LDL.LU R24, [R1+0x367c] ;  /* 0x00367c0001187983 */ /* 0x000ee40000300800 */
[----:B------:R1:W-:Y:S01]  /*c0df0*/  STL [R1+0x3690], R8 ;  /* 0x0036900801007387 */ /* 0x0003e20000100800 */
[----:B------:R-:W-:Y:S01]  /*c0e00*/  IADD3.X R2, R2, R0, RZ, P6, !PT ;  /* 0x0000000002027210 */ /* 0x000fe200037fe4ff */
[----:B-1----:R-:W3:Y:S04]  /*c0e10*/  LDL.LU R8, [R1+0x3660] ;  /* 0x0036600001087983 */ /* 0x002ee80000300800 */
[----:B------:R1:W-:Y:S01]  /*c0e20*/  STL [R1+0x36a4], R2 ;  /* 0x0036a40201007387 */ /* 0x0003e20000100800 */
[-C--:B------:R-:W-:Y:S01]  /*c0e30*/  IADD3 R6, P6, R6, R252.reuse, RZ ;  /* 0x000000fc06067210 */ /* 0x080fe20007fde0ff */
[----:B-1----:R-:W3:Y:S01]  /*c0e40*/  LDL.LU R2, [R1+0x3674] ;  /* 0x0036740001027983 */ /* 0x002ee20000300800 */
[----:B------:R-:W3:Y:S02]  /*c0e50*/  LDL.LU R23, [R1+0x3658] ;  /* 0x0036580001177983 */ /* 0x000ee40000300800 */
[----:B------:R-:W3:Y:S02]  /*c0e60*/  LDL.LU R14, [R1+0x366c] ;  /* 0x00366c00010e7983 */ /* 0x000ee40000300800 */
[----:B------:R-:W3:Y:S01]  /*c0e70*/  LDL.LU R13, [R1+0x3650] ;  /* 0x00365000010d7983 */ /* 0x000ee20000300800 */
[----:B------:R1:W-:Y:S04]  /*c0e80*/  STL [R1+0x3688], R6 ;  /* 0x0036880601007387 */ /* 0x0003e80000100800 */
[----:B-1----:R-:W3:Y:S01]  /*c0e90*/  LDL.LU R6, [R1+0x3664] ;  /* 0x0036640001067983 */ /* 0x002ee20000300800 */
[----:B------:R-:W-:Y:S01]  /*c0ea0*/  IMAD.X R16, R16, 0x1, R0, P5 ;  /* 0x0000000110107824 */ /* 0x000fe200028e0600 */
[----:B----4-:R-:W-:-:S02]  /*c0eb0*/  IADD3 R4, P5, R4, R252, RZ ;  /* 0x000000fc04047210 */ /* 0x010fc40007fbe0ff */
[----:B--2---:R-:W-:-:S03]  /*c0ec0*/  IADD3.X R15, R15, R0, RZ, P2, !PT ;  /* 0x000000000f0f7210 */ /* 0x004fc600017fe4ff */
[----:B------:R1:W-:Y:S04]  /*c0ed0*/  STL [R1+0x3680], R4 ;  /* 0x0036800401007387 */ /* 0x0003e80000100800 */
[----:B-1----:R-:W2:Y:S01]  /*c0ee0*/  LDL.LU R4, [R1+0x3648] ;  /* 0x0036480001047983 */ /* 0x002ea20000300800 */
[----:B------:R-:W-:Y:S01]  /*c0ef0*/  STL [R1+0x369c], R16 ;  /* 0x00369c1001007387 */ /* 0x000fe20000100800 */
[----:B---3--:R-:W-:-:S05]  /*c0f00*/  IADD3 R11, P2, R11, R252, RZ ;  /* 0x000000fc0b0b7210 */ /* 0x008fca0007f5e0ff */
[----:B------:R1:W-:Y:S01]  /*c0f10*/  STL [R1+0x3678], R11 ;  /* 0x0036780b01007387 */ /* 0x0003e20000100800 */
[----:B------:R-:W-:-:S03]  /*c0f20*/  IMAD.X R7, R7, 0x1, R0, P4 ;  /* 0x0000000107077824 */ /* 0x000fc600020e0600 */
[----:B-1----:R-:W3:Y:S01]  /*c0f30*/  LDL.LU R11, [R1+0x365c] ;  /* 0x00365c00010b7983 */ /* 0x002ee20000300800 */
        /* <DEDUP_REMOVED lines=36> */
[----:B------:R1:W-:Y:S02]  /*c1180*/  STL [R1+0x3650], R13 ;  /* 0x0036500d01007387 */ /* 0x0003e40000100800 */
[----:B-1----:R-:W4:Y:S01]  /*c1190*/  LDL.LU R6, [R1+0x359c] ;  /* 0x00359c0001067983 */ /* 0x002f220000300800 */
[----:B------:R-:W4:Y:S01]  /*c11a0*/  LDL.LU R13, [R1+0x3580] ;  /* 0x00358000010d7983 */ /* 0x000f220000300800 */
[----:B--2---:R-:W-:-:S05]  /*c11b0*/  IADD3 R4, P4, R4, R252, RZ ;  /* 0x000000fc04047210 */ /* 0x004fca0007f9e0ff */
[----:B------:R1:W-:Y:S04]  /*c11c0*/  STL [R1+0x3648], R4 ;  /* 0x0036480401007387 */ /* 0x0003e80000100800 */
[----:B-1----:R-:W2:Y:S01]  /*c11d0*/  LDL.LU R4, [R1+0x3594] ;  /* 0x0035940001047983 */ /* 0x002ea20000300800 */
[----:B---3--:R-:W-:-:S05]  /*c11e0*/  IMAD.X R11, R11, 0x1, R0, P3 ;  /* 0x000000010b0b7824 */ /* 0x008fca00018e0600 */
[----:B------:R1:W-:Y:S01]  /*c11f0*/  STL [R1+0x365c], R11 ;  /* 0x00365c0b01007387 */ /* 0x0003e20000100800 */
[----:B----4-:R-:W-:-:S03]  /*c1200*/  IADD3 R7, P3, R7, R252, RZ ;  /* 0x000000fc07077210 */ /* 0x010fc60007f7e0ff */
[----:B-1----:R-:W3:Y:S01]  /*c1210*/  LDL.LU R11, [R1+0x3578] ;  /* 0x00357800010b7983 */ /* 0x002ee20000300800 */
[----:B------:R-:W-:Y:S01]  /*c1220*/  IADD3.X R22, R22, R0, RZ, P6, !PT ;  /* 0x0000000016167210 */ /* 0x000fe200037fe4ff */
[-C--:B------:R-:W-:Y:S02]  /*c1230*/  IADD3 R21, P6, R21, R252.reuse, RZ ;  /* 0x000000fc15157210 */ /* 0x080fe40007fde0ff */
[--C-:B------:R-:W-:Y:S01]  /*c1240*/  IMAD.X R20, R20, 0x1, R0.reuse, P5 ;  /* 0x0000000114147824 */ /* 0x100fe200028e0600 */
[----:B------:R1:W-:Y:S01]  /*c1250*/  STL [R1+0x3640], R7 ;  /* 0x0036400701007387 */ /* 0x0003e20000100800 */
[----:B------:R-:W-:Y:S02]  /*c1260*/  IADD3 R19, P5, R19, R252, RZ ;  /* 0x000000fc13137210 */ /* 0x000fe40007fbe0ff */
[----:B------:R-:W-:Y:S01]  /*c1270*/  IADD3.X R18, R18, R0, RZ, P2, !PT ;  /* 0x0000000012127210 */ /* 0x000fe200017fe4ff */
[----:B------:R-:W-:Y:S01]  /*c1280*/  IMAD.X R16, R16, 0x1, R0, P4 ;  /* 0x0000000110107824 */ /* 0x000fe200020e0600 */
[----:B------:R-:W-:-:S02]  /*c1290*/  IADD3 R17, P2, R17, R252, RZ ;  /* 0x000000fc11117210 */ /* 0x000fc40007f5e0ff */
[----:B------:R-:W-:Y:S01]  /*c12a0*/  IADD3 R12, P4, R12, R252, RZ ;  /* 0x000000fc0c0c7210 */ /* 0x000fe20007f9e0ff */
[----:B-1----:R-:W4:Y:S01]  /*c12b0*/  LDL.LU R7, [R1+0x358c] ;  /* 0x00358c0001077983 */ /* 0x002f220000300800 */
[----:B------:R-:W-:Y:S02]  /*c12c0*/  STL [R1+0x3654], R22 ;  /* 0x0036541601007387 */ /* 0x000fe40000100800 */
[----:B------:R-:W-:Y:S02]  /*c12d0*/  STL [R1+0x3638], R21 ;  /* 0x0036381501007387 */ /* 0x000fe40000100800 */
[----:B------:R-:W-:Y:S01]  /*c12e0*/  STL [R1+0x364c], R20 ;  /* 0x00364c1401007387 */ /* 0x000fe20000100800 */
[----:B------:R-:W-:Y:S01]  /*c12f0*/  STL [R1+0x35b0], R19 ;  /* 0x0035b01301007387 */ /* 0x000fe20000100800 */
[----:B------:R-:W-:Y:S01]  /*c1300*/  STL [R1+0x3644], R18 ;  /* 0x0036441201007387 */ /* 0x000fe20000100800 */
[----:B------:R-:W-:Y:S01]  /*c1310*/  IADD3.X R15, R15, R0, RZ, P3, !PT ;  /* 0x000000000f0f7210 */ /* 0x000fe20001ffe4ff */
[----:B------:R1:W-:Y:S01]  /*c1320*/  STL [R1+0x35a0], R12 ;  /* 0x0035a00c01007387 */ /* 0x0003e20000100800 */
[----:B------:R-:W-:Y:S01]  /*c1330*/  STL [R1+0x35a8], R17 ;  /* 0x0035a81101007387 */ /* 0x000fe20000100800 */
[----:B------:R-:W-:-:S03]  /*c1340*/  IADD3 R10, P3, R10, R252, RZ ;  /* 0x000000fc0a0a7210 */ /* 0x000fc60007f7e0ff */
[----:B-1----:R-:W4:Y:S01]  /*c1350*/  LDL.LU R12, [R1+0x3570] ;  /* 0x00357000010c7983 */ /* 0x002f220000300800 */
[----:B------:R-:W-:Y:S02]  /*c1360*/  STL [R1+0x363c], R16 ;  /* 0x00363c1001007387 */ /* 0x000fe40000100800 */
[----:B------:R1:W-:Y:S02]  /*c1370*/  STL [R1+0x3598], R10 ;  /* 0x0035980a01007387 */ /* 0x0003e40000100800 */
[--C-:B------:R-:W-:Y:S01]  /*c1380*/  IMAD.X R9, R9, 0x1, R0.reuse, P6 ;  /* 0x0000000109097824 */ /* 0x100fe200030e0600 */
        /* <DEDUP_REMOVED lines=12> */
[----:B------:R1:W-:Y:S04]  /*c1450*/  STL [R1+0x35a4], R2 ;  /* 0x0035a40201007387 */ /* 0x0003e80000100800 */
[----:B-1----:R-:W4:Y:S01]  /*c1460*/  LDL.LU R2, [R1+0x3550] ;  /* 0x0035500001027983 */ /* 0x002f220000300800 */
[----:B------:R-:W-:-:S05]  /*c1470*/  IMAD.X R6, R6, 0x1, R0, P2 ;  /* 0x0000000106067824 */ /* 0x000fca00010e0600 */
[----:B------:R1:W-:Y:S04]  /*c1480*/  STL [R1+0x359c], R6 ;  /* 0x00359c0601007387 */ /* 0x0003e80000100800 */
[----:B-1----:R-:W4:Y:S01]  /*c1490*/  LDL.LU R6, [R1+0x3564] ;  /* 0x0035640001067983 */ /* 0x002f220000300800 */
[-C--:B------:R-:W-:Y:S02]  /*c14a0*/  IADD3 R14, P5, R14, R252.reuse, RZ ;  /* 0x000000fc0e0e7210 */ /* 0x080fe40007fbe0ff */
[----:B------:R-:W-:-:S03]  /*c14b0*/  IADD3 R13, P2, R13, R252, RZ ;  /* 0x000000fc0d0d7210 */ /* 0x000fc60007f5e0ff */
[----:B------:R-:W-:Y:S01]  /*c14c0*/  STL [R1+0x3588], R14 ;  /* 0x0035880e01007387 */ /* 0x000fe20000100800 */
[----:B--2---:R-:W-:-:S05]  /*c14d0*/  IADD3.X R4, R4, R0, RZ, P4, !PT ;  /* 0x0000000004047210 */ /* 0x004fca00027fe4ff */
[----:B------:R1:W-:Y:S04]  /*c14e0*/  STL [R1+0x3594], R4 ;  /* 0x0035940401007387 */ /* 0x0003e80000100800 */
[----:B-1----:R-:W2:Y:S01]  /*c14f0*/  LDL.LU R4, [R1+0x3548] ;  /* 0x0035480001047983 */ /* 0x002ea20000300800 */
[----:B------:R-:W-:Y:S01]  /*c1500*/  STL [R1+0x3580], R13 ;  /* 0x0035800d01007387 */ /* 0x000fe20000100800 */
[----:B---3--:R-:W-:-:S05]  /*c1510*/  IADD3 R11, P4, R11, R252, RZ ;  /* 0x000000fc0b0b7210 */ /* 0x008fca0007f9e0ff */
[----:B------:R1:W-:Y:S01]  /*c1520*/  STL [R1+0x3578], R11 ;  /* 0x0035780b01007387 */ /* 0x0003e20000100800 */
[----:B----4-:R-:W-:-:S03]  /*c1530*/  IMAD.X R7, R7, 0x1, R0, P3 ;  /* 0x0000000107077824 */ /* 0x010fc600018e0600 */
        /* <DEDUP_REMOVED lines=11> */
[----:B------:R-:W-:-:S05]  /*c15f0*/  IADD3 R12, P3, R12, R252, RZ ;  /* 0x000000fc0c0c7210 */ /* 0x000fca0007f7e0ff */
        /* <DEDUP_REMOVED lines=13> */
[----:B------:R-:W-:Y:S02]  /*c16d0*/  IMAD.X R15, R15, 0x1, R0, P4 ;  /* 0x000000010f0f7824 */ /* 0x000fe400020e0600 */
        /* <DEDUP_REMOVED lines=11> */
[----:B------:R1:W-:Y:S02]  /*c1790*/  STL [R1+0x3564], R6 ;  /* 0x0035640601007387 */ /* 0x0003e40000100800 */
[----:B-1----:R-:W4:Y:S01]  /*c17a0*/  LDL.LU R6, [R1+0x3534] ;  /* 0x0035340001067983 */ /* 0x002f220000300800 */
[----:B--2---:R-:W-:-:S05]  /*c17b0*/  IADD3 R4, P3, R4, R252, RZ ;  /* 0x000000fc04047210 */ /* 0x004fca0007f7e0ff */
[----:B------:R1:W-:Y:S04]  /*c17c0*/  STL [R1+0x3548], R4 ;  /* 0x0035480401007387 */ /* 0x0003e80000100800 */
[----:B-1----:R-:W2:Y:S01]  /*c17d0*/  LDL.LU R4, [R1+0x3510] ;  /* 0x0035100001047983 */ /* 0x002ea20000300800 */
[--C-:B---3--:R-:W-:Y:S01]  /*c17e0*/  IMAD.X R11, R11, 0x1, R0.reuse, P6 ;  /* 0x000000010b0b7824 */ /* 0x108fe200030e0600 */
[----:B----4-:R-:W-:Y:S02]  /*c17f0*/  IADD3 R22, P6, R22, R252, RZ ;  /* 0x000000fc16167210 */ /* 0x010fe40007fde0ff */
[----:B------:R-:W-:Y:S01]  /*c1800*/  IADD3.X R21, R21, R0, RZ, P5, !PT ;  /* 0x0000000015157210 */ /* 0x000fe20002ffe4ff */
[-C--:B------:R-:W-:Y:S01]  /*c1810*/  IADD3 R20, P5, R20, R252.reuse, RZ ;  /* 0x000000fc14147210 */ /* 0x080fe20007fbe0ff */
[----:B------:R1:W-:Y:S01]  /*c1820*/  STL [R1+0x355c], R11 ;  /* 0x00355c0b01007387 */ /* 0x0003e20000100800 */
[----:B------:R-:W-:Y:S01]  /*c1830*/  IMAD.X R19, R19, 0x1, R0, P2 ;  /* 0x0000000113137824 */ /* 0x000fe200010e0600 */
[----:B------:R-:W-:-:S02]  /*c1840*/  IADD3 R18, P2, R18, R252, RZ ;  /* 0x000000fc12127210 */ /* 0x000fc40007f5e0ff */
[----:B------:R-:W-:Y:S01]  /*c1850*/  IADD3.X R17, R17, R0, RZ, P4, !PT ;  /* 0x0000000011117210 */ /* 0x000fe200027fe4ff */
[-C--:B------:R-:W-:Y:S02]  /*c1860*/  IADD3 R14, P4, R14, R252.reuse, RZ ;  /* 0x000000fc0e0e7210 */ /* 0x080fe40007f9e0ff */
[----:B------:R-:W-:Y:S01]  /*c1870*/  IMAD.X R7, R7, 0x1, R0, P3 ;  /* 0x0000000107077824 */ /* 0x000fe200018e0600 */
[----:B-1----:R-:W3:Y:S01]  /*c1880*/  LDL.LU R11, [R1+0x3538] ;  /* 0x00353800010b7983 */ /* 0x002ee20000300800 */
[----:B------:R-:W-:Y:S02]  /*c1890*/  STL [R1+0x3540], R22 ;  /* 0x0035401601007387 */ /* 0x000fe40000100800 */
[----:B------:R-:W-:Y:S02]  /*c18a0*/  STL [R1+0x3554], R21 ;  /* 0x0035541501007387 */ /* 0x000fe40000100800 */
[----:B------:R-:W-:Y:S01]  /*c18b0*/  STL [R1+0x34fc], R20 ;  /* 0x0034fc1401007387 */ /* 0x000fe20000100800 */
[----:B------:R-:W-:Y:S01]  /*c18c0*/  STL [R1+0x354c], R19 ;  /* 0x00354c1301007387 */ /* 0x000fe20000100800 */
[----:B------:R-:W-:Y:S02]  /*c18d0*/  STL [R1+0x3504], R18 ;  /* 0x0035041201007387 */ /* 0x000fe40000100800 */
[----:B------:R1:W-:Y:S02]  /*c18e0*/  STL [R1+0x353c], R7 ;  /* 0x00353c0701007387 */ /* 0x0003e40000100800 */
[----:B------:R-:W-:Y:S01]  /*c18f0*/  STL [R1+0x3544], R17 ;  /* 0x0035441101007387 */ /* 0x000fe20000100800 */
[----:B------:R-:W-:-:S02]  /*c1900*/  IADD3 R13, P3, R13, R252, RZ ;  /* 0x000000fc0d0d7210 */ /* 0x000fc40007f7e0ff */
[----:B------:R-:W-:Y:S01]  /*c1910*/  IADD3.X R12, R12, R0, RZ, P6, !PT ;  /* 0x000000000c0c7210 */ /* 0x000fe200037fe4ff */
[----:B-1----:R-:W4:Y:S01]  /*c1920*/  LDL.LU R7, [R1+0x3518] ;  /* 0x0035180001077983 */ /* 0x002f220000300800 */
        /* <DEDUP_REMOVED lines=24> */
[----:B------:R1:W-:Y:S02]  /*c1ab0*/  STL [R1+0x3534], R6 ;  /* 0x0035340601007387 */ /* 0x0003e40000100800 */
[----:B-1----:R-:W4:Y:S01]  /*c1ac0*/  LDL.LU R6, [R1+0x3464] ;  /* 0x0034640001067983 */ /* 0x002f220000300800 */
[----:B------:R-:W-:Y:S01]  /*c1ad0*/  STL [R1+0x3508], R15 ;  /* 0x0035080f01007387 */ /* 0x000fe20000100800 */
[----:B--2---:R-:W-:-:S05]  /*c1ae0*/  IADD3.X R4, R4, R0, RZ, P3, !PT ;  /* 0x0000000004047210 */ /* 0x004fca0001ffe4ff */
[----:B------:R1:W-:Y:S04]  /*c1af0*/  STL [R1+0x3510], R4 ;  /* 0x0035100401007387 */ /* 0x0003e80000100800 */
[----:B-1----:R-:W2:Y:S01]  /*c1b00*/  LDL.LU R4, [R1+0x3448] ;  /* 0x0034480001047983 */ /* 0x002ea20000300800 */
[----:B------:R-:W2:Y:S02]  /*c1b10*/  LDL.LU R22, [R1+0x345c] ;  /* 0x00345c0001167983 */ /* 0x000ea40000300800 */
[----:B------:R-:W2:Y:S02]  /*c1b20*/  LDL.LU R21, [R1+0x3440] ;  /* 0x0034400001157983 */ /* 0x000ea40000300800 */
[----:B------:R-:W2:Y:S01]  /*c1b30*/  LDL.LU R20, [R1+0x3454] ;  /* 0x0034540001147983 */ /* 0x000ea20000300800 */
[----:B---3--:R-:W-:-:S05]  /*c1b40*/  IADD3 R11, P3, R11, R252, RZ ;  /* 0x000000fc0b0b7210 */ /* 0x008fca0007f7e0ff */
[----:B------:R1:W-:Y:S01]  /*c1b50*/  STL [R1+0x3538], R11 ;  /* 0x0035380b01007387 */ /* 0x0003e20000100800 */
[----:B------:R-:W3:Y:S02]  /*c1b60*/  LDL.LU R19, [R1+0x33fc] ;  /* 0x0033fc0001137983 */ /* 0x000ee40000300800 */
[----:B------:R-:W3:Y:S02]  /*c1b70*/  LDL.LU R18, [R1+0x344c] ;  /* 0x00344c0001127983 */ /* 0x000ee40000300800 */
[----:B------:R-:W3:Y:S01]  /*c1b80*/  LDL.LU R17, [R1+0x3404] ;  /* 0x0034040001117983 */ /* 0x000ee20000300800 */
[----:B------:R-:W3:Y:S04]  /*c1b90*/  LDL.LU R16, [R1+0x3444] ;  /* 0x0034440001107983 */ /* 0x000ee80000300800 */
[----:B-1----:R-:W3:Y:S01]  /*c1ba0*/  LDL.LU R11, [R1+0x340c] ;  /* 0x00340c00010b7983 */ /* 0x002ee20000300800 */
[----:B------:R-:W3:Y:S02]  /*c1bb0*/  LDL.LU R15, [R1+0x343c] ;  /* 0x00343c00010f7983 */ /* 0x000ee40000300800 */
[----:B----4-:R-:W-:-:S05]  /*c1bc0*/  IMAD.X R7, R7, 0x1, R0, P6 ;  /* 0x0000000107077824 */ /* 0x010fca00030e0600 */
[----:B------:R1:W-:Y:S01]  /*c1bd0*/  STL [R1+0x3518], R7 ;  /* 0x0035180701007387 */ /* 0x0003e20000100800 */
[----:B------:R-:W-:-:S03]  /*c1be0*/  IADD3 R12, P6, R12, R252, RZ ;  /* 0x000000fc0c0c7210 */ /* 0x000fc60007fde0ff */
[----:B-1----:R-:W4:Y:S01]  /*c1bf0*/  LDL.LU R7, [R1+0x3414] ;  /* 0x0034140001077983 */ /* 0x002f220000300800 */
[----:B------:R-:W-:-:S03]  /*c1c00*/  IADD3.X R24, R24, R0, RZ, P5, !PT ;  /* 0x0000000018187210 */ /* 0x000fc60002ffe4ff */
[----:B------:R1:W-:Y:S01]  /*c1c10*/  STL [R1+0x3470], R12 ;  /* 0x0034700c01007387 */ /* 0x0003e20000100800 */
[----:B------:R-:W-:-:S03]  /*c1c20*/  IADD3 R10, P5, R10, R252, RZ ;  /* 0x000000fc0a0a7210 */ /* 0x000fc60007fbe0ff */
[----:B-1----:R-:W4:Y:S02]  /*c1c30*/  LDL.LU R12, [R1+0x3374] ;  /* 0x00337400010c7983 */ /* 0x002f240000300800 */
[----:B------:R1:W-:Y:S02]  /*c1c40*/  STL [R1+0x3468], R10 ;  /* 0x0034680a01007387 */ /* 0x0003e40000100800 */
[--C-:B------:R-:W-:Y:S01]  /*c1c50*/  IMAD.X R9, R9, 0x1, R0.reuse, P2 ;  /* 0x0000000109097824 */ /* 0x100fe200010e0600 */
[----:B------:R-:W-:Y:S01]  /*c1c60*/  IADD3 R23, P2, R23, R252, RZ ;  /* 0x000000fc17177210 */ /* 0x000fe20007f5e0ff */
[----:B-1----:R-:W4:Y:S01]  /*c1c70*/  LDL.LU R10, [R1+0x341c] ;  /* 0x00341c00010a7983 */ /* 0x002f220000300800 */
[----:B------:R-:W-:Y:S01]  /*c1c80*/  IADD3.X R14, R14, R0, RZ, P4, !PT ;  /* 0x000000000e0e7210 */ /* 0x000fe200027fe4ff */
[----:B------:R-:W-:Y:S02]  /*c1c90*/  STL [R1+0x3520], R24 ;  /* 0x0035201801007387 */ /* 0x000fe40000100800 */
[----:B------:R1:W-:Y:S01]  /*c1ca0*/  STL [R1+0x3528], R9 ;  /* 0x0035280901007387 */ /* 0x0003e20000100800 */
[-C--:B------:R-:W-:Y:S01]  /*c1cb0*/  IADD3 R13, P4, R13, R252.reuse, RZ ;  /* 0x000000fc0d0d7210 */ /* 0x080fe20007f9e0ff */
[----:B------:R-:W-:Y:S01]  /*c1cc0*/  IMAD.X R8, R8, 0x1, R0, P3 ;  /* 0x0000000108087824 */ /* 0x000fe200018e0600 */
        /* <DEDUP_REMOVED lines=10> */
[----:B------:R-:W-:-:S03]  /*c1d70*/  IADD3.X R6, R6, R0, RZ, P6, !PT ;  /* 0x0000000006067210 */ /* 0x000fc600037fe4ff */
[----:B-1----:R-:W4:Y:S02]  /*c1d80*/  LDL.LU R2, [R1+0x3408] ;  /* 0x0034080001027983 */ /* 0x002f240000300800 */
[----:B------:R1:W-:Y:S02]  /*c1d90*/  STL [R1+0x3464], R6 ;  /* 0x0034640601007387 */ /* 0x0003e40000100800 */
[----:B-1----:R-:W4:Y:S01]  /*c1da0*/  LDL.LU R6, [R1+0x3434] ;  /* 0x0034340001067983 */ /* 0x002f220000300800 */
[-C--:B--2---:R-:W-:Y:S01]  /*c1db0*/  IADD3 R4, P6, R4, R252.reuse, RZ ;  /* 0x000000fc04047210 */ /* 0x084fe20007fde0ff */
[----:B------:R-:W-:Y:S01]  /*c1dc0*/  IMAD.X R22, R22, 0x1, R0, P5 ;  /* 0x0000000116167824 */ /* 0x000fe200028e0600 */
[----:B------:R-:W-:Y:S02]  /*c1dd0*/  IADD3 R21, P5, R21, R252, RZ ;  /* 0x000000fc15157210 */ /* 0x000fe40007fbe0ff */
[----:B------:R-:W-:Y:S01]  /*c1de0*/  IADD3.X R20, R20, R0, RZ, P2, !PT ;  /* 0x0000000014147210 */ /* 0x000fe200017fe4ff */
[----:B------:R1:W-:Y:S01]  /*c1df0*/  STL [R1+0x3448], R4 ;  /* 0x0034480401007387 */ /* 0x0003e20000100800 */
[----:B---3--:R-:W-:-:S03]  /*c1e00*/  IADD3 R19, P2, R19, R252, RZ ;  /* 0x000000fc13137210 */ /* 0x008fc60007f5e0ff */
[----:B-1----:R-:W2:Y:S01]  /*c1e10*/  LDL.LU R4, [R1+0x3410] ;  /* 0x0034100001047983 */ /* 0x002ea20000300800 */
[--C-:B------:R-:W-:Y:S01]  /*c1e20*/  IMAD.X R18, R18, 0x1, R0.reuse, P4 ;  /* 0x0000000112127824 */ /* 0x100fe200020e0600 */
[----:B------:R-:W-:Y:S01]  /*c1e30*/  IADD3.X R16, R16, R0, RZ, P3, !PT ;  /* 0x0000000010107210 */ /* 0x000fe20001ffe4ff */
[----:B------:R-:W-:Y:S01]  /*c1e40*/  STL [R1+0x345c], R22 ;  /* 0x00345c1601007387 */ /* 0x000fe20000100800 */
[----:B------:R-:W-:Y:S01]  /*c1e50*/  STL [R1+0x3440], R21 ;  /* 0x0034401501007387 */ /* 0x000fe20000100800 */
[-C--:B------:R-:W-:Y:S01]  /*c1e60*/  IADD3 R17, P4, R17, R252.reuse, RZ ;  /* 0x000000fc11117210 */ /* 0x080fe20007f9e0ff */
[----:B------:R-:W-:Y:S01]  /*c1e70*/  STL [R1+0x3454], R20 ;  /* 0x0034541401007387 */ /* 0x000fe20000100800 */
[-C--:B------:R-:W-:Y:S01]  /*c1e80*/  IADD3 R11, P3, R11, R252.reuse, RZ ;  /* 0x000000fc0b0b7210 */ /* 0x080fe20007f7e0ff */
[----:B------:R-:W-:Y:S01]  /*c1e90*/  STL [R1+0x33fc], R19 ;  /* 0x0033fc1301007387 */ /* 0x000fe20000100800 */
[----:B------:R-:W-:Y:S02]  /*c1ea0*/  IMAD.X R15, R15, 0x1, R0, P6 ;  /* 0x000000010f0f7824 */ /* 0x000fe400030e0600 */
[----:B------:R-:W-:Y:S01]  /*c1eb0*/  STL [R1+0x344c], R18 ;  /* 0x00344c1201007387 */ /* 0x000fe20000100800 */
[----:B------:R1:W-:Y:S01]  /*c1ec0*/  STL [R1+0x340c], R11 ;  /* 0x00340c0b01007387 */ /* 0x0003e20000100800 */
[----:B------:R-:W-:Y:S03]  /*c1ed0*/  STL [R1+0x3404], R17 ;  /* 0x0034041101007387 */ /* 0x000fe60000100800 */
[----:B-1----:R-:W3:Y:S01]  /*c1ee0*/  LDL.LU R11, [R1+0x3438] ;  /* 0x00343800010b7983 */ /* 0x002ee20000300800 */
[----:B----4-:R-:W-:-:S03]  /*c1ef0*/  IADD3 R7, P6, R7, R252, RZ ;  /* 0x000000fc07077210 */ /* 0x010fc60007fde0ff */
[----:B------:R-:W-:Y:S04]  /*c1f00*/  STL [R1+0x3444], R16 ;  /* 0x0034441001007387 */ /* 0x000fe80000100800 */
[----:B------:R1:W-:Y:S01]  /*c1f10*/  STL [R1+0x3414], R7 ;  /* 0x0034140701007387 */ /* 0x0003e20000100800 */
[----:B------:R-:W-:-:S03]  /*c1f20*/  IADD3.X R12, R12, R0, RZ, P5, !PT ;  /* 0x000000000c0c7210 */ /* 0x000fc60002ffe4ff */
[----:B-1----:R-:W4:Y:S01]  /*c1f30*/  LDL.LU R7, [R1+0x3418] ;  /* 0x0034180001077983 */ /* 0x002f220000300800 */
        /* <DEDUP_REMOVED lines=11> */
[----:B------:R1:W-:Y:S01]  /*c1ff0*/  STL [R1+0x33f8], R9 ;  /* 0x0033f80901007387 */ /* 0x0003e20000100800 */
[----:B------:R-:W-:-:S03]  /*c2000*/  IADD3 R14, P2, R14, R252, RZ ;  /* 0x000000fc0e0e7210 */ /* 0x000fc60007f5e0ff */
[----:B-1----:R-:W4:Y:S01]  /*c2010*/  LDL.LU R9, [R1+0x3358] ;  /* 0x0033580001097983 */ /* 0x002f220000300800 */
[----:B------:R-:W-:Y:S01]  /*c2020*/  IADD3.X R8, R8, R0, RZ, P4, !PT ;  /* 0x0000000008087210 */ /* 0x000fe200027fe4ff */
[----:B------:R-:W-:-:S04]  /*c2030*/  IADD3 R13, P4, R13, R252, RZ ;  /* 0x000000fc0d0d7210 */ /* 0x000fc80007f9e0ff */
[----:B------:R1:W-:Y:S01]  /*c2040*/  STL [R1+0x3400], R8 ;  /* 0x0034000801007387 */ /* 0x0003e20000100800 */
[----:B------:R-:W-:-:S03]  /*c2050*/  IMAD.X R2, R2, 0x1, R0, P3 ;  /* 0x0000000102027824 */ /* 0x000fc600018e0600 */
[----:B-1----:R-:W4:Y:S01]  /*c2060*/  LDL.LU R8, [R1+0x336c] ;  /* 0x00336c0001087983 */ /* 0x002f220000300800 */
[----:B------:R-:W-:Y:S03]  /*c2070*/  STL [R1+0x3424], R14 ;  /* 0x0034240e01007387 */ /* 0x000fe60000100800 */
[----:B------:R1:W-:Y:S01]  /*c2080*/  STL [R1+0x3408], R2 ;  /* 0x0034080201007387 */ /* 0x0003e20000100800 */
[----:B------:R-:W-:-:S03]  /*c2090*/  IADD3 R6, P3, R6, R252, RZ ;  /* 0x000000fc06067210 */ /* 0x000fc60007f7e0ff */
[----:B-1----:R-:W4:Y:S01]  /*c20a0*/  LDL.LU R2, [R1+0x3350] ;  /* 0x0033500001027983 */ /* 0x002f220000300800 */
[----:B------:R-:W-:Y:S02]  /*c20b0*/  STL [R1+0x342c], R13 ;  /* 0x00342c0d01007387 */ /* 0x000fe40000100800 */
[----:B------:R1:W-:Y:S02]  /*c20c0*/  STL [R1+0x3434], R6 ;  /* 0x0034340601007387 */ /* 0x0003e40000100800 */
[----:B-1----:R-:W4:Y:S01]  /*c20d0*/  LDL.LU R6, [R1+0x3364] ;  /* 0x0033640001067983 */ /* 0x002f220000300800 */
[----:B------:R-:W4:Y:S02]  /*c20e0*/  LDL.LU R22, [R1+0x3348] ;  /* 0x0033480001167983 */ /* 0x000f240000300800 */
[----:B------:R-:W4:Y:S02]  /*c20f0*/  LDL.LU R21, [R1+0x335c] ;  /* 0x00335c0001157983 */ /* 0x000f240000300800 */
[----:B------:R-:W4:Y:S01]  /*c2100*/  LDL.LU R20, [R1+0x3340] ;  /* 0x0033400001147983 */ /* 0x000f220000300800 */
[----:B--2---:R-:W-:-:S05]  /*c2110*/  IADD3.X R4, R4, R0, RZ, P6, !PT ;  /* 0x0000000004047210 */ /* 0x004fca00037fe4ff */
[----:B------:R1:W-:Y:S01]  /*c2120*/  STL [R1+0x3410], R4 ;  /* 0x0034100401007387 */ /* 0x0003e20000100800 */
[----:B------:R-:W2:Y:S02]  /*c2130*/  LDL.LU R19, [R1+0x3354] ;  /* 0x0033540001137983 */ /* 0x000ea40000300800 */
[----:B------:R-:W2:Y:S02]  /*c2140*/  LDL.LU R18, [R1+0x32fc] ;  /* 0x0032fc0001127983 */ /* 0x000ea40000300800 */
[----:B------:R-:W2:Y:S01]  /*c2150*/  LDL.LU R17, [R1+0x334c] ;  /* 0x00334c0001117983 */ /* 0x000ea20000300800 */
[----:B------:R-:W2:Y:S04]  /*c2160*/  LDL.LU R14, [R1+0x3304] ;  /* 0x00330400010e7983 */ /* 0x000ea80000300800 */
[----:B-1----:R-:W2:Y:S01]  /*c2170*/  LDL.LU R4, [R1+0x3344] ;  /* 0x0033440001047983 */ /* 0x002ea20000300800 */
[----:B------:R-:W2:Y:S01]  /*c2180*/  LDL.LU R13, [R1+0x330c] ;  /* 0x00330c00010d7983 */ /* 0x000ea20000300800 */
[----:B---3--:R-:W-:-:S05]  /*c2190*/  IADD3 R11, P6, R11, R252, RZ ;  /* 0x000000fc0b0b7210 */ /* 0x008fca0007fde0ff */
[----:B------:R1:W-:Y:S04]  /*c21a0*/  STL [R1+0x3438], R11 ;  /* 0x0034380b01007387 */ /* 0x0003e80000100800 */
[----:B-1----:R-:W3:Y:S01]  /*c21b0*/  LDL.LU R11, [R1+0x333c] ;  /* 0x00333c00010b7983 */ /* 0x002ee20000300800 */
[----:B----4-:R-:W-:Y:S01]  /*c21c0*/  IMAD.X R7, R7, 0x1, R0, P5 ;  /* 0x0000000107077824 */ /* 0x010fe200028e0600 */
[----:B------:R-:W-:-:S04]  /*c21d0*/  IADD3 R24, P5, R24, R252, RZ ;  /* 0x000000fc18187210 */ /* 0x000fc80007fbe0ff */
[----:B------:R1:W-:Y:S01]  /*c21e0*/  STL [R1+0x3418], R7 ;  /* 0x0034180701007387 */ /* 0x0003e20000100800 */
[----:B------:R-:W-:-:S03]  /*c21f0*/  IADD3.X R12, R12, R0, RZ, P2, !PT ;  /* 0x000000000c0c7210 */ /* 0x000fc600017fe4ff */
[----:B-1----:R-:W4:Y:S04]  /*c2200*/  LDL.LU R7, [R1+0x3314] ;  /* 0x0033140001077983 */ /* 0x002f280000300800 */
[----:B------:R1:W-:Y:S01]  /*c2210*/  STL [R1+0x3420], R12 ;  /* 0x0034200c01007387 */ /* 0x0003e20000100800 */
[-C--:B------:R-:W-:Y:S01]  /*c2220*/  IADD3 R10, P2, R10, R252.reuse, RZ ;  /* 0x000000fc0a0a7210 */ /* 0x080fe20007f5e0ff */
[--C-:B------:R-:W-:Y:S01]  /*c2230*/  IMAD.X R23, R23, 0x1, R0.reuse, P4 ;  /* 0x0000000117177824 */ /* 0x100fe200020e0600 */
[----:B------:R-:W-:Y:S02]  /*c2240*/  IADD3 R16, P4, R16, R252, RZ ;  /* 0x000000fc10107210 */ /* 0x000fe40007f9e0ff */
[----:B------:R-:W-:Y:S01]  /*c2250*/  IADD3.X R15, R15, R0, RZ, P3, !PT ;  /* 0x000000000f0f7210 */ /* 0x000fe20001ffe4ff */
[----:B-1----:R-:W4:Y:S01]  /*c2260*/  LDL.LU R12, [R1+0x3274] ;  /* 0x00327400010c7983 */ /* 0x002f220000300800 */
[----:B------:R-:W-:Y:S02]  /*c2270*/  STL [R1+0x3370], R24 ;  /* 0x0033701801007387 */ /* 0x000fe40000100800 */
[----:B------:R1:W-:Y:S01]  /*c2280*/  STL [R1+0x3368], R10 ;  /* 0x0033680a01007387 */ /* 0x0003e20000100800 */
[-C--:B------:R-:W-:Y:S01]  /*c2290*/  IADD3 R9, P3, R9, R252.reuse, RZ ;  /* 0x000000fc09097210 */ /* 0x080fe20007f7e0ff */
[----:B-1----:R-:W4:Y:S01]  /*c22a0*/  LDL.LU R10, [R1+0x331c] ;  /* 0x00331c00010a7983 */ /* 0x002f220000300800 */
[----:B------:R-:W-:Y:S02]  /*c22b0*/  STL [R1+0x3428], R23 ;  /* 0x0034281701007387 */ /* 0x000fe40000100800 */
[----:B------:R1:W-:Y:S02]  /*c22c0*/  STL [R1+0x3360], R16 ;  /* 0x0033601001007387 */ /* 0x0003e40000100800 */
[----:B-1----:R-:W4:Y:S01]  /*c22d0*/  LDL.LU R16, [R1+0x32f8] ;  /* 0x0032f80001107983 */ /* 0x002f220000300800 */
[----:B------:R1:W-:Y:S02]  /*c22e0*/  STL [R1+0x3358], R9 ;  /* 0x0033580901007387 */ /* 0x0003e40000100800 */
[----:B------:R1:W-:Y:S02]  /*c22f0*/  STL [R1+0x3430], R15 ;  /* 0x0034300f01007387 */ /* 0x0003e40000100800 */
[----:B------:R-:W-:Y:S01]  /*c2300*/  IMAD.X R8, R8, 0x1, R0, P6 ;  /* 0x0000000108087824 */ /* 0x000fe200030e0600 */
[----:B-1----:R-:W4:Y:S01]  /*c2310*/  LDL.LU R9, [R1+0x3324] ;  /* 0x0033240001097983 */ /* 0x002f220000300800 */
[----:B------:R-:W4:Y:S03]  /*c2320*/  LDL.LU R15, [R1+0x3300] ;  /* 0x00330000010f7983 */ /* 0x000f260000300800 */
[----:B------:R1:W-:Y:S01]  /*c2330*/  STL [R1+0x336c], R8 ;  /* 0x00336c0801007387 */ /* 0x0003e20000100800 */
[----:B------:R-:W-:Y:S01]  /*c2340*/  IADD3 R2, P6, R2, R252, RZ ;  /* 0x000000fc02027210 */ /* 0x000fe20007fde0ff */
[----:B-1----:R-:W4:Y:S04]  /*c2350*/  LDL.LU R8, [R1+0x332c] ;  /* 0x00332c0001087983 */ /* 0x002f280000300800 */
[----:B------:R1:W-:Y:S01]  /*c2360*/  STL [R1+0x3350], R2 ;  /* 0x0033500201007387 */ /* 0x0003e20000100800 */
[----:B------:R-:W-:-:S03]  /*c2370*/  IADD3.X R6, R6, R0, RZ, P5, !PT ;  /* 0x0000000006067210 */ /* 0x000fc60002ffe4ff */
[----:B-1----:R-:W4:Y:S02]  /*c2380*/  LDL.LU R2, [R1+0x3308] ;  /* 0x0033080001027983 */ /* 0x002f240000300800 */
[----:B------:R1:W-:Y:S02]  /*c2390*/  STL [R1+0x3364], R6 ;  /* 0x0033640601007387 */ /* 0x0003e40000100800 */
[----:B-1----:R-:W4:Y:S01]  /*c23a0*/  LDL.LU R6, [R1+0x3334] ;  /* 0x0033340001067983 */ /* 0x002f220000300800 */
[-C--:B------:R-:W-:Y:S01]  /*c23b0*/  IADD3 R22, P5, R22, R252.reuse, RZ ;  /* 0x000000fc16167210 */ /* 0x080fe20007fbe0ff */
[----:B------:R-:W-:Y:S01]  /*c23c0*/  IMAD.X R21, R21, 0x1, R0, P2 ;  /* 0x0000000115157824 */ /* 0x000fe200010e0600 */
[----:B------:R-:W-:-:S03]  /*c23d0*/  IADD3 R20, P2, R20, R252, RZ ;  /* 0x000000fc14147210 */ /* 0x000fc60007f5e0ff */
[----:B------:R-:W-:Y:S01]  /*c23e0*/  STL [R1+0x3348], R22 ;  /* 0x0033481601007387 */ /* 0x000fe20000100800 */
[----:B------:R-:W-:Y:S02]  /*c23f0*/  STL [R1+0x335c], R21 ;  /* 0x00335c1501007387 */ /* 0x000fe40000100800 */
[----:B------:R-:W-:Y:S01]  /*c2400*/  STL [R1+0x3340], R20 ;  /* 0x0033401401007387 */ /* 0x000fe20000100800 */
[----:B--2---:R-:W-:Y:S01]  /*c2410*/  IADD3.X R19, R19, R0, RZ, P4, !PT ;  /* 0x0000000013137210 */ /* 0x004fe200027fe4ff */
[-C--:B------:R-:W-:Y:S02]  /*c2420*/  IADD3 R18, P4, R18, R252.reuse, RZ ;  /* 0x000000fc12127210 */ /* 0x080fe40007f9e0ff */
[----:B------:R-:W-:Y:S01]  /*c2430*/  IMAD.X R17, R17, 0x1, R0, P3 ;  /* 0x0000000111117824 */ /* 0x000fe200018e0600 */
[----:B------:R-:W-:Y:S01]  /*c2440*/  IADD3 R14, P3, R14, R252, RZ ;  /* 0x000000fc0e0e7210 */ /* 0x000fe20007f7e0ff */
[----:B------:R-:W-:Y:S01]  /*c2450*/  STL [R1+0x3354], R19 ;  /* 0x0033541301007387 */ /* 0x000fe20000100800 */
[----:B------:R-:W-:-:S03]  /*c2460*/  IADD3.X R4, R4, R0, RZ, P6, !PT ;  /* 0x0000000004047210 */ /* 0x000fc600037fe4ff */
[----:B------:R-:W-:Y:S01]  /*c2470*/  STL [R1+0x32fc], R18 ;  /* 0x0032fc1201007387 */ /* 0x000fe20000100800 */
[----:B------:R-:W-:-:S03]  /*c2480*/  IADD3 R13, P6, R13, R252, RZ ;  /* 0x000000fc0d0d7210 */ /* 0x000fc60007fde0ff */
[----:B------:R1:W-:Y:S01]  /*c2490*/  STL [R1+0x3344], R4 ;  /* 0x0033440401007387 */ /* 0x0003e20000100800 */
[----:B------:R-:W-:Y:S03]  /*c24a0*/  STL [R1+0x334c], R17 ;  /* 0x00334c1101007387 */ /* 0x000fe60000100800 */
[----:B-1----:R-:W2:Y:S01]  /*c24b0*/  LDL.LU R4, [R1+0x3310] ;  /* 0x0033100001047983 */ /* 0x002ea20000300800 */
[----:B------:R-:W-:Y:S02]  /*c24c0*/  STL [R1+0x3304], R14 ;  /* 0x0033040e01007387 */ /* 0x000fe40000100800 */
[----:B---3--:R-:W-:-:S05]  /*c24d0*/  IMAD.X R11, R11, 0x1, R0, P5 ;  /* 0x000000010b0b7824 */ /* 0x008fca00028e0600 */
[----:B------:R1:W-:Y:S04]  /*c24e0*/  STL [R1+0x333c], R11 ;  /* 0x00333c0b01007387 */ /* 0x0003e80000100800 */
[----:B-1----:R-:W3:Y:S01]  /*c24f0*/  LDL.LU R11, [R1+0x3338] ;  /* 0x00333800010b7983 */ /* 0x002ee20000300800 */
[----:B----4-:R-:W-:-:S03]  /*c2500*/  IADD3 R7, P5, R7, R252, RZ ;  /* 0x000000fc07077210 */ /* 0x010fc60007fbe0ff */
[----:B------:R-:W-:Y:S04]  /*c2510*/  STL [R1+0x330c], R13 ;  /* 0x00330c0d01007387 */ /* 0x000fe80000100800 */
[----:B------:R-:W4:Y:S01]  /*c2520*/  LDL.LU R24, [R1+0x3318] ;  /* 0x0033180001187983 */ /* 0x000f220000300800 */
[----:B------:R1:W-:Y:S03]  /*c2530*/  STL [R1+0x3314], R7 ;  /* 0x0033140701007387 */ /* 0x0003e60000100800 */
[----:B-1----:R-:W4:Y:S01]  /*c2540*/  LDL.LU R7, [R1+0x3270] ;  /* 0x0032700001077983 */ /* 0x002f220000300800 */
[----:B------:R-:W-:-:S05]  /*c2550*/  IADD3.X R12, R12, R0, RZ, P2, !PT ;  /* 0x000000000c0c7210 */ /* 0x000fca00017fe4ff */
[----:B------:R1:W-:Y:S01]  /*c2560*/  STL [R1+0x3274], R12 ;  /* 0x0032740c01007387 */ /* 0x0003e20000100800 */
[----:B------:R-:W-:-:S03]  /*c2570*/  IADD3 R10, P2, R10, R252, RZ ;  /* 0x000000fc0a0a7210 */ /* 0x000fc60007f5e0ff */
[----:B-1----:R-:W4:Y:S01]  /*c2580*/  LDL.LU R12, [R1+0x3320] ;  /* 0x00332000010c7983 */ /* 0x002f220000300800 */
[----:B------:R-:W4:Y:S02]  /*c2590*/  LDL.LU R23, [R1+0x3268] ;  /* 0x0032680001177983 */ /* 0x000f240000300800 */
[----:B------:R-:W4:Y:S02]  /*c25a0*/  LDL.LU R14, [R1+0x3328] ;  /* 0x00332800010e7983 */ /* 0x000f240000300800 */
[----:B------:R-:W4:Y:S01]  /*c25b0*/  LDL.LU R13, [R1+0x3260] ;  /* 0x00326000010d7983 */ /* 0x000f220000300800 */
[----:B------:R1:W-:Y:S01]  /*c25c0*/  STL [R1+0x331c], R10 ;  /* 0x00331c0a01007387 */ /* 0x0003e20000100800 */
[----:B------:R-:W-:-:S03]  /*c25d0*/  IMAD.X R16, R16, 0x1, R0, P4 ;  /* 0x0000000110107824 */ /* 0x000fc600020e0600 */
[----:B-1----:R-:W4:Y:S01]  /*c25e0*/  LDL.LU R10, [R1+0x3330] ;  /* 0x00333000010a7983 */ /* 0x002f220000300800 */
[----:B------:R-:W-:Y:S02]  /*c25f0*/  IADD3 R9, P4, R9, R252, RZ ;  /* 0x000000fc09097210 */ /* 0x000fe40007f9e0ff */
[----:B------:R-:W-:-:S03]  /*c2600*/  IADD3.X R15, R15, R0, RZ, P3, !PT ;  /* 0x000000000f0f7210 */ /* 0x000fc60001ffe4ff */
[----:B------:R1:W-:Y:S01]  /*c2610*/  STL [R1+0x3324], R9 ;  /* 0x0033240901007387 */ /* 0x0003e20000100800 */
[----:B------:R-:W-:-:S03]  /*c2620*/  IADD3 R8, P3, R8, R252, RZ ;  /* 0x000000fc08087210 */ /* 0x000fc60007f7e0ff */
[----:B-1----:R-:W4:Y:S01]  /*c2630*/  LDL.LU R9, [R1+0x3258] ;  /* 0x0032580001097983 */ /* 0x002f220000300800 */
[----:B------:R-:W-:Y:S02]  /*c2640*/  STL [R1+0x32f8], R16 ;  /* 0x0032f81001007387 */ /* 0x000fe40000100800 */
[----:B------:R1:W-:Y:S02]  /*c2650*/  STL [R1+0x332c], R8 ;  /* 0x00332c0801007387 */ /* 0x0003e40000100800 */
[----:B------:R-:W-:Y:S01]  /*c2660*/  IMAD.X R2, R2, 0x1, R0, P6 ;  /* 0x0000000102027824 */ /* 0x000fe200030e0600 */
        /* <DEDUP_REMOVED lines=15> */
[----:B--2---:R-:W-:-:S05]  /*c2760*/  IADD3.X R4, R4, R0, RZ, P5, !PT ;  /* 0x0000000004047210 */ /* 0x004fca0002ffe4ff */
[----:B------:R1:W-:Y:S04]  /*c2770*/  STL [R1+0x3310], R4 ;  /* 0x0033100401007387 */ /* 0x0003e80000100800 */
[----:B-1----:R-:W2:Y:S01]  /*c2780*/  LDL.LU R4, [R1+0x320c] ;  /* 0x00320c0001047983 */ /* 0x002ea20000300800 */
[----:B---3--:R-:W-:Y:S01]  /*c2790*/  IADD3 R11, P5, R11, R252, RZ ;  /* 0x000000fc0b0b7210 */ /* 0x008fe20007fbe0ff */
[----:B----4-:R-:W-:-:S04]  /*c27a0*/  IMAD.X R24, R24, 0x1, R0, P2 ;  /* 0x0000000118187824 */ /* 0x010fc800010e0600 */
[----:B------:R1:W-:Y:S01]  /*c27b0*/  STL [R1+0x3338], R11 ;  /* 0x0033380b01007387 */ /* 0x0003e20000100800 */
[----:B------:R-:W-:-:S03]  /*c27c0*/  IADD3 R7, P2, R7, R252, RZ ;  /* 0x000000fc07077210 */ /* 0x000fc60007f5e0ff */
[----:B-1----:R-:W3:Y:S04]  /*c27d0*/  LDL.LU R11, [R1+0x323c] ;  /* 0x00323c00010b7983 */ /* 0x002ee80000300800 */
[----:B------:R1:W-:Y:S04]  /*c27e0*/  STL [R1+0x3270], R7 ;  /* 0x0032700701007387 */ /* 0x0003e80000100800 */
[----:B-1----:R-:W4:Y:S01]  /*c27f0*/  LDL.LU R7, [R1+0x3214] ;  /* 0x0032140001077983 */ /* 0x002f220000300800 */
[----:B------:R-:W-:Y:S01]  /*c2800*/  IADD3.X R12, R12, R0, RZ, P4, !PT ;  /* 0x000000000c0c7210 */ /* 0x000fe200027fe4ff */
[----:B------:R-:W-:-:S02]  /*c2810*/  IADD3 R23, P4, R23, R252, RZ ;  /* 0x000000fc17177210 */ /* 0x000fc40007f9e0ff */
[--C-:B------:R-:W-:Y:S01]  /*c2820*/  IMAD.X R14, R14, 0x1, R0.reuse, P3 ;  /* 0x000000010e0e7824 */ /* 0x100fe200018e0600 */
[----:B------:R-:W-:Y:S01]  /*c2830*/  STL [R1+0x3318], R24 ;  /* 0x0033181801007387 */ /* 0x000fe20000100800 */
        /* <DEDUP_REMOVED lines=9> */
[-C--:B------:R-:W-:Y:S01]  /*c28d0*/  IADD3 R9, P6, R9, R252.reuse, RZ ;  /* 0x000000fc09097210 */ /* 0x080fe20007fde0ff */
[----:B-1----:R-:W4:Y:S01]  /*c28e0*/  LDL.LU R10, [R1+0x31f8] ;  /* 0x0031f800010a7983 */ /* 0x002f220000300800 */
[----:B------:R-:W4:Y:S03]  /*c28f0*/  LDL.LU R13, [R1+0x3224] ;  /* 0x00322400010d7983 */ /* 0x000f260000300800 */
[----:B------:R1:W-:Y:S02]  /*c2900*/  STL [R1+0x3258], R9 ;  /* 0x0032580901007387 */ /* 0x0003e40000100800 */
[----:B------:R-:W-:Y:S01]  /*c2910*/  IMAD.X R8, R8, 0x1, R0, P5 ;  /* 0x0000000108087824 */ /* 0x000fe200028e0600 */
[----:B-1----:R-:W4:Y:S04]  /*c2920*/  LDL.LU R9, [R1+0x3200] ;  /* 0x0032000001097983 */ /* 0x002f280000300800 */
[----:B------:R1:W-:Y:S01]  /*c2930*/  STL [R1+0x326c], R8 ;  /* 0x00326c0801007387 */ /* 0x0003e20000100800 */
[----:B------:R-:W-:Y:S01]  /*c2940*/  IADD3 R2, P5, R2, R252, RZ ;  /* 0x000000fc02027210 */ /* 0x000fe20007fbe0ff */
[----:B-1----:R-:W4:Y:S01]  /*c2950*/  LDL.LU R8, [R1+0x322c] ;  /* 0x00322c0001087983 */ /* 0x002f220000300800 */
[----:B------:R-:W-:Y:S01]  /*c2960*/  IADD3.X R22, R22, R0, RZ, P2, !PT ;  /* 0x0000000016167210 */ /* 0x000fe200017fe4ff */
[----:B------:R-:W-:-:S02]  /*c2970*/  IADD3 R21, P2, R21, R252, RZ ;  /* 0x000000fc15157210 */ /* 0x000fc40007f5e0ff */
[--C-:B------:R-:W-:Y:S01]  /*c2980*/  IMAD.X R20, R20, 0x1, R0.reuse, P4 ;  /* 0x0000000114147824 */ /* 0x100fe200020e0600 */
[----:B------:R1:W-:Y:S01]  /*c2990*/  STL [R1+0x3250], R2 ;  /* 0x0032500201007387 */ /* 0x0003e20000100800 */
        /* <DEDUP_REMOVED lines=12> */
[----:B------:R-:W-:Y:S04]  /*c2a60*/  STL [R1+0x31fc], R17 ;  /* 0x0031fc1101007387 */ /* 0x000fe80000100800 */
[----:B-1----:R-:W4:Y:S01]  /*c2a70*/  LDL.LU R6, [R1+0x3234] ;  /* 0x0032340001067983 */ /* 0x002f220000300800 */
[----:B------:R-:W-:Y:S01]  /*c2a80*/  IADD3.X R15, R15, R0, RZ, P5, !PT ;  /* 0x000000000f0f7210 */ /* 0x000fe20002ffe4ff */
[----:B------:R-:W-:Y:S01]  /*c2a90*/  STL [R1+0x324c], R16 ;  /* 0x00324c1001007387 */ /* 0x000fe20000100800 */
[----:B--2---:R-:W-:-:S05]  /*c2aa0*/  IADD3 R4, P5, R4, R252, RZ ;  /* 0x000000fc04047210 */ /* 0x004fca0007fbe0ff */
[----:B------:R1:W-:Y:S04]  /*c2ab0*/  STL [R1+0x320c], R4 ;  /* 0x00320c0401007387 */ /* 0x0003e80000100800 */
[----:B-1----:R-:W2:Y:S01]  /*c2ac0*/  LDL.LU R4, [R1+0x3210] ;  /* 0x0032100001047983 */ /* 0x002ea20000300800 */
[----:B------:R-:W-:Y:S02]  /*c2ad0*/  STL [R1+0x3244], R15 ;  /* 0x0032440f01007387 */ /* 0x000fe40000100800 */
[----:B------:R-:W2:Y:S02]  /*c2ae0*/  LDL.LU R24, [R1+0x3238] ;  /* 0x0032380001187983 */ /* 0x000ea40000300800 */
[----:B---3--:R-:W-:-:S05]  /*c2af0*/  IMAD.X R11, R11, 0x1, R0, P2 ;  /* 0x000000010b0b7824 */ /* 0x008fca00010e0600 */
[----:B------:R1:W-:Y:S01]  /*c2b00*/  STL [R1+0x323c], R11 ;  /* 0x00323c0b01007387 */ /* 0x0003e20000100800 */
[----:B----4-:R-:W-:-:S03]  /*c2b10*/  IADD3 R7, P2, R7, R252, RZ ;  /* 0x000000fc07077210 */ /* 0x010fc60007f5e0ff */
[----:B-1----:R-:W3:Y:S04]  /*c2b20*/  LDL.LU R11, [R1+0x3218] ;  /* 0x00321800010b7983 */ /* 0x002ee80000300800 */
[----:B------:R1:W-:Y:S04]  /*c2b30*/  STL [R1+0x3214], R7 ;  /* 0x0032140701007387 */ /* 0x0003e80000100800 */
[----:B-1----:R-:W4:Y:S01]  /*c2b40*/  LDL.LU R7, [R1+0x3170] ;  /* 0x0031700001077983 */ /* 0x002f220000300800 */
[----:B------:R-:W-:Y:S01]  /*c2b50*/  IADD3.X R12, R12, R0, RZ, P4, !PT ;  /* 0x000000000c0c7210 */ /* 0x000fe200027fe4ff */
[----:B------:R-:W4:Y:S02]  /*c2b60*/  LDL.LU R23, [R1+0x3220] ;  /* 0x0032200001177983 */ /* 0x000f240000300800 */
[----:B------:R-:W4:Y:S01]  /*c2b70*/  LDL.LU R16, [R1+0x3168] ;  /* 0x0031680001107983 */ /* 0x000f220000300800 */
[----:B------:R-:W4:Y:S01]  /*c2b80*/  LDL.LU R15, [R1+0x3228] ;  /* 0x00322800010f7983 */ /* 0x000f220000300800 */
[----:B------:R1:W-:Y:S01]  /*c2b90*/  STL [R1+0x3174], R12 ;  /* 0x0031740c01007387 */ /* 0x0003e20000100800 */
[----:B------:R-:W-:-:S02]  /*c2ba0*/  IADD3 R14, P4, R14, R252, RZ ;  /* 0x000000fc0e0e7210 */ /* 0x000fc40007f9e0ff */
[----:B-1----:R-:W4:Y:S01]  /*c2bb0*/  LDL.LU R12, [R1+0x3160] ;  /* 0x00316000010c7983 */ /* 0x002f220000300800 */
[----:B------:R-:W-:Y:S01]  /*c2bc0*/  IMAD.X R10, R10, 0x1, R0, P3 ;  /* 0x000000010a0a7824 */ /* 0x000fe200018e0600 */
[----:B------:R-:W-:-:S04]  /*c2bd0*/  IADD3 R13, P3, R13, R252, RZ ;  /* 0x000000fc0d0d7210 */ /* 0x000fc80007f7e0ff */
[----:B------:R1:W-:Y:S01]  /*c2be0*/  STL [R1+0x31f8], R10 ;  /* 0x0031f80a01007387 */ /* 0x0003e20000100800 */
[----:B------:R-:W-:-:S03]  /*c2bf0*/  IADD3.X R9, R9, R0, RZ, P6, !PT ;  /* 0x0000000009097210 */ /* 0x000fc600037fe4ff */
[----:B-1----:R-:W4:Y:S01]  /*c2c00*/  LDL.LU R10, [R1+0x3230] ;  /* 0x00323000010a7983 */ /* 0x002f220000300800 */
[----:B------:R-:W-:Y:S02]  /*c2c10*/  STL [R1+0x321c], R14 ;  /* 0x00321c0e01007387 */ /* 0x000fe40000100800 */
[----:B------:R1:W-:Y:S01]  /*c2c20*/  STL [R1+0x3200], R9 ;  /* 0x0032000901007387 */ /* 0x0003e20000100800 */
[-C--:B------:R-:W-:Y:S01]  /*c2c30*/  IADD3 R8, P6, R8, R252.reuse, RZ ;  /* 0x000000fc08087210 */ /* 0x080fe20007fde0ff */
[----:B-1----:R-:W4:Y:S01]  /*c2c40*/  LDL.LU R9, [R1+0x3158] ;  /* 0x0031580001097983 */ /* 0x002f220000300800 */
[----:B------:R-:W-:Y:S03]  /*c2c50*/  STL [R1+0x3224], R13 ;  /* 0x0032240d01007387 */ /* 0x000fe60000100800 */
        /* <DEDUP_REMOVED lines=14> */
[----:B------:R1:W-:Y:S04]  /*c2d40*/  STL [R1+0x3234], R6 ;  /* 0x0032340601007387 */ /* 0x0003e80000100800 */
[----:B-1----:R-:W4:Y:S01]  /*c2d50*/  LDL.LU R6, [R1+0x3144] ;  /* 0x0031440001067983 */ /* 0x002f220000300800 */
[----:B--2---:R-:W-:Y:S02]  /*c2d60*/  IADD3.X R4, R4, R0, RZ, P2, !PT ;  /* 0x0000000004047210 */ /* 0x004fe400017fe4ff */
[----:B------:R-:W-:-:S03]  /*c2d70*/  IADD3 R24, P2, R24, R252, RZ ;  /* 0x000000fc18187210 */ /* 0x000fc60007f5e0ff */
        /* <DEDUP_REMOVED lines=8> */
[----:B------:R-:W-:Y:S02]  /*c2e00*/  STL [R1+0x3238], R24 ;  /* 0x0032381801007387 */ /* 0x000fe40000100800 */
[----:B------:R-:W-:Y:S01]  /*c2e10*/  IMAD.X R15, R15, 0x1, R0, P6 ;  /* 0x000000010f0f7824 */ /* 0x000fe200030e0600 */
[----:B------:R1:W-:Y:S01]  /*c2e20*/  STL [R1+0x3170], R7 ;  /* 0x0031700701007387 */ /* 0x0003e20000100800 */
[----:B------:R-:W-:-:S03]  /*c2e30*/  IADD3 R12, P6, R12, R252, RZ ;  /* 0x000000fc0c0c7210 */ /* 0x000fc60007fde0ff */
        /* <DEDUP_REMOVED lines=10> */
[----:B------:R-:W-:-:S03]  /*c2ee0*/  IADD3 R9, P5, R9, R252, RZ ;  /* 0x000000fc09097210 */ /* 0x000fc60007fbe0ff */
[----:B-1----:R-:W4:Y:S02]  /*c2ef0*/  LDL.LU R10, [R1+0x28d0] ;  /* 0x0028d000010a7983 */ /* 0x002f240000300800 */
[----:B------:R1:W-:Y:S02]  /*c2f00*/  STL [R1+0x3158], R9 ;  /* 0x0031580901007387 */ /* 0x0003e40000100800 */
[--C-:B------:R-:W-:Y:S01]  /*c2f10*/  IMAD.X R8, R8, 0x1, R0.reuse, P2 ;  /* 0x0000000108087824 */ /* 0x100fe200010e0600 */
[----:B-1----:R-:W4:Y:S01]  /*c2f20*/  LDL.LU R9, [R1+0x28ac] ;  /* 0x0028ac0001097983 */ /* 0x002f220000300800 */
[----:B------:R-:W-:Y:S02]  /*c2f30*/  IADD3 R22, P2, R22, R252, RZ ;  /* 0x000000fc16167210 */ /* 0x000fe40007f5e0ff */
[----:B------:R-:W-:Y:S01]  /*c2f40*/  IADD3.X R21, R21, R0, RZ, P4, !PT ;  /* 0x0000000015157210 */ /* 0x000fe200027fe4ff */
[----:B------:R1:W-:Y:S01]  /*c2f50*/  STL [R1+0x316c], R8 ;  /* 0x00316c0801007387 */ /* 0x0003e20000100800 */
[-C--:B------:R-:W-:Y:S01]  /*c2f60*/  IADD3 R20, P4, R20, R252.reuse, RZ ;  /* 0x000000fc14147210 */ /* 0x080fe20007f9e0ff */
[----:B------:R-:W-:Y:S01]  /*c2f70*/  IMAD.X R19, R19, 0x1, R0, P3 ;  /* 0x0000000113137824 */ /* 0x000fe200018e0600 */
[----:B------:R-:W-:-:S02]  /*c2f80*/  IADD3 R18, P3, R18, R252, RZ ;  /* 0x000000fc12127210 */ /* 0x000fc40007f7e0ff */
[----:B------:R-:W-:Y:S01]  /*c2f90*/  IADD3.X R17, R17, R0, RZ, P6, !PT ;  /* 0x0000000011117210 */ /* 0x000fe200037fe4ff */
[----:B-1----:R-:W4:Y:S01]  /*c2fa0*/  LDL.LU R8, [R1+0x28d8] ;  /* 0x0028d80001087983 */ /* 0x002f220000300800 */
[----:B------:R-:W-:Y:S02]  /*c2fb0*/  STL [R1+0x3150], R22 ;  /* 0x0031501601007387 */ /* 0x000fe40000100800 */
[----:B------:R-:W-:Y:S02]  /*c2fc0*/  IMAD.X R2, R2, 0x1, R0, P5 ;  /* 0x0000000102027824 */ /* 0x000fe400028e0600 */
[----:B------:R-:W-:Y:S01]  /*c2fd0*/  STL [R1+0x3164], R21 ;  /* 0x0031641501007387 */ /* 0x000fe20000100800 */
[----:B------:R-:W-:Y:S01]  /*c2fe0*/  STL [R1+0x3148], R20 ;  /* 0x0031481401007387 */ /* 0x000fe20000100800 */
[----:B------:R-:W-:Y:S02]  /*c2ff0*/  STL [R1+0x315c], R19 ;  /* 0x00315c1301007387 */ /* 0x000fe40000100800 */
[----:B------:R-:W-:Y:S01]  /*c3000*/  STL [R1+0x3140], R18 ;  /* 0x0031401201007387 */ /* 0x000fe20000100800 */
[----:B------:R-:W-:Y:S01]  /*c3010*/  IADD3 R14, P6, R14, R252, RZ ;  /* 0x000000fc0e0e7210 */ /* 0x000fe20007fde0ff */
[----:B------:R1:W-:Y:S01]  /*c3020*/  STL [R1+0x314c], R2 ;  /* 0x00314c0201007387 */ /* 0x0003e20000100800 */
[----:B------:R-:W-:Y:S01]  /*c3030*/  STL [R1+0x3154], R17 ;  /* 0x0031541101007387 */ /* 0x000fe20000100800 */
[----:B------:R-:W-:-:S02]  /*c3040*/  IADD3.X R6, R6, R0, RZ, P2, !PT ;  /* 0x0000000006067210 */ /* 0x000fc400017fe4ff */
[----:B-1----:R-:W4:Y:S01]  /*c3050*/  LDL.LU R2, [R1+0x28b4] ;  /* 0x0028b40001027983 */ /* 0x002f220000300800 */
[----:B------:R-:W-:Y:S02]  /*c3060*/  STL [R1+0x28a8], R14 ;  /* 0x0028a80e01007387 */ /* 0x000fe40000100800 */
[----:B------:R1:W-:Y:S02]  /*c3070*/  STL [R1+0x3144], R6 ;  /* 0x0031440601007387 */ /* 0x0003e40000100800 */
[----:B-1----:R-:W4:Y:S01]  /*c3080*/  LDL.LU R6, [R1+0x28e0] ;  /* 0x0028e00001067983 */ /* 0x002f220000300800 */
[----:B------:R-:W-:-:S05]  /*c3090*/  IADD3 R13, P5, R13, R252, RZ ;  /* 0x000000fc0d0d7210 */ /* 0x000fca0007fbe0ff */
[----:B------:R-:W-:Y:S01]  /*c30a0*/  STL [R1+0x28b0], R13 ;  /* 0x0028b00d01007387 */ /* 0x000fe20000100800 */
        /* <DEDUP_REMOVED lines=19> */
[----:B------:R-:W-:Y:S03]  /*c31e0*/  STL [R1+0x2820], R16 ;  /* 0x0028201001007387 */ /* 0x000fe60000100800 */
[----:B------:R1:W-:Y:S01]  /*c31f0*/  STL [R1+0x28d0], R10 ;  /* 0x0028d00a01007387 */ /* 0x0003e20000100800 */
[----:B------:R-:W-:-:S03]  /*c3200*/  IADD3.X R9, R9, R0, RZ, P5, !PT ;  /* 0x0000000009097210 */ /* 0x000fc60002ffe4ff */
[----:B-1----:R-:W4:Y:S01]  /*c3210*/  LDL.LU R10, [R1+0x28dc] ;  /* 0x0028dc00010a7983 */ /* 0x002f220000300800 */
[----:B------:R-:W-:Y:S02]  /*c3220*/  STL [R1+0x28a4], R15 ;  /* 0x0028a40f01007387 */ /* 0x000fe40000100800 */
        /* <DEDUP_REMOVED lines=16> */
[----:B-1----:R-:W4:Y:S02]  /*c3330*/  LDL.LU R2, [R1+0x29b0] ;  /* 0x0029b00001027983 */ /* 0x002f240000300800 */
[----:B------:R1:W-:Y:S02]  /*c3340*/  STL [R1+0x28e0], R6 ;  /* 0x0028e00601007387 */ /* 0x0003e40000100800 */
[----:B-1----:R-:W4:Y:S01]  /*c3350*/  LDL.LU R6, [R1+0x290c] ;  /* 0x00290c0001067983 */ /* 0x002f220000300800 */
[----:B------:R-:W-:Y:S02]  /*c3360*/  IADD3.X R24, R24, R0, RZ, P4, !PT ;  /* 0x0000000018187210 */ /* 0x000fe400027fe4ff */
[----:B--2---:R-:W-:-:S05]  /*c3370*/  IADD3 R4, P4, R4, R252, RZ ;  /* 0x000000fc04047210 */ /* 0x004fca0007f9e0ff */
[----:B------:R1:W-:Y:S04]  /*c3380*/  STL [R1+0x28e8], R4 ;  /* 0x0028e80401007387 */ /* 0x0003e80000100800 */
[----:B-1----:R-:W2:Y:S01]  /*c3390*/  LDL.LU R4, [R1+0x29b8] ;  /* 0x0029b80001047983 */ /* 0x002ea20000300800 */
[----:B------:R-:W-:Y:S02]  /*c33a0*/  STL [R1+0x28bc], R24 ;  /* 0x0028bc1801007387 */ /* 0x000fe40000100800 */
[--C-:B---3--:R-:W-:Y:S01]  /*c33b0*/  IMAD.X R11, R11, 0x1, R0.reuse, P3 ;  /* 0x000000010b0b7824 */ /* 0x108fe200018e0600 */
[----:B----4-:R-:W-:Y:S02]  /*c33c0*/  IADD3 R23, P3, R23, R252, RZ ;  /* 0x000000fc17177210 */ /* 0x010fe40007f7e0ff */
[----:B------:R-:W-:Y:S01]  /*c33d0*/  IADD3.X R14, R14, R0, RZ, P6, !PT ;  /* 0x000000000e0e7210 */ /* 0x000fe200037fe4ff */
[----:B------:R-:W-:Y:S01]  /*c33e0*/  IADD3 R13, P6, R13, R252, RZ ;  /* 0x000000fc0d0d7210 */ /* 0x000fe20007fde0ff */
[----:B------:R1:W-:Y:S01]  /*c33f0*/  STL [R1+0x28c4], R11 ;  /* 0x0028c40b01007387 */ /* 0x0003e20000100800 */
[----:B------:R-:W-:-:S03]  /*c3400*/  IMAD.X R7, R7, 0x1, R0, P5 ;  /* 0x0000000107077824 */ /* 0x000fc600028e0600 */
[----:B-1----:R-:W3:Y:S01]  /*c3410*/  LDL.LU R11, [R1+0x2914] ;  /* 0x00291400010b7983 */ /* 0x002ee20000300800 */
        /* <DEDUP_REMOVED lines=10> */
[----:B-1----:R-:W4:Y:S04]  /*c34c0*/  LDL.LU R12, [R1+0x29a4] ;  /* 0x0029a400010c7983 */ /* 0x002f280000300800 */
[----:B------:R1:W-:Y:S01]  /*c34d0*/  STL [R1+0x28dc], R10 ;  /* 0x0028dc0a01007387 */ /* 0x0003e20000100800 */
[-C--:B------:R-:W-:Y:S01]  /*c34e0*/  IADD3 R9, P2, R9, R252.reuse, RZ ;  /* 0x000000fc09097210 */ /* 0x080fe20007f5e0ff */
[--C-:B------:R-:W-:Y:S02]  /*c34f0*/  IMAD.X R22, R22, 0x1, R0.reuse, P4 ;  /* 0x0000000116167824 */ /* 0x100fe400020e0600 */
[----:B-1----:R-:W4:Y:S01]  /*c3500*/  LDL.LU R10, [R1+0x29d0] ;  /* 0x0029d000010a7983 */ /* 0x002f220000300800 */
[----:B------:R-:W-:Y:S02]  /*c3510*/  IADD3 R21, P4, R21, R252, RZ ;  /* 0x000000fc15157210 */ /* 0x000fe40007f9e0ff */
[----:B------:R-:W-:Y:S01]  /*c3520*/  IADD3.X R20, R20, R0, RZ, P3, !PT ;  /* 0x0000000014147210 */ /* 0x000fe20001ffe4ff */
[----:B------:R1:W-:Y:S01]  /*c3530*/  STL [R1+0x2908], R9 ;  /* 0x0029080901007387 */ /* 0x0003e20000100800 */
[----:B------:R-:W-:Y:S01]  /*c3540*/  IADD3 R19, P3, R19, R252, RZ ;  /* 0x000000fc13137210 */ /* 0x000fe20007f7e0ff */
[----:B------:R-:W-:Y:S01]  /*c3550*/  IMAD.X R18, R18, 0x1, R0, P6 ;  /* 0x0000000112127824 */ /* 0x000fe200030e0600 */
[----:B------:R-:W-:-:S02]  /*c3560*/  IADD3.X R16, R16, R0, RZ, P5, !PT ;  /* 0x0000000010107210 */ /* 0x000fc40002ffe4ff */
[-C--:B------:R-:W-:Y:S02]  /*c3570*/  IADD3 R17, P6, R17, R252.reuse, RZ ;  /* 0x000000fc11117210 */ /* 0x080fe40007fde0ff */
[----:B------:R-:W-:Y:S01]  /*c3580*/  IADD3 R8, P5, R8, R252, RZ ;  /* 0x000000fc08087210 */ /* 0x000fe20007fbe0ff */
[----:B-1----:R-:W4:Y:S01]  /*c3590*/  LDL.LU R9, [R1+0x29ac] ;  /* 0x0029ac0001097983 */ /* 0x002f220000300800 */
[----:B------:R-:W-:Y:S02]  /*c35a0*/  STL [R1+0x28e4], R22 ;  /* 0x0028e41601007387 */ /* 0x000fe40000100800 */
[----:B------:R-:W-:Y:S02]  /*c35b0*/  STL [R1+0x2910], R21 ;  /* 0x0029101501007387 */ /* 0x000fe40000100800 */
[----:B------:R-:W-:Y:S01]  /*c35c0*/  STL [R1+0x28ec], R20 ;  /* 0x0028ec1401007387 */ /* 0x000fe20000100800 */
[----:B------:R-:W-:Y:S01]  /*c35d0*/  STL [R1+0x2918], R19 ;  /* 0x0029181301007387 */ /* 0x000fe20000100800 */
[----:B------:R-:W-:Y:S02]  /*c35e0*/  STL [R1+0x28f4], R18 ;  /* 0x0028f41201007387 */ /* 0x000fe40000100800 */
[----:B------:R-:W-:-:S02]  /*c35f0*/  IMAD.X R15, R15, 0x1, R0, P2 ;  /* 0x000000010f0f7824 */ /* 0x000fc400010e0600 */
[----:B------:R1:W-:Y:S01]  /*c3600*/  STL [R1+0x29a8], R8 ;  /* 0x0029a80801007387 */ /* 0x0003e20000100800 */
        /* <DEDUP_REMOVED lines=9> */
[----:B------:R1:W-:Y:S02]  /*c36a0*/  STL [R1+0x290c], R6 ;  /* 0x00290c0601007387 */ /* 0x0003e40000100800 */
[----:B-1----:R-:W4:Y:S01]  /*c36b0*/  LDL.LU R6, [R1+0x29bc] ;  /* 0x0029bc0001067983 */ /* 0x002f220000300800 */
[----:B--2---:R-:W-:-:S05]  /*c36c0*/  IADD3 R4, P4, R4, R252, RZ ;  /* 0x000000fc04047210 */ /* 0x004fca0007f9e0ff */
[----:B------:R1:W-:Y:S04]  /*c36d0*/  STL [R1+0x29b8], R4 ;  /* 0x0029b80401007387 */ /* 0x0003e80000100800 */
[----:B-1----:R-:W2:Y:S01]  /*c36e0*/  LDL.LU R4, [R1+0x29e8] ;  /* 0x0029e80001047983 */ /* 0x002ea20000300800 */
[----:B------:R-:W2:Y:S02]  /*c36f0*/  LDL.LU R23, [R1+0x29c4] ;  /* 0x0029c40001177983 */ /* 0x000ea40000300800 */
[----:B------:R-:W2:Y:S02]  /*c3700*/  LDL.LU R16, [R1+0x29f0] ;  /* 0x0029f00001107983 */ /* 0x000ea40000300800 */
[----:B------:R-:W2:Y:S02]  /*c3710*/  LDL.LU R15, [R1+0x29cc] ;  /* 0x0029cc00010f7983 */ /* 0x000ea40000300800 */
[----:B---3--:R-:W-:-:S05]  /*c3720*/  IMAD.X R11, R11, 0x1, R0, P3 ;  /* 0x000000010b0b7824 */ /* 0x008fca00018e0600 */
[----:B------:R1:W-:Y:S01]  /*c3730*/  STL [R1+0x2914], R11 ;  /* 0x0029140b01007387 */ /* 0x0003e20000100800 */
[----:B----4-:R-:W-:-:S03]  /*c3740*/  IADD3 R14, P3, R14, R252, RZ ;  /* 0x000000fc0e0e7210 */ /* 0x010fc60007f7e0ff */
[----:B-1----:R-:W3:Y:S01]  /*c3750*/  LDL.LU R11, [R1+0x29f8] ;  /* 0x0029f800010b7983 */ /* 0x002ee20000300800 */
        /* <DEDUP_REMOVED lines=9> */
[----:B------:R-:W-:Y:S03]  /*c37f0*/  STL [R1+0x29c8], R13 ;  /* 0x0029c80d01007387 */ /* 0x000fe60000100800 */
[----:B------:R1:W-:Y:S01]  /*c3800*/  STL [R1+0x29d0], R10 ;  /* 0x0029d00a01007387 */ /* 0x0003e20000100800 */
[----:B------:R-:W-:-:S03]  /*c3810*/  IADD3.X R9, R9, R0, RZ, P2, !PT ;  /* 0x0000000009097210 */ /* 0x000fc600017fe4ff */
        /* <DEDUP_REMOVED lines=10> */
[----:B------:R-:W-:Y:S01]  /*c38c0*/  IADD3 R8, P2, R8, R252, RZ ;  /* 0x000000fc08087210 */ /* 0x000fe20007f5e0ff */
[----:B------:R-:W4:Y:S04]  /*c38d0*/  LDL.LU R13, [R1+0x2aa8] ;  /* 0x002aa800010d7983 */ /* 0x000f280000300800 */
[----:B------:R1:W-:Y:S01]  /*c38e0*/  STL [R1+0x29d8], R8 ;  /* 0x0029d80801007387 */ /* 0x0003e20000100800 */
[----:B------:R-:W-:-:S03]  /*c38f0*/  IMAD.X R2, R2, 0x1, R0, P4 ;  /* 0x0000000102027824 */ /* 0x000fc600020e0600 */
[----:B-1----:R-:W4:Y:S02]  /*c3900*/  LDL.LU R8, [R1+0x2a04] ;  /* 0x002a040001087983 */ /* 0x002f240000300800 */
[----:B------:R1:W-:Y:S01]  /*c3910*/  STL [R1+0x29b4], R2 ;  /* 0x0029b40201007387 */ /* 0x0003e20000100800 */
[----:B------:R-:W-:Y:S01]  /*c3920*/  IADD3.X R6, R6, R0, RZ, P3, !PT ;  /* 0x0000000006067210 */ /* 0x000fe20001ffe4ff */
[----:B-1----:R-:W4:Y:S04]  /*c3930*/  LDL.LU R2, [R1+0x2ab0] ;  /* 0x002ab00001027983 */ /* 0x002f280000300800 */
[----:B------:R1:W-:Y:S04]  /*c3940*/  STL [R1+0x29bc], R6 ;  /* 0x0029bc0601007387 */ /* 0x0003e80000100800 */
[----:B-1----:R-:W4:Y:S01]  /*c3950*/  LDL.LU R6, [R1+0x2a0c] ;  /* 0x002a0c0001067983 */ /* 0x002f220000300800 */
[----:B------:R-:W-:-:S05]  /*c3960*/  IADD3 R24, P4, R24, R252, RZ ;  /* 0x000000fc18187210 */ /* 0x000fca0007f9e0ff */
[----:B------:R-:W-:Y:S01]  /*c3970*/  STL [R1+0x29e0], R24 ;  /* 0x0029e01801007387 */ /* 0x000fe20000100800 */
[-C--:B--2---:R-:W-:Y:S01]  /*c3980*/  IADD3 R4, P3, R4, R252.reuse, RZ ;  /* 0x000000fc04047210 */ /* 0x084fe20007f7e0ff */
[--C-:B------:R-:W-:Y:S01]  /*c3990*/  IMAD.X R23, R23, 0x1, R0.reuse, P6 ;  /* 0x0000000117177824 */ /* 0x100fe200030e0600 */
[----:B------:R-:W-:Y:S02]  /*c39a0*/  IADD3 R16, P6, R16, R252, RZ ;  /* 0x000000fc10107210 */ /* 0x000fe40007fde0ff */
[----:B------:R-:W-:Y:S01]  /*c39b0*/  IADD3.X R15, R15, R0, RZ, P5, !PT ;  /* 0x000000000f0f7210 */ /* 0x000fe20002ffe4ff */
[----:B------:R1:W-:Y:S04]  /*c39c0*/  STL [R1+0x29e8], R4 ;  /* 0x0029e80401007387 */ /* 0x0003e80000100800 */
[----:B-1----:R-:W2:Y:S01]  /*c39d0*/  LDL.LU R4, [R1+0x2ab8] ;  /* 0x002ab80001047983 */ /* 0x002ea20000300800 */
[----:B------:R-:W-:Y:S02]  /*c39e0*/  STL [R1+0x29c4], R23 ;  /* 0x0029c41701007387 */ /* 0x000fe40000100800 */
[----:B------:R1:W-:Y:S01]  /*c39f0*/  STL [R1+0x29f0], R16 ;  /* 0x0029f01001007387 */ /* 0x0003e20000100800 */
[----:B---3--:R-:W-:Y:S01]  /*c3a00*/  IADD3 R11, P5, R11, R252, RZ ;  /* 0x000000fc0b0b7210 */ /* 0x008fe20007fbe0ff */
[----:B-1----:R-:W3:Y:S04]  /*c3a10*/  LDL.LU R16, [R1+0x2a14] ;  /* 0x002a140001107983 */ /* 0x002ee80000300800 */
[----:B------:R1:W-:Y:S01]  /*c3a20*/  STL [R1+0x29f8], R11 ;  /* 0x0029f80b01007387 */ /* 0x0003e20000100800 */
[----:B------:R1:W-:Y:S03]  /*c3a30*/  STL [R1+0x29cc], R15 ;  /* 0x0029cc0f01007387 */ /* 0x0003e60000100800 */
[----:B-1----:R-:W3:Y:S01]  /*c3a40*/  LDL.LU R11, [R1+0x2ac0] ;  /* 0x002ac000010b7983 */ /* 0x002ee20000300800 */
[----:B------:R-:W3:Y:S02]  /*c3a50*/  LDL.LU R15, [R1+0x2a1c] ;  /* 0x002a1c00010f7983 */ /* 0x000ee40000300800 */
[----:B----4-:R-:W-:-:S05]  /*c3a60*/  IMAD.X R7, R7, 0x1, R0, P2 ;  /* 0x0000000107077824 */ /* 0x010fca00010e0600 */
[----:B------:R1:W-:Y:S01]  /*c3a70*/  STL [R1+0x29d4], R7 ;  /* 0x0029d40701007387 */ /* 0x0003e20000100800 */
[----:B------:R-:W-:-:S03]  /*c3a80*/  IADD3 R12, P2, R12, R252, RZ ;  /* 0x000000fc0c0c7210 */ /* 0x000fc60007f5e0ff */
[----:B-1----:R-:W4:Y:S04]  /*c3a90*/  LDL.LU R7, [R1+0x2ac8] ;  /* 0x002ac80001077983 */ /* 0x002f280000300800 */
[----:B------:R1:W-:Y:S01]  /*c3aa0*/  STL [R1+0x2a00], R12 ;  /* 0x002a000c01007387 */ /* 0x0003e20000100800 */
[----:B------:R-:W-:-:S03]  /*c3ab0*/  IADD3.X R10, R10, R0, RZ, P4, !PT ;  /* 0x000000000a0a7210 */ /* 0x000fc600027fe4ff */
[----:B-1----:R-:W4:Y:S01]  /*c3ac0*/  LDL.LU R12, [R1+0x2aa4] ;  /* 0x002aa400010c7983 */ /* 0x002f220000300800 */
[-C--:B------:R-:W-:Y:S01]  /*c3ad0*/  IADD3 R22, P4, R22, R252.reuse, RZ ;  /* 0x000000fc16167210 */ /* 0x080fe20007f9e0ff */
[--C-:B------:R-:W-:Y:S01]  /*c3ae0*/  IMAD.X R21, R21, 0x1, R0.reuse, P3 ;  /* 0x0000000115157824 */ /* 0x100fe200018e0600 */
        /* <DEDUP_REMOVED lines=9> */
[----:B------:R-:W-:Y:S02]  /*c3b80*/  STL [R1+0x29e4], R21 ;  /* 0x0029e41501007387 */ /* 0x000fe40000100800 */
[----:B------:R-:W-:Y:S01]  /*c3b90*/  STL [R1+0x2a10], R20 ;  /* 0x002a101401007387 */ /* 0x000fe20000100800 */
[----:B------:R-:W-:Y:S01]  /*c3ba0*/  STL [R1+0x29ec], R19 ;  /* 0x0029ec1301007387 */ /* 0x000fe20000100800 */
[----:B------:R-:W-:Y:S02]  /*c3bb0*/  STL [R1+0x2a18], R18 ;  /* 0x002a181201007387 */ /* 0x000fe40000100800 */
[----:B------:R1:W-:Y:S02]  /*c3bc0*/  STL [R1+0x29fc], R9 ;  /* 0x0029fc0901007387 */ /* 0x0003e40000100800 */
[----:B------:R-:W-:Y:S01]  /*c3bd0*/  STL [R1+0x29f4], R17 ;  /* 0x0029f41101007387 */ /* 0x000fe20000100800 */
[-C--:B------:R-:W-:Y:S01]  /*c3be0*/  IADD3 R13, P2, R13, R252.reuse, RZ ;  /* 0x000000fc0d0d7210 */ /* 0x080fe20007f5e0ff */
[----:B------:R-:W-:Y:S01]  /*c3bf0*/  IMAD.X R8, R8, 0x1, R0, P4 ;  /* 0x0000000108087824 */ /* 0x000fe200020e0600 */
[----:B-1----:R-:W4:Y:S01]  /*c3c00*/  LDL.LU R9, [R1+0x2aac] ;  /* 0x002aac0001097983 */ /* 0x002f220000300800 */
[----:B------:R-:W-:Y:S03]  /*c3c10*/  STL [R1+0x2a20], R14 ;  /* 0x002a200e01007387 */ /* 0x000fe60000100800 */
[----:B------:R1:W-:Y:S01]  /*c3c20*/  STL [R1+0x2a04], R8 ;  /* 0x002a040801007387 */ /* 0x0003e20000100800 */
[----:B------:R-:W-:-:S03]  /*c3c30*/  IADD3 R2, P4, R2, R252, RZ ;  /* 0x000000fc02027210 */ /* 0x000fc60007f9e0ff */
[----:B-1----:R-:W4:Y:S01]  /*c3c40*/  LDL.LU R8, [R1+0x2ad8] ;  /* 0x002ad80001087983 */ /* 0x002f220000300800 */
[----:B------:R-:W-:Y:S02]  /*c3c50*/  STL [R1+0x2aa8], R13 ;  /* 0x002aa80d01007387 */ /* 0x000fe40000100800 */
[----:B------:R-:W4:Y:S02]  /*c3c60*/  LDL.LU R24, [R1+0x2ab4] ;  /* 0x002ab40001187983 */ /* 0x000f240000300800 */
[----:B------:R1:W-:Y:S01]  /*c3c70*/  STL [R1+0x2ab0], R2 ;  /* 0x002ab00201007387 */ /* 0x0003e20000100800 */
[----:B------:R-:W-:Y:S01]  /*c3c80*/  IADD3.X R6, R6, R0, RZ, P3, !PT ;  /* 0x0000000006067210 */ /* 0x000fe20001ffe4ff */
[----:B-1----:R-:W4:Y:S04]  /*c3c90*/  LDL.LU R2, [R1+0x2ae0] ;  /* 0x002ae00001027983 */ /* 0x002f280000300800 */
[----:B------:R1:W-:Y:S02]  /*c3ca0*/  STL [R1+0x2a0c], R6 ;  /* 0x002a0c0601007387 */ /* 0x0003e40000100800 */
[----:B-1----:R-:W4:Y:S01]  /*c3cb0*/  LDL.LU R6, [R1+0x2abc] ;  /* 0x002abc0001067983 */ /* 0x002f220000300800 */
[----:B------:R-:W4:Y:S02]  /*c3cc0*/  LDL.LU R23, [R1+0x2ae8] ;  /* 0x002ae80001177983 */ /* 0x000f240000300800 */
[----:B------:R-:W4:Y:S02]  /*c3cd0*/  LDL.LU R14, [R1+0x2ac4] ;  /* 0x002ac400010e7983 */ /* 0x000f240000300800 */
[----:B------:R-:W4:Y:S01]  /*c3ce0*/  LDL.LU R13, [R1+0x2af0] ;  /* 0x002af000010d7983 */ /* 0x000f220000300800 */
[----:B--2---:R-:W-:-:S05]  /*c3cf0*/  IADD3 R4, P3, R4, R252, RZ ;  /* 0x000000fc04047210 */ /* 0x004fca0007f7e0ff */
[----:B------:R1:W-:Y:S01]  /*c3d00*/  STL [R1+0x2ab8], R4 ;  /* 0x002ab80401007387 */ /* 0x0003e20000100800 */
[----:B---3--:R-:W-:-:S03]  /*c3d10*/  IMAD.X R16, R16, 0x1, R0, P6 ;  /* 0x0000000110107824 */ /* 0x008fc600030e0600 */
[----:B-1----:R-:W2:Y:S01]  /*c3d20*/  LDL.LU R4, [R1+0x2acc] ;  /* 0x002acc0001047983 */ /* 0x002ea20000300800 */
[----:B------:R-:W-:Y:S02]  /*c3d30*/  IADD3 R11, P6, R11, R252, RZ ;  /* 0x000000fc0b0b7210 */ /* 0x000fe40007fde0ff */
[----:B------:R-:W-:-:S03]  /*c3d40*/  IADD3.X R15, R15, R0, RZ, P5, !PT ;  /* 0x000000000f0f7210 */ /* 0x000fc60002ffe4ff */
[----:B------:R1:W-:Y:S04]  /*c3d50*/  STL [R1+0x2ac0], R11 ;  /* 0x002ac00b01007387 */ /* 0x0003e80000100800 */
[----:B-1----:R-:W3:Y:S01]  /*c3d60*/  LDL.LU R11, [R1+0x2af8] ;  /* 0x002af800010b7983 */ /* 0x002ee20000300800 */
[----:B------:R-:W-:Y:S01]  /*c3d70*/  STL [R1+0x2a14], R16 ;  /* 0x002a141001007387 */ /* 0x000fe20000100800 */
[----:B----4-:R-:W-:-:S05]  /*c3d80*/  IADD3 R7, P5, R7, R252, RZ ;  /* 0x000000fc07077210 */ /* 0x010fca0007fbe0ff */
[----:B------:R1:W-:Y:S01]  /*c3d90*/  STL [R1+0x2ac8], R7 ;  /* 0x002ac80701007387 */ /* 0x0003e20000100800 */
[----:B------:R-:W-:-:S03]  /*c3da0*/  IMAD.X R12, R12, 0x1, R0, P2 ;  /* 0x000000010c0c7824 */ /* 0x000fc600010e0600 */
[----:B-1----:R-:W3:Y:S01]  /*c3db0*/  LDL.LU R7, [R1+0x2ad4] ;  /* 0x002ad40001077983 */ /* 0x002ee20000300800 */
[----:B------:R-:W-:Y:S03]  /*c3dc0*/  STL [R1+0x2a1c], R15 ;  /* 0x002a1c0f01007387 */ /* 0x000fe60000100800 */
[----:B------:R1:W-:Y:S01]  /*c3dd0*/  STL [R1+0x2aa4], R12 ;  /* 0x002aa40c01007387 */ /* 0x0003e20000100800 */
[----:B------:R-:W-:-:S03]  /*c3de0*/  IADD3 R10, P2, R10, R252, RZ ;  /* 0x000000fc0a0a7210 */ /* 0x000fc60007f5e0ff */
        /* <DEDUP_REMOVED lines=10> */
[----:B------:R-:W-:Y:S01]  /*c3e90*/  IADD3.X R9, R9, R0, RZ, P4, !PT ;  /* 0x0000000009097210 */ /* 0x000fe200027fe4ff */
[----:B------:R-:W3:Y:S04]  /*c3ea0*/  LDL.LU R15, [R1+0x2afc] ;  /* 0x002afc00010f7983 */ /* 0x000ee80000300800 */
[----:B------:R1:W-:Y:S01]  /*c3eb0*/  STL [R1+0x2aac], R9 ;  /* 0x002aac0901007387 */ /* 0x0003e20000100800 */
[----:B------:R-:W-:-:S03]  /*c3ec0*/  IADD3 R8, P4, R8, R252, RZ ;  /* 0x000000fc08087210 */ /* 0x000fc60007f9e0ff */
[----:B-1----:R-:W3:Y:S01]  /*c3ed0*/  LDL.LU R9, [R1+0x2ba8] ;  /* 0x002ba80001097983 */ /* 0x002ee20000300800 */
[----:B------:R-:W-:-:S03]  /*c3ee0*/  IMAD.X R24, R24, 0x1, R0, P3 ;  /* 0x0000000118187824 */ /* 0x000fc600018e0600 */
[----:B------:R1:W-:Y:S01]  /*c3ef0*/  STL [R1+0x2ad8], R8 ;  /* 0x002ad80801007387 */ /* 0x0003e20000100800 */
[----:B------:R-:W-:-:S03]  /*c3f00*/  IADD3 R2, P3, R2, R252, RZ ;  /* 0x000000fc02027210 */ /* 0x000fc60007f7e0ff */
[----:B-1----:R-:W3:Y:S02]  /*c3f10*/  LDL.LU R8, [R1+0x2b04] ;  /* 0x002b040001087983 */ /* 0x002ee40000300800 */
[----:B------:R1:W-:Y:S01]  /*c3f20*/  STL [R1+0x2ae0], R2 ;  /* 0x002ae00201007387 */ /* 0x0003e20000100800 */
[----:B------:R-:W-:Y:S01]  /*c3f30*/  IADD3.X R6, R6, R0, RZ, P6, !PT ;  /* 0x0000000006067210 */ /* 0x000fe200037fe4ff */
[----:B-1----:R-:W3:Y:S01]  /*c3f40*/  LDL.LU R2, [R1+0x2bb0] ;  /* 0x002bb00001027983 */ /* 0x002ee20000300800 */
[----:B------:R-:W-:Y:S03]  /*c3f50*/  STL [R1+0x2ab4], R24 ;  /* 0x002ab41801007387 */ /* 0x000fe60000100800 */
[----:B------:R1:W-:Y:S02]  /*c3f60*/  STL [R1+0x2abc], R6 ;  /* 0x002abc0601007387 */ /* 0x0003e40000100800 */
[----:B-1----:R-:W3:Y:S01]  /*c3f70*/  LDL.LU R6, [R1+0x2b0c] ;  /* 0x002b0c0001067983 */ /* 0x002ee20000300800 */
[-C--:B------:R-:W-:Y:S01]  /*c3f80*/  IADD3 R23, P6, R23, R252.reuse, RZ ;  /* 0x000000fc17177210 */ /* 0x080fe20007fde0ff */
[----:B------:R-:W-:Y:S01]  /*c3f90*/  IMAD.X R14, R14, 0x1, R0, P5 ;  /* 0x000000010e0e7824 */ /* 0x000fe200028e0600 */
[----:B------:R-:W-:-:S03]  /*c3fa0*/  IADD3 R13, P5, R13, R252, RZ ;  /* 0x000000fc0d0d7210 */ /* 0x000fc60007fbe0ff */
[----:B------:R-:W-:Y:S01]  /*c3fb0*/  STL [R1+0x2ae8], R23 ;  /* 0x002ae81701007387 */ /* 0x000fe20000100800 */
[----:B------:R1:W-:Y:S03]  /*c3fc0*/  STL [R1+0x2ac4], R14 ;  /* 0x002ac40e01007387 */ /* 0x0003e60000100800 */
[----:B-1----:R-:W3:Y:S01]  /*c3fd0*/  LDL.LU R14, [R1+0x2bb8] ;  /* 0x002bb800010e7983 */ /* 0x002ee20000300800 */
[----:B--2---:R-:W-:-:S05]  /*c3fe0*/  IADD3.X R4, R4, R0, RZ, P2, !PT ;  /* 0x0000000004047210 */ /* 0x004fca00017fe4ff */
[----:B------:R1:W-:Y:S01]  /*c3ff0*/  STL [R1+0x2acc], R4 ;  /* 0x002acc0401007387 */ /* 0x0003e20000100800 */
[----:B------:R2:W-:Y:S03]  /*c4000*/  STL [R1+0x2af0], R13 ;  /* 0x002af00d01007387 */ /* 0x0005e60000100800 */
[----:B-1----:R-:W4:Y:S01]  /*c4010*/  LDL.LU R4, [R1+0x2b14] ;  /* 0x002b140001047983 */ /* 0x002f220000300800 */
[----:B--2---:R-:W2:Y:S01]  /*c4020*/  LDL.LU R13, [R1+0x2bc0] ;  /* 0x002bc000010d7983 */ /* 0x004ea20000300800 */
[----:B---3--:R-:W-:-:S05]  /*c4030*/  IADD3 R11, P2, R11, R252, RZ ;  /* 0x000000fc0b0b7210 */ /* 0x008fca0007f5e0ff */
[----:B------:R1:W-:Y:S04]  /*c4040*/  STL [R1+0x2af8], R11 ;  /* 0x002af80b01007387 */ /* 0x0003e80000100800 */
[----:B-1----:R-:W3:Y:S01]  /*c4050*/  LDL.LU R11, [R1+0x2b1c] ;  /* 0x002b1c00010b7983 */ /* 0x002ee20000300800 */
[----:B------:R-:W-:-:S05]  /*c4060*/  IMAD.X R7, R7, 0x1, R0, P4 ;  /* 0x0000000107077824 */ /* 0x000fca00020e0600 */
[----:B------:R1:W-:Y:S01]  /*c4070*/  STL [R1+0x2ad4], R7 ;  /* 0x002ad40701007387 */ /* 0x0003e20000100800 */
[----:B------:R-:W-:-:S03]  /*c4080*/  IADD3 R12, P4, R12, R252, RZ ;  /* 0x000000fc0c0c7210 */ /* 0x000fc60007f9e0ff */
        /* <DEDUP_REMOVED lines=10> */
[----:B-1----:R-:W3:Y:S01]  /*c4130*/  LDL.LU R12, [R1+0x2ba4] ;  /* 0x002ba400010c7983 */ /* 0x002ee20000300800 */
[----:B------:R-:W-:Y:S02]  /*c4140*/  STL [R1+0x2adc], R22 ;  /* 0x002adc1601007387 */ /* 0x000fe40000100800 */
[----:B------:R-:W-:Y:S02]  /*c4150*/  STL [R1+0x2b08], R21 ;  /* 0x002b081501007387 */ /* 0x000fe40000100800 */
[----:B------:R-:W-:Y:S01]  /*c4160*/  STL [R1+0x2ae4], R20 ;  /* 0x002ae41401007387 */ /* 0x000fe20000100800 */
[----:B------:R-:W-:Y:S01]  /*c4170*/  STL [R1+0x2b10], R19 ;  /* 0x002b101301007387 */ /* 0x000fe20000100800 */
[----:B------:R-:W-:Y:S01]  /*c4180*/  IADD3.X R15, R15, R0, RZ, P4, !PT ;  /* 0x000000000f0f7210 */ /* 0x000fe200027fe4ff */
[----:B------:R-:W-:Y:S02]  /*c4190*/  STL [R1+0x2aec], R18 ;  /* 0x002aec1201007387 */ /* 0x000fe40000100800 */
[----:B------:R1:W-:Y:S01]  /*c41a0*/  STL [R1+0x2b20], R10 ;  /* 0x002b200a01007387 */ /* 0x0003e20000100800 */
[----:B------:R-:W-:Y:S01]  /*c41b0*/  STL [R1+0x2b18], R17 ;  /* 0x002b181101007387 */ /* 0x000fe20000100800 */
[----:B------:R-:W-:-:S03]  /*c41c0*/  IADD3 R9, P4, R9, R252, RZ ;  /* 0x000000fc09097210 */ /* 0x000fc60007f9e0ff */
[----:B-1----:R-:W3:Y:S01]  /*c41d0*/  LDL.LU R10, [R1+0x2bd0] ;  /* 0x002bd000010a7983 */ /* 0x002ee20000300800 */
[----:B------:R-:W-:Y:S02]  /*c41e0*/  STL [R1+0x2af4], R16 ;  /* 0x002af41001007387 */ /* 0x000fe40000100800 */
[----:B------:R1:W-:Y:S02]  /*c41f0*/  STL [R1+0x2ba8], R9 ;  /* 0x002ba80901007387 */ /* 0x0003e40000100800 */
[----:B------:R-:W-:Y:S01]  /*c4200*/  IMAD.X R8, R8, 0x1, R0, P3 ;  /* 0x0000000108087824 */ /* 0x000fe200018e0600 */
[----:B-1----:R-:W3:Y:S01]  /*c4210*/  LDL.LU R9, [R1+0x2bac] ;  /* 0x002bac0001097983 */ /* 0x002ee20000300800 */
[----:B------:R-:W-:Y:S02]  /*c4220*/  STL [R1+0x2afc], R15 ;  /* 0x002afc0f01007387 */ /* 0x000fe40000100800 */
[----:B------:R-:W3:Y:S01]  /*c4230*/  LDL.LU R24, [R1+0x2bd8] ;  /* 0x002bd80001187983 */ /* 0x000ee20000300800 */
[----:B------:R1:W-:Y:S01]  /*c4240*/  STL [R1+0x2b04], R8 ;  /* 0x002b040801007387 */ /* 0x0003e20000100800 */
[----:B------:R-:W-:-:S03]  /*c4250*/  IADD3 R2, P3, R2, R252, RZ ;  /* 0x000000fc02027210 */ /* 0x000fc60007f7e0ff */
[----:B-1----:R-:W3:Y:S02]  /*c4260*/  LDL.LU R8, [R1+0x2bb4] ;  /* 0x002bb40001087983 */ /* 0x002ee40000300800 */
[----:B------:R1:W-:Y:S01]  /*c4270*/  STL [R1+0x2bb0], R2 ;  /* 0x002bb00201007387 */ /* 0x0003e20000100800 */
[----:B------:R-:W-:Y:S01]  /*c4280*/  IADD3.X R6, R6, R0, RZ, P6, !PT ;  /* 0x0000000006067210 */ /* 0x000fe200037fe4ff */
[----:B-1----:R-:W3:Y:S01]  /*c4290*/  LDL.LU R2, [R1+0x2be0] ;  /* 0x002be00001027983 */ /* 0x002ee20000300800 */
[----:B------:R-:W3:Y:S02]  /*c42a0*/  LDL.LU R23, [R1+0x2bbc] ;  /* 0x002bbc0001177983 */ /* 0x000ee40000300800 */
[----:B------:R-:W3:Y:S02]  /*c42b0*/  LDL.LU R16, [R1+0x2be8] ;  /* 0x002be80001107983 */ /* 0x000ee40000300800 */
[----:B------:R-:W3:Y:S01]  /*c42c0*/  LDL.LU R15, [R1+0x2bc4] ;  /* 0x002bc400010f7983 */ /* 0x000ee20000300800 */
[----:B------:R1:W-:Y:S04]  /*c42d0*/  STL [R1+0x2b0c], R6 ;  /* 0x002b0c0601007387 */ /* 0x0003e80000100800 */
[----:B-1----:R-:W3:Y:S01]  /*c42e0*/  LDL.LU R6, [R1+0x2bf0] ;  /* 0x002bf00001067983 */ /* 0x002ee20000300800 */
[-C--:B------:R-:W-:Y:S01]  /*c42f0*/  IADD3 R14, P6, R14, R252.reuse, RZ ;  /* 0x000000fc0e0e7210 */ /* 0x080fe20007fde0ff */
[----:B----4-:R-:W-:Y:S01]  /*c4300*/  IMAD.X R4, R4, 0x1, R0, P5 ;  /* 0x0000000104047824 */ /* 0x010fe200028e0600 */
[----:B--2---:R-:W-:-:S04]  /*c4310*/  IADD3 R13, P5, R13, R252, RZ ;  /* 0x000000fc0d0d7210 */ /* 0x004fc80007fbe0ff */
[----:B------:R1:W-:Y:S04]  /*c4320*/  STL [R1+0x2b14], R4 ;  /* 0x002b140401007387 */ /* 0x0003e80000100800 */
[----:B-1----:R-:W2:Y:S01]  /*c4330*/  LDL.LU R4, [R1+0x2bcc] ;  /* 0x002bcc0001047983 */ /* 0x002ea20000300800 */
[----:B------:R-:W-:Y:S01]  /*c4340*/  STL [R1+0x2bb8], R14 ;  /* 0x002bb80e01007387 */ /* 0x000fe20000100800 */
[----:B---3--:R-:W-:-:S05]  /*c4350*/  IADD3.X R11, R11, R0, RZ, P2, !PT ;  /* 0x000000000b0b7210 */ /* 0x008fca00017fe4ff */
[----:B------:R1:W-:Y:S04]  /*c4360*/  STL [R1+0x2b1c], R11 ;  /* 0x002b1c0b01007387 */ /* 0x0003e80000100800 */
[----:B-1----:R-:W3:Y:S01]  /*c4370*/  LDL.LU R11, [R1+0x2bf8] ;  /* 0x002bf800010b7983 */ /* 0x002ee20000300800 */
[----:B------:R-:W-:Y:S01]  /*c4380*/  STL [R1+0x2bc0], R13 ;  /* 0x002bc00d01007387 */ /* 0x000fe20000100800 */
[----:B------:R-:W-:-:S05]  /*c4390*/  IADD3 R7, P2, R7, R252, RZ ;  /* 0x000000fc07077210 */ /* 0x000fca0007f5e0ff */
[----:B------:R1:W-:Y:S01]  /*c43a0*/  STL [R1+0x2bc8], R7 ;  /* 0x002bc80701007387 */ /* 0x0003e20000100800 */
[----:B------:R-:W-:-:S03]  /*c43b0*/  IMAD.X R12, R12, 0x1, R0, P4 ;  /* 0x000000010c0c7824 */ /* 0x000fc600020e0600 */
        /* <DEDUP_REMOVED lines=9> */
[----:B------:R-:W4:Y:S03]  /*c4450*/  LDL.LU R13, [R1+0x2bf4] ;  /* 0x002bf400010d7983 */ /* 0x000f260000300800 */
[----:B-1----:R-:W4:Y:S01]  /*c4460*/  LDL.LU R12, [R1+0x2c20] ;  /* 0x002c2000010c7983 */ /* 0x002f220000300800 */
[----:B------:R-:W-:-:S05]  /*c4470*/  IADD3 R10, P4, R10, R252, RZ ;  /* 0x000000fc0a0a7210 */ /* 0x000fca0007f9e0ff */
[----:B------:R1:W-:Y:S01]  /*c4480*/  STL [R1+0x2bd0], R10 ;  /* 0x002bd00a01007387 */ /* 0x0003e20000100800 */
[----:B------:R-:W-:-:S03]  /*c4490*/  IADD3.X R9, R9, R0, RZ, P3, !PT ;  /* 0x0000000009097210 */ /* 0x000fc60001ffe4ff */
[----:B-1----:R-:W4:Y:S02]  /*c44a0*/  LDL.LU R10, [R1+0x2bfc] ;  /* 0x002bfc00010a7983 */ /* 0x002f240000300800 */
[----:B------:R1:W-:Y:S01]  /*c44b0*/  STL [R1+0x2bac], R9 ;  /* 0x002bac0901007387 */ /* 0x0003e20000100800 */
[----:B------:R-:W-:Y:S01]  /*c44c0*/  IADD3 R24, P3, R24, R252, RZ ;  /* 0x000000fc18187210 */ /* 0x000fe20007f7e0ff */
[----:B-1----:R-:W4:Y:S01]  /*c44d0*/  LDL.LU R9, [R1+0x2ca8] ;  /* 0x002ca80001097983 */ /* 0x002f220000300800 */
[----:B------:R-:W-:-:S05]  /*c44e0*/  IMAD.X R8, R8, 0x1, R0, P6 ;  /* 0x0000000108087824 */ /* 0x000fca00030e0600 */
[----:B------:R1:W-:Y:S01]  /*c44f0*/  STL [R1+0x2bb4], R8 ;  /* 0x002bb40801007387 */ /* 0x0003e20000100800 */
[----:B------:R-:W-:Y:S02]  /*c4500*/  IADD3 R2, P6, R2, R252, RZ ;  /* 0x000000fc02027210 */ /* 0x000fe40007fde0ff */
[----:B------:R-:W-:Y:S01]  /*c4510*/  IADD3.X R23, R23, R0, RZ, P5, !PT ;  /* 0x0000000017177210 */ /* 0x000fe20002ffe4ff */
[-C--:B------:R-:W-:Y:S02]  /*c4520*/  IADD3 R16, P5, R16, R252.reuse, RZ ;  /* 0x000000fc10107210 */ /* 0x080fe40007fbe0ff */
[----:B------:R-:W-:Y:S01]  /*c4530*/  IMAD.X R15, R15, 0x1, R0, P2 ;  /* 0x000000010f0f7824 */ /* 0x000fe200010e0600 */
[----:B-1----:R-:W4:Y:S01]  /*c4540*/  LDL.LU R8, [R1+0x2c04] ;  /* 0x002c040001087983 */ /* 0x002f220000300800 */
[----:B------:R-:W-:Y:S02]  /*c4550*/  STL [R1+0x2bd8], R24 ;  /* 0x002bd81801007387 */ /* 0x000fe40000100800 */
[----:B------:R1:W-:Y:S01]  /*c4560*/  STL [R1+0x2be0], R2 ;  /* 0x002be00201007387 */ /* 0x0003e20000100800 */
        /* <DEDUP_REMOVED lines=9> */
[----:B--2---:R-:W-:-:S05]  /*c4600*/  IADD3.X R4, R4, R0, RZ, P4, !PT ;  /* 0x0000000004047210 */ /* 0x004fca00027fe4ff */
[----:B------:R1:W-:Y:S04]  /*c4610*/  STL [R1+0x2bcc], R4 ;  /* 0x002bcc0401007387 */ /* 0x0003e80000100800 */
[----:B-1----:R-:W2:Y:S01]  /*c4620*/  LDL.LU R4, [R1+0x2cc0] ;  /* 0x002cc00001047983 */ /* 0x002ea20000300800 */
[----:B---3--:R-:W-:-:S05]  /*c4630*/  IADD3 R11, P4, R11, R252, RZ ;  /* 0x000000fc0b0b7210 */ /* 0x008fca0007f9e0ff */
[----:B------:R1:W-:Y:S04]  /*c4640*/  STL [R1+0x2bf8], R11 ;  /* 0x002bf80b01007387 */ /* 0x0003e80000100800 */
[----:B-1----:R-:W3:Y:S01]  /*c4650*/  LDL.LU R11, [R1+0x2c1c] ;  /* 0x002c1c00010b7983 */ /* 0x002ee20000300800 */
[--C-:B----4-:R-:W-:Y:S01]  /*c4660*/  IMAD.X R7, R7, 0x1, R0.reuse, P3 ;  /* 0x0000000107077824 */ /* 0x110fe200018e0600 */
[----:B------:R-:W-:Y:S02]  /*c4670*/  IADD3 R22, P3, R22, R252, RZ ;  /* 0x000000fc16167210 */ /* 0x000fe40007f7e0ff */
        /* <DEDUP_REMOVED lines=29> */
[----:B------:R-:W-:-:S03]  /*c4850*/  IADD3 R2, P6, R2, R252, RZ ;  /* 0x000000fc02027210 */ /* 0x000fc60007fde0ff */
[----:B-1----:R-:W4:Y:S01]  /*c4860*/  LDL.LU R8, [R1+0x2cb4] ;  /* 0x002cb40001087983 */ /* 0x002f220000300800 */
[----:B------:R-:W4:Y:S02]  /*c4870*/  LDL.LU R23, [R1+0x2ce0] ;  /* 0x002ce00001177983 */ /* 0x000f240000300800 */
[----:B------:R-:W4:Y:S02]  /*c4880*/  LDL.LU R13, [R1+0x2cbc] ;  /* 0x002cbc00010d7983 */ /* 0x000f240000300800 */
[----:B------:R-:W4:Y:S01]  /*c4890*/  LDL.LU R12, [R1+0x2ce8] ;  /* 0x002ce800010c7983 */ /* 0x000f220000300800 */
[----:B------:R1:W-:Y:S01]  /*c48a0*/  STL [R1+0x2cb0], R2 ;  /* 0x002cb00201007387 */ /* 0x0003e20000100800 */
[----:B------:R-:W-:-:S03]  /*c48b0*/  IADD3.X R16, R16, R0, RZ, P5, !PT ;  /* 0x0000000010107210 */ /* 0x000fc60002ffe4ff */
[----:B-1----:R-:W4:Y:S01]  /*c48c0*/  LDL.LU R2, [R1+0x2cc4] ;  /* 0x002cc40001027983 */ /* 0x002f220000300800 */
[----:B------:R-:W-:-:S05]  /*c48d0*/  IADD3 R6, P5, R6, R252, RZ ;  /* 0x000000fc06067210 */ /* 0x000fca0007fbe0ff */
[----:B------:R1:W-:Y:S04]  /*c48e0*/  STL [R1+0x2cb8], R6 ;  /* 0x002cb80601007387 */ /* 0x0003e80000100800 */
[----:B-1----:R-:W4:Y:S01]  /*c48f0*/  LDL.LU R6, [R1+0x2cf0] ;  /* 0x002cf00001067983 */ /* 0x002f220000300800 */
[----:B------:R-:W-:Y:S02]  /*c4900*/  IMAD.X R15, R15, 0x1, R0, P2 ;  /* 0x000000010f0f7824 */ /* 0x000fe400010e0600 */
[----:B------:R-:W-:Y:S01]  /*c4910*/  STL [R1+0x2c0c], R16 ;  /* 0x002c0c1001007387 */ /* 0x000fe20000100800 */
[----:B--2---:R-:W-:-:S05]  /*c4920*/  IADD3 R4, P2, R4, R252, RZ ;  /* 0x000000fc04047210 */ /* 0x004fca0007f5e0ff */
[----:B------:R1:W-:Y:S04]  /*c4930*/  STL [R1+0x2cc0], R4 ;  /* 0x002cc00401007387 */ /* 0x0003e80000100800 */
[----:B-1----:R-:W2:Y:S01]  /*c4940*/  LDL.LU R4, [R1+0x2ccc] ;  /* 0x002ccc0001047983 */ /* 0x002ea20000300800 */
[----:B------:R-:W-:Y:S01]  /*c4950*/  STL [R1+0x2c14], R15 ;  /* 0x002c140f01007387 */ /* 0x000fe20000100800 */
[----:B---3--:R-:W-:-:S05]  /*c4960*/  IADD3.X R11, R11, R0, RZ, P4, !PT ;  /* 0x000000000b0b7210 */ /* 0x008fca00027fe4ff */
[----:B------:R1:W-:Y:S04]  /*c4970*/  STL [R1+0x2c1c], R11 ;  /* 0x002c1c0b01007387 */ /* 0x0003e80000100800 */
[----:B-1----:R-:W3:Y:S01]  /*c4980*/  LDL.LU R11, [R1+0x2cf8] ;  /* 0x002cf800010b7983 */ /* 0x002ee20000300800 */
[----:B------:R-:W3:Y:S02]  /*c4990*/  LDL.LU R22, [R1+0x2cd4] ;  /* 0x002cd40001167983 */ /* 0x000ee40000300800 */
[----:B------:R-:W3:Y:S02]  /*c49a0*/  LDL.LU R21, [R1+0x2d00] ;  /* 0x002d000001157983 */ /* 0x000ee40000300800 */
[----:B------:R-:W3:Y:S01]  /*c49b0*/  LDL.LU R20, [R1+0x2cdc] ;  /* 0x002cdc0001147983 */ /* 0x000ee20000300800 */
[----:B----4-:R-:W-:-:S05]  /*c49c0*/  IADD3 R7, P4, R7, R252, RZ ;  /* 0x000000fc07077210 */ /* 0x010fca0007f9e0ff */
[----:B------:R1:W-:Y:S01]  /*c49d0*/  STL [R1+0x2cc8], R7 ;  /* 0x002cc80701007387 */ /* 0x0003e20000100800 */
[----:B------:R-:W4:Y:S02]  /*c49e0*/  LDL.LU R19, [R1+0x2d08] ;  /* 0x002d080001137983 */ /* 0x000f240000300800 */
[----:B------:R-:W4:Y:S02]  /*c49f0*/  LDL.LU R18, [R1+0x2ce4] ;  /* 0x002ce40001127983 */ /* 0x000f240000300800 */
[----:B------:R-:W4:Y:S01]  /*c4a00*/  LDL.LU R17, [R1+0x2d10] ;  /* 0x002d100001117983 */ /* 0x000f220000300800 */
[----:B------:R-:W4:Y:S04]  /*c4a10*/  LDL.LU R16, [R1+0x2cec] ;  /* 0x002cec0001107983 */ /* 0x000f280000300800 */
[----:B-1----:R-:W4:Y:S01]  /*c4a20*/  LDL.LU R7, [R1+0x2d18] ;  /* 0x002d180001077983 */ /* 0x002f220000300800 */
[----:B------:R-:W4:Y:S02]  /*c4a30*/  LDL.LU R15, [R1+0x2cf4] ;  /* 0x002cf400010f7983 */ /* 0x000f240000300800 */
[----:B------:R-:W-:-:S05]  /*c4a40*/  IMAD.X R14, R14, 0x1, R0, P3 ;  /* 0x000000010e0e7824 */ /* 0x000fca00018e0600 */
        /* <DEDUP_REMOVED lines=8> */
[----:B-1----:R-:W4:Y:S01]  /*c4ad0*/  LDL.LU R9, [R1+0x2d04] ;  /* 0x002d040001097983 */ /* 0x002f220000300800 */
[--C-:B------:R-:W-:Y:S01]  /*c4ae0*/  IMAD.X R8, R8, 0x1, R0.reuse, P5 ;  /* 0x0000000108087824 */ /* 0x100fe200028e0600 */
[----:B------:R-:W-:Y:S02]  /*c4af0*/  IADD3 R23, P5, R23, R252, RZ ;  /* 0x000000fc17177210 */ /* 0x000fe40007fbe0ff */
[----:B------:R-:W-:Y:S01]  /*c4b00*/  IADD3.X R13, R13, R0, RZ, P2, !PT ;  /* 0x000000000d0d7210 */ /* 0x000fe200017fe4ff */
[----:B------:R-:W-:Y:S01]  /*c4b10*/  STL [R1+0x2cac], R24 ;  /* 0x002cac1801007387 */ /* 0x000fe20000100800 */
        /* <DEDUP_REMOVED lines=14> */
[----:B--2---:R-:W-:-:S05]  /*c4c00*/  IADD3.X R4, R4, R0, RZ, P3, !PT ;  /* 0x0000000004047210 */ /* 0x004fca0001ffe4ff */
[----:B------:R1:W-:Y:S04]  /*c4c10*/  STL [R1+0x2ccc], R4 ;  /* 0x002ccc0401007387 */ /* 0x0003e80000100800 */
[----:B-1----:R-:W2:Y:S01]  /*c4c20*/  LDL.LU R4, [R1+0x2d70] ;  /* 0x002d700001047983 */ /* 0x002ea20000300800 */
[-C--:B---3--:R-:W-:Y:S01]  /*c4c30*/  IADD3 R11, P3, R11, R252.reuse, RZ ;  /* 0x000000fc0b0b7210 */ /* 0x088fe20007f7e0ff */
[--C-:B------:R-:W-:Y:S01]  /*c4c40*/  IMAD.X R22, R22, 0x1, R0.reuse, P6 ;  /* 0x0000000116167824 */ /* 0x100fe200030e0600 */
[----:B------:R-:W-:Y:S02]  /*c4c50*/  IADD3 R21, P6, R21, R252, RZ ;  /* 0x000000fc15157210 */ /* 0x000fe40007fde0ff */
[----:B------:R-:W-:Y:S01]  /*c4c60*/  IADD3.X R20, R20, R0, RZ, P5, !PT ;  /* 0x0000000014147210 */ /* 0x000fe20002ffe4ff */
[----:B------:R1:W-:Y:S04]  /*c4c70*/  STL [R1+0x2cf8], R11 ;  /* 0x002cf80b01007387 */ /* 0x0003e80000100800 */
[----:B-1----:R-:W3:Y:S01]  /*c4c80*/  LDL.LU R11, [R1+0x2d1c] ;  /* 0x002d1c00010b7983 */ /* 0x002ee20000300800 */
[----:B----4-:R-:W-:Y:S01]  /*c4c90*/  IADD3 R19, P5, R19, R252, RZ ;  /* 0x000000fc13137210 */ /* 0x010fe20007fbe0ff */
[----:B------:R-:W-:-:S02]  /*c4ca0*/  IMAD.X R18, R18, 0x1, R0, P2 ;  /* 0x0000000112127824 */ /* 0x000fc400010e0600 */
[----:B------:R-:W-:Y:S01]  /*c4cb0*/  STL [R1+0x2cd4], R22 ;  /* 0x002cd41601007387 */ /* 0x000fe20000100800 */
[----:B------:R-:W-:Y:S01]  /*c4cc0*/  IADD3.X R16, R16, R0, RZ, P4, !PT ;  /* 0x0000000010107210 */ /* 0x000fe200027fe4ff */
[----:B------:R-:W-:Y:S01]  /*c4cd0*/  STL [R1+0x2d00], R21 ;  /* 0x002d001501007387 */ /* 0x000fe20000100800 */
[-C--:B------:R-:W-:Y:S01]  /*c4ce0*/  IADD3 R17, P2, R17, R252.reuse, RZ ;  /* 0x000000fc11117210 */ /* 0x080fe20007f5e0ff */
[----:B------:R-:W-:Y:S01]  /*c4cf0*/  STL [R1+0x2cdc], R20 ;  /* 0x002cdc1401007387 */ /* 0x000fe20000100800 */
[----:B------:R-:W-:-:S03]  /*c4d00*/  IADD3 R7, P4, R7, R252, RZ ;  /* 0x000000fc07077210 */ /* 0x000fc60007f9e0ff */
[----:B------:R-:W-:Y:S01]  /*c4d10*/  STL [R1+0x2d08], R19 ;  /* 0x002d081301007387 */ /* 0x000fe20000100800 */
[----:B------:R-:W-:Y:S02]  /*c4d20*/  STL [R1+0x2ce4], R18 ;  /* 0x002ce41201007387 */ /* 0x000fe40000100800 */
[----:B------:R-:W-:Y:S01]  /*c4d30*/  IMAD.X R15, R15, 0x1, R0, P3 ;  /* 0x000000010f0f7824 */ /* 0x000fe200018e0600 */
[----:B------:R1:W-:Y:S01]  /*c4d40*/  STL [R1+0x2d18], R7 ;  /* 0x002d180701007387 */ /* 0x0003e20000100800 */
[----:B------:R-:W-:Y:S03]  /*c4d50*/  STL [R1+0x2d10], R17 ;  /* 0x002d101101007387 */ /* 0x000fe60000100800 */
[----:B-1----:R-:W4:Y:S01]  /*c4d60*/  LDL.LU R7, [R1+0x2d64] ;  /* 0x002d640001077983 */ /* 0x002f220000300800 */
[----:B------:R-:W-:Y:S01]  /*c4d70*/  STL [R1+0x2cec], R16 ;  /* 0x002cec1001007387 */ /* 0x000fe20000100800 */
[----:B------:R-:W-:Y:S01]  /*c4d80*/  IADD3 R14, P3, R14, R252, RZ ;  /* 0x000000fc0e0e7210 */ /* 0x000fe20007f7e0ff */
[----:B------:R-:W4:Y:S01]  /*c4d90*/  LDL.LU R238, [R1+0x2da0] ;  /* 0x002da00001ee7983 */ /* 0x000f220000300800 */
[----:B------:R-:W-:Y:S01]  /*c4da0*/  STL [R1+0x2cf4], R15 ;  /* 0x002cf40f01007387 */ /* 0x000fe20000100800 */
[----:B------:R-:W-:-:S05]  /*c4db0*/  IADD3.X R10, R10, R0, RZ, P6, !PT ;  /* 0x000000000a0a7210 */ /* 0x000fca00037fe4ff */
[----:B------:R1:W-:Y:S01]  /*c4dc0*/  STL [R1+0x2cfc], R10 ;  /* 0x002cfc0a01007387 */ /* 0x0003e20000100800 */
[----:B------:R-:W-:Y:S02]  /*c4dd0*/  STL [R1+0x2d20], R14 ;  /* 0x002d200e01007387 */ /* 0x000fe40000100800 */
[--C-:B------:R-:W-:Y:S01]  /*c4de0*/  IMAD.X R9, R9, 0x1, R0.reuse, P5 ;  /* 0x0000000109097824 */ /* 0x100fe200028e0600 */
[----:B-1----:R-:W4:Y:S01]  /*c4df0*/  LDL.LU R10, [R1+0x2d88] ;  /* 0x002d8800010a7983 */ /* 0x002f220000300800 */
[----:B------:R-:W4:Y:S03]  /*c4e00*/  LDL.LU R29, [R1+0x2d90] ;  /* 0x002d9000011d7983 */ /* 0x000f260000300800 */
[----:B------:R1:W-:Y:S01]  /*c4e10*/  STL [R1+0x2d04], R9 ;  /* 0x002d040901007387 */ /* 0x0003e20000100800 */
[----:B------:R-:W-:Y:S01]  /*c4e20*/  IADD3.X R8, R8, R0, RZ, P2, !PT ;  /* 0x0000000008087210 */ /* 0x000fe200017fe4ff */
[----:B-1----:R-:W4:Y:S04]  /*c4e30*/  LDL.LU R9, [R1+0x2d6c] ;  /* 0x002d6c0001097983 */ /* 0x002f280000300800 */
[----:B------:R1:W-:Y:S04]  /*c4e40*/  STL [R1+0x2d0c], R8 ;  /* 0x002d0c0801007387 */ /* 0x0003e80000100800 */
[----:B-1----:R-:W4:Y:S01]  /*c4e50*/  LDL.LU R8, [R1+0x2d98] ;  /* 0x002d980001087983 */ /* 0x002f220000300800 */
[----:B------:R-:W-:Y:S01]  /*c4e60*/  IMAD.X R2, R2, 0x1, R0, P4 ;  /* 0x0000000102027824 */ /* 0x000fe200020e0600 */
[----:B------:R-:W-:-:S05]  /*c4e70*/  IADD3 R6, P6, R6, R252, RZ ;  /* 0x000000fc06067210 */ /* 0x000fca0007fde0ff */
[----:B------:R-:W-:Y:S01]  /*c4e80*/  STL [R1+0x2d68], R6 ;  /* 0x002d680601007387 */ /* 0x000fe20000100800 */
[----:B------:R1:W-:Y:S03]  /*c4e90*/  STL [R1+0x2d14], R2 ;  /* 0x002d140201007387 */ /* 0x0003e60000100800 */
[----:B-1----:R-:W4:Y:S01]  /*c4ea0*/  LDL.LU R2, [R1+0x2d74] ;  /* 0x002d740001027983 */ /* 0x002f220000300800 */
[-C--:B------:R-:W-:Y:S02]  /*c4eb0*/  IADD3 R13, P2, R13, R252.reuse, RZ ;  /* 0x000000fc0d0d7210 */ /* 0x080fe40007f5e0ff */
[----:B------:R-:W-:-:S03]  /*c4ec0*/  IADD3 R12, P4, R12, R252, RZ ;  /* 0x000000fc0c0c7210 */ /* 0x000fc60007f9e0ff */
[----:B------:R1:W-:Y:S01]  /*c4ed0*/  STL [R1+0x2d78], R13 ;  /* 0x002d780d01007387 */ /* 0x0003e20000100800 */
[----:B--2---:R-:W-:-:S05]  /*c4ee0*/  IADD3 R4, P5, R4, R252, RZ ;  /* 0x000000fc04047210 */ /* 0x004fca0007fbe0ff */
[----:B------:R-:W-:Y:S01]  /*c4ef0*/  STL [R1+0x2d70], R4 ;  /* 0x002d700401007387 */ /* 0x000fe20000100800 */
[----:B------:R-:W2:Y:S02]  /*c4f00*/  LDL.LU R28, [R1+0x2d7c] ;  /* 0x002d7c00011c7983 */ /* 0x000ea40000300800 */
[----:B------:R-:W2:Y:S02]  /*c4f10*/  LDL.LU R27, [R1+0x2da8] ;  /* 0x002da800011b7983 */ /* 0x000ea40000300800 */
[----:B------:R-:W2:Y:S01]  /*c4f20*/  LDL.LU R26, [R1+0x2d84] ;  /* 0x002d8400011a7983 */ /* 0x000ea20000300800 */
[----:B------:R1:W-:Y:S01]  /*c4f30*/  STL [R1+0x2d80], R12 ;  /* 0x002d800c01007387 */ /* 0x0003e20000100800 */
[----:B------:R-:W2:Y:S02]  /*c4f40*/  LDL.LU R25, [R1+0x2db0] ;  /* 0x002db00001197983 */ /* 0x000ea40000300800 */
[----:B------:R-:W2:Y:S02]  /*c4f50*/  LDL.LU R24, [R1+0x2d8c] ;  /* 0x002d8c0001187983 */ /* 0x000ea40000300800 */
[----:B------:R-:W2:Y:S01]  /*c4f60*/  LDL.LU R23, [R1+0x2db8] ;  /* 0x002db80001177983 */ /* 0x000ea20000300800 */
[----:B---3--:R-:W-:-:S05]  /*c4f70*/  IADD3.X R11, R11, R0, RZ, P3, !PT ;  /* 0x000000000b0b7210 */ /* 0x008fca0001ffe4ff */
[----:B------:R3:W-:Y:S01]  /*c4f80*/  STL [R1+0x2d1c], R11 ;  /* 0x002d1c0b01007387 */ /* 0x0007e20000100800 */
        /* <DEDUP_REMOVED lines=9> */
[----:B-1----:R-:W2:Y:S02]  /*c5020*/  LDL.LU R13, [R1+0x2de0] ;  /* 0x002de000010d7983 */ /* 0x002ea40000300800 */
[----:B------:R-:W2:Y:S01]  /*c5030*/  LDL.LU R12, [R1+0x2dbc] ;  /* 0x002dbc00010c7983 */ /* 0x000ea20000300800 */
[----:B---3--:R-:W3:Y:S01]  /*c5040*/  LDL.LU R11, [R1+0x2dc4] ;  /* 0x002dc400010b7983 */ /* 0x008ee20000300800 */
[----:B----4-:R-:W-:-:S05]  /*c5050*/  IMAD.X R7, R7, 0x1, R0, P6 ;  /* 0x0000000107077824 */ /* 0x010fca00030e0600 */
[----:B------:R1:W-:Y:S01]  /*c5060*/  LDGSTS.E [R3+0x28800], [R6.64], P1 ;  /* 0x2880000006037fae */ /* 0x0003e20008921844 */
[-C--:B------:R-:W-:Y:S02]  /*c5070*/  IADD3 R10, P3, R10, R252.reuse, RZ ;  /* 0x000000fc0a0a7210 */ /* 0x080fe40007f7e0ff */
[----:B------:R-:W-:-:S03]  /*c5080*/  IADD3 R29, P6, R29, R252, RZ ;  /* 0x000000fc1d1d7210 */ /* 0x000fc60007fde0ff */
[----:B------:R4:W-:Y:S01]  /*c5090*/  STL [R1+0x2d88], R10 ;  /* 0x002d880a01007387 */ /* 0x0009e20000100800 */
[----:B------:R-:W-:-:S03]  /*c50a0*/  IADD3.X R9, R9, R0, RZ, P5, !PT ;  /* 0x0000000009097210 */ /* 0x000fc60002ffe4ff */
[----:B----4-:R-:W4:Y:S02]  /*c50b0*/  LDL.LU R10, [R1+0x2dcc] ;  /* 0x002dcc00010a7983 */ /* 0x010f240000300800 */
[----:B------:R1:W-:Y:S02]  /*c50c0*/  STL [R1+0x2d6c], R9 ;  /* 0x002d6c0901007387 */ /* 0x0003e40000100800 */
[----:B-1----:R-:W4:Y:S01]  /*c50d0*/  LDL.LU R9, [R1+0x2dd4] ;  /* 0x002dd40001097983 */ /* 0x002f220000300800 */
[----:B------:R-:W-:Y:S01]  /*c50e0*/  IADD3 R8, P5, R8, R252, RZ ;  /* 0x000000fc08087210 */ /* 0x000fe20007fbe0ff */
[----:B------:R-:W-:Y:S04]  /*c50f0*/  STL [R1+0x2d90], R29 ;  /* 0x002d901d01007387 */ /* 0x000fe80000100800 */
[----:B------:R1:W-:Y:S04]  /*c5100*/  STL [R1+0x2d98], R8 ;  /* 0x002d980801007387 */ /* 0x0003e80000100800 */
[----:B-1----:R-:W4:Y:S01]  /*c5110*/  LDL.LU R8, [R1+0x2ddc] ;  /* 0x002ddc0001087983 */ /* 0x002f220000300800 */
[----:B------:R-:W-:Y:S02]  /*c5120*/  STL [R1+0x2d64], R7 ;  /* 0x002d640701007387 */ /* 0x000fe40000100800 */
[----:B------:R-:W-:-:S05]  /*c5130*/  IMAD.X R2, R2, 0x1, R0, P2 ;  /* 0x0000000102027824 */ /* 0x000fca00010e0600 */
[----:B------:R1:W-:Y:S04]  /*c5140*/  STL [R1+0x2d74], R2 ;  /* 0x002d740201007387 */ /* 0x0003e80000100800 */
[----:B-1----:R-:W4:Y:S01]  /*c5150*/  LDL.LU R2, [R1+0x2de4] ;  /* 0x002de40001027983 */ /* 0x002f220000300800 */
[----:B------:R-:W-:-:S05]  /*c5160*/  IADD3 R238, P2, R238, R252, RZ ;  /* 0x000000fceeee7210 */ /* 0x000fca0007f5e0ff */
[----:B------:R-:W-:Y:S01]  /*c5170*/  STL [R1+0x2da0], R238 ;  /* 0x002da0ee01007387 */ /* 0x000fe20000100800 */
[----:B--2---:R-:W-:Y:S01]  /*c5180*/  IADD3.X R28, R28, R0, RZ, P4, !PT ;  /* 0x000000001c1c7210 */ /* 0x004fe200027fe4ff */
[-C--:B------:R-:W-:Y:S02]  /*c5190*/  IADD3 R27, P4, R27, R252.reuse, RZ ;  /* 0x000000fc1b1b7210 */ /* 0x080fe40007f9e0ff */
[--C-:B------:R-:W-:Y:S01]  /*c51a0*/  IMAD.X R26, R26, 0x1, R0.reuse, P3 ;  /* 0x000000011a1a7824 */ /* 0x100fe200018e0600 */
[----:B------:R-:W-:Y:S02]  /*c51b0*/  IADD3 R25, P3, R25, R252, RZ ;  /* 0x000000fc19197210 */ /* 0x000fe40007f7e0ff */
[----:B------:R-:W-:Y:S01]  /*c51c0*/  IADD3.X R24, R24, R0, RZ, P6, !PT ;  /* 0x0000000018187210 */ /* 0x000fe200037fe4ff */
[----:B------:R-:W-:Y:S01]  /*c51d0*/  STL [R1+0x2d7c], R28 ;  /* 0x002d7c1c01007387 */ /* 0x000fe20000100800 */
[-C--:B------:R-:W-:Y:S01]  /*c51e0*/  IADD3 R23, P6, R23, R252.reuse, RZ ;  /* 0x000000fc17177210 */ /* 0x080fe20007fde0ff */
[----:B------:R-:W-:Y:S02]  /*c51f0*/  STL [R1+0x2da8], R27 ;  /* 0x002da81b01007387 */ /* 0x000fe40000100800 */
[----:B------:R-:W-:Y:S01]  /*c5200*/  STL [R1+0x2d84], R26 ;  /* 0x002d841a01007387 */ /* 0x000fe20000100800 */
[----:B------:R-:W-:Y:S01]  /*c5210*/  STL [R1+0x2db0], R25 ;  /* 0x002db01901007387 */ /* 0x000fe20000100800 */
[----:B------:R-:W-:Y:S02]  /*c5220*/  STL [R1+0x2d8c], R24 ;  /* 0x002d8c1801007387 */ /* 0x000fe40000100800 */
[----:B------:R-:W-:Y:S02]  /*c5230*/  STL [R1+0x2db8], R23 ;  /* 0x002db81701007387 */ /* 0x000fe40000100800 */
[----:B------:R-:W-:Y:S01]  /*c5240*/  IMAD.X R22, R22, 0x1, R0, P5 ;  /* 0x0000000116167824 */ /* 0x000fe200028e0600 */
[----:B------:R-:W-:-:S02]  /*c5250*/  IADD3 R21, P5, R21, R252, RZ ;  /* 0x000000fc15157210 */ /* 0x000fc40007fbe0ff */
[----:B------:R-:W-:Y:S01]  /*c5260*/  IADD3.X R20, R20, R0, RZ, P2, !PT ;  /* 0x0000000014147210 */ /* 0x000fe200017fe4ff */
[-C--:B------:R-:W-:Y:S02]  /*c5270*/  IADD3 R19, P2, R19, R252.reuse, RZ ;  /* 0x000000fc13137210 */ /* 0x080fe40007f5e0ff */
[--C-:B------:R-:W-:Y:S01]  /*c5280*/  IMAD.X R18, R18, 0x1, R0.reuse, P4 ;  /* 0x0000000112127824 */ /* 0x100fe200020e0600 */
[----:B------:R-:W-:Y:S01]  /*c5290*/  STL [R1+0x2d94], R22 ;  /* 0x002d941601007387 */ /* 0x000fe20000100800 */
[----:B------:R-:W-:Y:S01]  /*c52a0*/  IADD3 R17, P4, R17, R252, RZ ;  /* 0x000000fc11117210 */ /* 0x000fe20007f9e0ff */
[----:B------:R-:W-:Y:S01]  /*c52b0*/  STL [R1+0x2dc0], R21 ;  /* 0x002dc01501007387 */ /* 0x000fe20000100800 */
[----:B------:R-:W-:Y:S01]  /*c52c0*/  IADD3.X R16, R16, R0, RZ, P3, !PT ;  /* 0x0000000010107210 */ /* 0x000fe20001ffe4ff */
[----:B------:R-:W-:Y:S01]  /*c52d0*/  STL [R1+0x2d9c], R20 ;  /* 0x002d9c1401007387 */ /* 0x000fe20000100800 */
[-C--:B------:R-:W-:Y:S01]  /*c52e0*/  IADD3 R15, P3, R15, R252.reuse, RZ ;  /* 0x000000fc0f0f7210 */ /* 0x080fe20007f7e0ff */
[----:B------:R-:W-:Y:S02]  /*c52f0*/  STL [R1+0x2dc8], R19 ;  /* 0x002dc81301007387 */ /* 0x000fe40000100800 */
        /* <DEDUP_REMOVED lines=8> */
[----:B---3--:R-:W-:Y:S01]  /*c5380*/  IMAD.X R11, R11, 0x1, R0, P2 ;  /* 0x000000010b0b7824 */ /* 0x008fe200010e0600 */
[----:B------:R-:W-:Y:S01]  /*c5390*/  STL [R1+0x2db4], R14 ;  /* 0x002db40e01007387 */ /* 0x000fe20000100800 */
[----:B------:R-:W-:Y:S01]  /*c53a0*/  STL [R1+0x2de0], R13 ;  /* 0x002de00d01007387 */ /* 0x000fe20000100800 */
[----:B------:R-:W-:Y:S01]  /*c53b0*/  IADD3 R249, P2, R249, R252, RZ ;  /* 0x000000fcf9f97210 */ /* 0x000fe20007f5e0ff */
[----:B------:R-:W-:Y:S01]  /*c53c0*/  STL [R1+0x2dbc], R12 ;  /* 0x002dbc0c01007387 */ /* 0x000fe20000100800 */
[----:B------:R-:W-:Y:S01]  /*c53d0*/  STL [R1+0x2de8], R251 ;  /* 0x002de8fb01007387 */ /* 0x000fe20000100800 */
[----:B------:R-:W-:Y:S01]  /*c53e0*/  STL [R1+0x2dc4], R11 ;  /* 0x002dc40b01007387 */ /* 0x000fe20000100800 */
[----:B----4-:R-:W-:Y:S01]  /*c53f0*/  IADD3.X R10, R10, R0, RZ, P4, !PT ;  /* 0x000000000a0a7210 */ /* 0x010fe200027fe4ff */
[----:B------:R-:W-:-:S04]  /*c5400*/  IADD3 R247, P4, R247, R252, RZ ;  /* 0x000000fcf7f77210 */ /* 0x000fc80007f9e0ff */
[----:B------:R-:W-:Y:S01]  /*c5410*/  STL [R1+0x2dcc], R10 ;  /* 0x002dcc0a01007387 */ /* 0x000fe20000100800 */
[----:B------:R-:W-:Y:S02]  /*c5420*/  STL [R1+0x2df0], R249 ;  /* 0x002df0f901007387 */ /* 0x000fe40000100800 */
[----:B------:R-:W-:-:S05]  /*c5430*/  IMAD.X R9, R9, 0x1, R0, P3 ;  /* 0x0000000109097824 */ /* 0x000fca00018e0600 */
[----:B------:R-:W-:Y:S01]  /*c5440*/  STL [R1+0x2dd4], R9 ;  /* 0x002dd40901007387 */ /* 0x000fe20000100800 */
[----:B------:R-:W-:Y:S01]  /*c5450*/  STL [R1+0x2df8], R247 ;  /* 0x002df8f701007387 */ /* 0x000fe20000100800 */
[----:B------:R-:W-:-:S05]  /*c5460*/  IADD3.X R8, R8, R0, RZ, P6, !PT ;  /* 0x0000000008087210 */ /* 0x000fca00037fe4ff */
[----:B------:R-:W-:Y:S01]  /*c5470*/  STL [R1+0x2ddc], R8 ;  /* 0x002ddc0801007387 */ /* 0x000fe20000100800 */
[----:B------:R-:W-:-:S05]  /*c5480*/  IMAD.X R2, R2, 0x1, R0, P5 ;  /* 0x0000000102027824 */ /* 0x000fca00028e0600 */
[----:B------:R1:W-:Y:S04]  /*c5490*/  STL [R1+0x2de4], R2 ;  /* 0x002de40201007387 */ /* 0x0003e80000100800 */
[----:B-1----:R-:W2:Y:S01]  /*c54a0*/  LDL.LU R2, [R1+0x2ea8] ;  /* 0x002ea80001027983 */ /* 0x002ea20000300800 */
[----:B------:R-:W3:Y:S02]  /*c54b0*/  LDL.LU R21, [R1+0x2eb0] ;  /* 0x002eb00001157983 */ /* 0x000ee40000300800 */
        /* <DEDUP_REMOVED lines=34> */
[-C--:B------:R-:W-:Y:S01]  /*c56e0*/  IADD3 R245, P3, R245, R252.reuse, RZ ;  /* 0x000000fcf5f57210 */ /* 0x080fe20007f7e0ff */
[----:B------:R-:W4:Y:S01]  /*c56f0*/  LDL.LU R59, [R1+0x30d0] ;  /* 0x0030d000013b7983 */ /* 0x000f220000300800 */
[----:B------:R-:W-:Y:S01]  /*c5700*/  IADD3 R243, P6, R243, R252, RZ ;  /* 0x000000fcf3f37210 */ /* 0x000fe20007fde0ff */
[----:B------:R-:W4:Y:S02]  /*c5710*/  LDL.LU R58, [R1+0x30d4] ;  /* 0x0030d400013a7983 */ /* 0x000f240000300800 */
[----:B------:R-:W4:Y:S01]  /*c5720*/  LDL.LU R57, [R1+0x30d8] ;  /* 0x0030d80001397983 */ /* 0x000f220000300800 */
[----:B------:R-:W-:Y:S01]  /*c5730*/  IADD3.X R250, R250, R0, RZ, P2, !PT ;  /* 0x00000000fafa7210 */ /* 0x000fe200017fe4ff */
[----:B------:R-:W4:Y:S01]  /*c5740*/  LDL.LU R56, [R1+0x30dc] ;  /* 0x0030dc0001387983 */ /* 0x000f220000300800 */
[-C--:B------:R-:W-:Y:S01]  /*c5750*/  IADD3 R241, P5, R241, R252.reuse, RZ ;  /* 0x000000fcf1f17210 */ /* 0x080fe20007fbe0ff */
[----:B------:R-:W4:Y:S02]  /*c5760*/  LDL.LU R55, [R1+0x30e0] ;  /* 0x0030e00001377983 */ /* 0x000f240000300800 */
[--C-:B------:R-:W-:Y:S01]  /*c5770*/  IMAD.X R248, R248, 0x1, R0.reuse, P4 ;  /* 0x00000001f8f87824 */ /* 0x100fe200020e0600 */
[----:B------:R-:W-:Y:S01]  /*c5780*/  STL [R1+0x2e00], R245 ;  /* 0x002e00f501007387 */ /* 0x000fe20000100800 */
[----:B------:R-:W-:Y:S01]  /*c5790*/  IADD3 R189, P2, R189, R252, RZ ;  /* 0x000000fcbdbd7210 */ /* 0x000fe20007f5e0ff */
[----:B------:R-:W-:Y:S01]  /*c57a0*/  STL [R1+0x2e08], R243 ;  /* 0x002e08f301007387 */ /* 0x000fe20000100800 */
[----:B------:R-:W-:Y:S01]  /*c57b0*/  IADD3.X R246, R246, R0, RZ, P3, !PT ;  /* 0x00000000f6f67210 */ /* 0x000fe20001ffe4ff */
[----:B------:R-:W-:Y:S01]  /*c57c0*/  STL [R1+0x2dec], R250 ;  /* 0x002decfa01007387 */ /* 0x000fe20000100800 */
[----:B------:R-:W-:Y:S01]  /*c57d0*/  IADD3 R185, P4, R185, R252, RZ ;  /* 0x000000fcb9b97210 */ /* 0x000fe20007f9e0ff */
[----:B------:R-:W-:Y:S02]  /*c57e0*/  STL [R1+0x2e10], R241 ;  /* 0x002e10f101007387 */ /* 0x000fe40000100800 */
[----:B------:R-:W-:Y:S02]  /*c57f0*/  STL [R1+0x2df4], R248 ;  /* 0x002df4f801007387 */ /* 0x000fe40000100800 */
[--C-:B------:R-:W-:Y:S01]  /*c5800*/  IMAD.X R244, R244, 0x1, R0.reuse, P6 ;  /* 0x00000001f4f47824 */ /* 0x100fe200030e0600 */
[----:B------:R-:W-:Y:S01]  /*c5810*/  STL [R1+0x2e18], R189 ;  /* 0x002e18bd01007387 */ /* 0x000fe20000100800 */
[----:B------:R-:W-:Y:S01]  /*c5820*/  STL [R1+0x2dfc], R246 ;  /* 0x002dfcf601007387 */ /* 0x000fe20000100800 */
[-C--:B------:R-:W-:Y:S01]  /*c5830*/  IADD3.X R242, R242, R0.reuse, RZ, P5, !PT ;  /* 0x00000000f2f27210 */ /* 0x080fe20002ffe4ff */
[----:B------:R-:W-:Y:S02]  /*c5840*/  STL [R1+0x2e20], R185 ;  /* 0x002e20b901007387 */ /* 0x000fe40000100800 */
[----:B------:R-:W-:Y:S01]  /*c5850*/  IMAD.X R240, R240, 0x1, R0, P2 ;  /* 0x00000001f0f07824 */ /* 0x000fe200010e0600 */
[----:B------:R-:W-:-:S02]  /*c5860*/  IADD3.X R188, R188, R0, RZ, P4, !PT ;  /* 0x00000000bcbc7210 */ /* 0x000fc400027fe4ff */
[-C--:B--2---:R-:W-:Y:S02]  /*c5870*/  IADD3 R54, P3, R54, R252.reuse, RZ ;  /* 0x000000fc36367210 */ /* 0x084fe40007f7e0ff */
[-C--:B---3--:R-:W-:Y:S02]  /*c5880*/  IADD3 R52, P6, R52, R252.reuse, RZ ;  /* 0x000000fc34347210 */ /* 0x088fe40007fde0ff */
[-C--:B----4-:R-:W-:Y:S01]  /*c5890*/  IADD3 R50, P5, R50, R252.reuse, RZ ;  /* 0x000000fc32327210 */ /* 0x090fe20007fbe0ff */
[----:B------:R-:W-:Y:S01]  /*c58a0*/  STL [R1+0x2e68], R54 ;  /* 0x002e683601007387 */ /* 0x000fe20000100800 */
[-C--:B------:R-:W-:Y:S01]  /*c58b0*/  IADD3 R48, P2, R48, R252.reuse, RZ ;  /* 0x000000fc30307210 */ /* 0x080fe20007f5e0ff */
[----:B------:R-:W-:Y:S02]  /*c58c0*/  STL [R1+0x2e04], R244 ;  /* 0x002e04f401007387 */ /* 0x000fe40000100800 */
[----:B------:R-:W-:Y:S01]  /*c58d0*/  STL [R1+0x2e70], R52 ;  /* 0x002e703401007387 */ /* 0x000fe20000100800 */
[----:B------:R-:W-:Y:S01]  /*c58e0*/  IADD3 R46, P4, R46, R252, RZ ;  /* 0x000000fc2e2e7210 */ /* 0x000fe20007f9e0ff */
[----:B------:R-:W-:Y:S01]  /*c58f0*/  STL [R1+0x2e0c], R242 ;  /* 0x002e0cf201007387 */ /* 0x000fe20000100800 */
[----:B------:R-:W-:Y:S02]  /*c5900*/  STL [R1+0x2e78], R50 ;  /* 0x002e783201007387 */ /* 0x000fe40000100800 */
[----:B------:R-:W-:-:S02]  /*c5910*/  IMAD.X R128, R128, 0x1, R0, P3 ;  /* 0x0000000180807824 */ /* 0x000fc400018e0600 */
[----:B------:R-:W-:Y:S01]  /*c5920*/  STL [R1+0x2e80], R48 ;  /* 0x002e803001007387 */ /* 0x000fe20000100800 */
[----:B------:R-:W-:Y:S01]  /*c5930*/  IADD3 R44, P3, R44, R252, RZ ;  /* 0x000000fc2c2c7210 */ /* 0x000fe20007f7e0ff */
[----:B------:R-:W-:Y:S01]  /*c5940*/  STL [R1+0x2e14], R240 ;  /* 0x002e14f001007387 */ /* 0x000fe20000100800 */
[----:B------:R-:W-:Y:S01]  /*c5950*/  IADD3.X R53, R53, R0, RZ, P6, !PT ;  /* 0x0000000035357210 */ /* 0x000fe200037fe4ff */
[----:B------:R-:W-:Y:S01]  /*c5960*/  STL [R1+0x2e88], R46 ;  /* 0x002e882e01007387 */ /* 0x000fe20000100800 */
[----:B------:R-:W-:Y:S01]  /*c5970*/  IADD3 R42, P6, R42, R252, RZ ;  /* 0x000000fc2a2a7210 */ /* 0x000fe20007fde0ff */
[----:B------:R-:W-:Y:S01]  /*c5980*/  STL [R1+0x2e1c], R188 ;  /* 0x002e1cbc01007387 */ /* 0x000fe20000100800 */
[--C-:B------:R-:W-:Y:S01]  /*c5990*/  IMAD.X R51, R51, 0x1, R0.reuse, P5 ;  /* 0x0000000133337824 */ /* 0x100fe200028e0600 */
[----:B------:R-:W-:Y:S01]  /*c59a0*/  IADD3.X R49, R49, R0, RZ, P2, !PT ;  /* 0x0000000031317210 */ /* 0x000fe200017fe4ff */
[----:B------:R-:W-:Y:S01]  /*c59b0*/  STL [R1+0x2e64], R128 ;  /* 0x002e648001007387 */ /* 0x000fe20000100800 */
[-C--:B------:R-:W-:Y:S01]  /*c59c0*/  IADD3 R2, P2, R2, R252.reuse, RZ ;  /* 0x000000fc02027210 */ /* 0x080fe20007f5e0ff */
[----:B------:R-:W-:Y:S01]  /*c59d0*/  STL [R1+0x2e90], R44 ;  /* 0x002e902c01007387 */ /* 0x000fe20000100800 */
[----:B------:R-:W-:Y:S02]  /*c59e0*/  STL [R1+0x2e6c], R53 ;  /* 0x002e6c3501007387 */ /* 0x000fe40000100800 */
[----:B------:R-:W-:Y:S02]  /*c59f0*/  STL [R1+0x2e98], R42 ;  /* 0x002e982a01007387 */ /* 0x000fe40000100800 */
[----:B------:R-:W-:Y:S01]  /*c5a00*/  STL [R1+0x2e74], R51 ;  /* 0x002e743301007387 */ /* 0x000fe20000100800 */
[----:B------:R1:W-:Y:S04]  /*c5a10*/  STL [R1+0x2ea8], R2 ;  /* 0x002ea80201007387 */ /* 0x0003e80000100800 */
[----:B-1----:R-:W2:Y:S01]  /*c5a20*/  LDL.LU R2, [R1+0x2edc] ;  /* 0x002edc0001027983 */ /* 0x002ea20000300800 */
[-C--:B------:R-:W-:Y:S01]  /*c5a30*/  IADD3 R40, P5, R40, R252.reuse, RZ ;  /* 0x000000fc28287210 */ /* 0x080fe20007fbe0ff */
[----:B------:R-:W-:Y:S01]  /*c5a40*/  IMAD.X R47, R47, 0x1, R0, P4 ;  /* 0x000000012f2f7824 */ /* 0x000fe200020e0600 */
[----:B------:R-:W-:-:S02]  /*c5a50*/  IADD3 R21, P4, R21, R252, RZ ;  /* 0x000000fc15157210 */ /* 0x000fc40007f9e0ff */
[----:B------:R-:W-:Y:S01]  /*c5a60*/  IADD3.X R45, R45, R0, RZ, P3, !PT ;  /* 0x000000002d2d7210 */ /* 0x000fe20001ffe4ff */
[----:B------:R-:W-:Y:S01]  /*c5a70*/  STL [R1+0x2e7c], R49 ;  /* 0x002e7c3101007387 */ /* 0x000fe20000100800 */
[-C--:B------:R-:W-:Y:S01]  /*c5a80*/  IADD3 R20, P3, R20, R252.reuse, RZ ;  /* 0x000000fc14147210 */ /* 0x080fe20007f7e0ff */
[--C-:B------:R-:W-:Y:S02]  /*c5a90*/  IMAD.X R43, R43, 0x1, R0.reuse, P6 ;  /* 0x000000012b2b7824 */ /* 0x100fe400030e0600 */
[----:B------:R-:W-:Y:S01]  /*c5aa0*/  STL [R1+0x2ea0], R40 ;  /* 0x002ea02801007387 */ /* 0x000fe20000100800 */
[----:B------:R-:W-:Y:S01]  /*c5ab0*/  IADD3 R19, P6, R19, R252, RZ ;  /* 0x000000fc13137210 */ /* 0x000fe20007fde0ff */
[----:B------:R-:W-:Y:S01]  /*c5ac0*/  STL [R1+0x2e84], R47 ;  /* 0x002e842f01007387 */ /* 0x000fe20000100800 */
[----:B------:R-:W-:Y:S01]  /*c5ad0*/  IADD3.X R41, R41, R0, RZ, P5, !PT ;  /* 0x0000000029297210 */ /* 0x000fe20002ffe4ff */
        /* <DEDUP_REMOVED lines=10> */
[-C--:B------:R-:W-:Y:S01]  /*c5b80*/  IADD3 R14, P4, R14, R252.reuse, RZ ;  /* 0x000000fc0e0e7210 */ /* 0x080fe20007f9e0ff */
[----:B------:R-:W-:Y:S01]  /*c5b90*/  STL [R1+0x2e9c], R41 ;  /* 0x002e9c2901007387 */ /* 0x000fe20000100800 */
        /* <DEDUP_REMOVED lines=8> */
[----:B------:R-:W-:-:S02]  /*c5c20*/  IMAD.X R10, R10, 0x1, R0, P5 ;  /* 0x000000010a0a7824 */ /* 0x000fc400028e0600 */
[----:B------:R-:W-:Y:S01]  /*c5c30*/  STL [R1+0x2eb4], R13 ;  /* 0x002eb40d01007387 */ /* 0x000fe20000100800 */
[----:B------:R-:W-:Y:S01]  /*c5c40*/  IADD3.X R9, R9, R0, RZ, P2, !PT ;  /* 0x0000000009097210 */ /* 0x000fe200017fe4ff */
[----:B------:R-:W-:Y:S01]  /*c5c50*/  STL [R1+0x2ee0], R12 ;  /* 0x002ee00c01007387 */ /* 0x000fe20000100800 */
[----:B------:R-:W-:Y:S01]  /*c5c60*/  IADD3 R175, P5, R175, R252, RZ ;  /* 0x000000fcafaf7210 */ /* 0x000fe20007fbe0ff */
[----:B------:R-:W-:Y:S02]  /*c5c70*/  STL [R1+0x2ebc], R11 ;  /* 0x002ebc0b01007387 */ /* 0x000fe40000100800 */
[----:B------:R-:W-:Y:S01]  /*c5c80*/  IMAD.X R8, R8, 0x1, R0, P4 ;  /* 0x0000000108087824 */ /* 0x000fe200020e0600 */
[----:B------:R-:W-:Y:S01]  /*c5c90*/  STL [R1+0x2ee8], R179 ;  /* 0x002ee8b301007387 */ /* 0x000fe20000100800 */
[----:B------:R-:W-:Y:S02]  /*c5ca0*/  STL [R1+0x2ec4], R10 ;  /* 0x002ec40a01007387 */ /* 0x000fe40000100800 */
[----:B------:R-:W-:Y:S02]  /*c5cb0*/  STL [R1+0x2ecc], R9 ;  /* 0x002ecc0901007387 */ /* 0x000fe40000100800 */
[----:B------:R-:W-:Y:S01]  /*c5cc0*/  STL [R1+0x2ef0], R175 ;  /* 0x002ef0af01007387 */ /* 0x000fe20000100800 */
[----:B------:R-:W-:Y:S01]  /*c5cd0*/  STL [R1+0x2ed4], R8 ;  /* 0x002ed40801007387 */ /* 0x000fe20000100800 */
[----:B--2---:R-:W-:-:S05]  /*c5ce0*/  IADD3.X R2, R2, R0, RZ, P3, !PT ;  /* 0x0000000002027210 */ /* 0x004fca0001ffe4ff */
        /* <DEDUP_REMOVED lines=30> */
[----:B------:R-:W-:-:S02]  /*c5ed0*/  IADD3 R167, P2, R167, R252, RZ ;  /* 0x000000fca7a77210 */ /* 0x000fc40007f5e0ff */
[-C--:B------:R-:W-:Y:S01]  /*c5ee0*/  IADD3 R163, P4, R163, R252.reuse, RZ ;  /* 0x000000fca3a37210 */ /* 0x080fe20007f9e0ff */
[--C-:B------:R-:W-:Y:S01]  /*c5ef0*/  IMAD.X R184, R184, 0x1, R0.reuse, P6 ;  /* 0x00000001b8b87824 */ /* 0x100fe200030e0600 */
[----:B------:R-:W4:Y:S01]  /*c5f00*/  LDL.LU R25, [R1+0x2f9c] ;  /* 0x002f9c0001197983 */ /* 0x000f220000300800 */
[----:B------:R-:W-:Y:S01]  /*c5f10*/  IADD3 R161, P3, R161, R252, RZ ;  /* 0x000000fca1a17210 */ /* 0x000fe20007f7e0ff */
[----:B------:R-:W4:Y:S01]  /*c5f20*/  LDL.LU R24, [R1+0x2fa0] ;  /* 0x002fa00001187983 */ /* 0x000f220000300800 */
        /* <DEDUP_REMOVED lines=91> */
[----:B------:R-:W3:Y:S02]  /*c64e0*/  LDL.LU R229, [R1+0x30a8] ;  /* 0x0030a80001e57983 */ /* 0x000ee40000300800 */
[----:B------:R-:W4:Y:S01]  /*c64f0*/  LDL.LU R225, [R1+0x30b0] ;  /* 0x0030b00001e17983 */ /* 0x000f220000300800 */
[----:B--2---:R-:W-:-:S05]  /*c6500*/  IADD3.X R2, R2, R0, RZ, P4, !PT ;  /* 0x0000000002027210 */ /* 0x004fca00027fe4ff */
[----:B------:R1:W-:Y:S04]  /*c6510*/  STL [R1+0x2fdc], R2 ;  /* 0x002fdc0201007387 */ /* 0x0003e80000100800 */
[----:B-1----:R-:W2:Y:S01]  /*c6520*/  LDL.LU R2, [R1+0x30b8] ;  /* 0x0030b80001027983 */ /* 0x002ea20000300800 */
[----:B------:R-:W2:Y:S02]  /*c6530*/  LDL.LU R23, [R1+0x3064] ;  /* 0x0030640001177983 */ /* 0x000ea40000300800 */
[----:B------:R-:W2:Y:S02]  /*c6540*/  LDL.LU R22, [R1+0x3068] ;  /* 0x0030680001167983 */ /* 0x000ea40000300800 */
        /* <DEDUP_REMOVED lines=17> */
[----:B------:R-:W-:Y:S02]  /*c6660*/  IADD3 R144, P4, R144, R252, RZ ;  /* 0x000000fc90907210 */ /* 0x000fe40007f9e0ff */
        /* <DEDUP_REMOVED lines=43> */
[----:B------:R-:W-:Y:S01]  /*c6920*/  STL [R1+0x306c], R21 ;  /* 0x00306c1501007387 */ /* 0x000fe20000100800 */
[-C--:B------:R-:W-:Y:S01]  /*c6930*/  IADD3 R8, P3, R8, R252.reuse, RZ ;  /* 0x000000fc08087210 */ /* 0x080fe20007f7e0ff */
[----:B------:R-:W-:Y:S02]  /*c6940*/  STL [R1+0x3098], R10 ;  /* 0x0030980a01007387 */ /* 0x000fe40000100800 */
[----:B------:R-:W-:Y:S01]  /*c6950*/  IMAD.X R15, R15, 0x1, R0, P5 ;  /* 0x000000010f0f7824 */ /* 0x000fe200028e0600 */
[----:B------:R-:W-:Y:S01]  /*c6960*/  STL [R1+0x3074], R19 ;  /* 0x0030741301007387 */ /* 0x000fe20000100800 */
[----:B------:R-:W-:Y:S01]  /*c6970*/  IADD3 R225, P5, R225, R252, RZ ;  /* 0x000000fce1e17210 */ /* 0x000fe20007fbe0ff */
[----:B------:R1:W-:Y:S01]  /*c6980*/  STL [R1+0x30a8], R229 ;  /* 0x0030a8e501007387 */ /* 0x0003e20000100800 */
[----:B------:R-:W-:Y:S01]  /*c6990*/  IADD3.X R13, R13, R0, RZ, P2, !PT ;  /* 0x000000000d0d7210 */ /* 0x000fe200017fe4ff */
[----:B------:R-:W-:-:S02]  /*c69a0*/  IADD3 R2, P2, R2, R252, RZ ;  /* 0x000000fc02027210 */ /* 0x000fc40007f5e0ff */
[--C-:B------:R-:W-:Y:S01]  /*c69b0*/  IMAD.X R11, R11, 0x1, R0.reuse, P4 ;  /* 0x000000010b0b7824 */ /* 0x100fe200020e0600 */
[----:B-1----:R-:W2:Y:S01]  /*c69c0*/  LDL.LU R229, [R1+0x514c] ;  /* 0x00514c0001e57983 */ /* 0x002ea20000300800 */
[----:B------:R-:W-:Y:S02]  /*c69d0*/  STL [R1+0x307c], R17 ;  /* 0x00307c1101007387 */ /* 0x000fe40000100800 */
[----:B------:R-:W-:Y:S02]  /*c69e0*/  STL [R1+0x30a0], R8 ;  /* 0x0030a00801007387 */ /* 0x000fe40000100800 */
[----:B------:R1:W-:Y:S01]  /*c69f0*/  STL [R1+0x30b0], R225 ;  /* 0x0030b0e101007387 */ /* 0x0003e20000100800 */
[----:B------:R-:W-:Y:S02]  /*c6a00*/  IADD3.X R9, R9, R0, RZ, P3, !PT ;  /* 0x0000000009097210 */ /* 0x000fe40001ffe4ff */
[-C--:B------:R-:W-:Y:S01]  /*c6a10*/  IADD3 R71, P4, R71, R252.reuse, RZ ;  /* 0x000000fc47477210 */ /* 0x080fe20007f9e0ff */
[----:B------:R-:W-:Y:S01]  /*c6a20*/  IADD3 R61, P3, R61, R252, RZ ;  /* 0x000000fc3d3d7210 */ /* 0x000fe20007f7e0ff */
[----:B-1----:R-:W3:Y:S01]  /*c6a30*/  LDL.LU R225, [R1+0x5148] ;  /* 0x0051480001e17983 */ /* 0x002ee20000300800 */
[----:B------:R-:W-:Y:S02]  /*c6a40*/  STL [R1+0x3084], R15 ;  /* 0x0030840f01007387 */ /* 0x000fe40000100800 */
[----:B------:R1:W-:Y:S02]  /*c6a50*/  STL [R1+0x30b8], R2 ;  /* 0x0030b80201007387 */ /* 0x0003e40000100800 */
[----:B-1----:R-:W4:Y:S01]  /*c6a60*/  LDL.LU R2, [R1+0x5144] ;  /* 0x0051440001027983 */ /* 0x002f220000300800 */
[----:B------:R-:W-:Y:S02]  /*c6a70*/  STL [R1+0x308c], R13 ;  /* 0x00308c0d01007387 */ /* 0x000fe40000100800 */
[----:B------:R-:W2:Y:S02]  /*c6a80*/  LDL.LU R252, [R1+0x30a4] ;  /* 0x0030a40001fc7983 */ /* 0x000ea40000300800 */
[----:B------:R-:W-:Y:S02]  /*c6a90*/  STL [R1+0x3094], R11 ;  /* 0x0030940b01007387 */ /* 0x000fe40000100800 */
[----:B--2---:R-:W-:-:S05]  /*c6aa0*/  IMAD.X R252, R252, 0x1, R0, P6 ;  /* 0x00000001fcfc7824 */ /* 0x004fca00030e0600 */
[----:B------:R1:W-:Y:S02]  /*c6ab0*/  STL [R1+0x30a4], R252 ;  /* 0x0030a4fc01007387 */ /* 0x0003e40000100800 */
[----:B-1----:R-:W-:-:S05]  /*c6ac0*/  MOV R252, c[0x0][0x188] ;  /* 0x0000620000fc7a02 */ /* 0x002fca0000000f00 */
[----:B------:R-:W-:Y:S01]  /*c6ad0*/  IMAD.SHL.U32 R252, R252, 0x80, RZ ;  /* 0x00000080fcfc7824 */ /* 0x000fe200078e00ff */
[----:B------:R-:W-:Y:S04]  /*c6ae0*/  STL [R1+0x30c0], R71 ;  /* 0x0030c04701007387 */ /* 0x000fe80000100800 */
[----:B------:R-:W-:Y:S01]  /*c6af0*/  SHF.L.U32 R252, R252, 0x2, RZ ;  /* 0x00000002fcfc7819 */ /* 0x000fe200000006ff */
[----:B------:R-:W-:Y:S03]  /*c6b00*/  STL [R1+0x309c], R9 ;  /* 0x00309c0901007387 */ /* 0x000fe60000100800 */
[----:B------:R-:W-:Y:S02]  /*c6b10*/  IADD3 R59, P6, R59, R252, RZ ;  /* 0x000000fc3b3b7210 */ /* 0x000fe40007fde0ff */
[----:B------:R-:W2:Y:S02]  /*c6b20*/  LDL.LU R252, [R1+0x30ac] ;  /* 0x0030ac0001fc7983 */ /* 0x000ea40000300800 */
[----:B--2---:R-:W-:-:S05]  /*c6b30*/  IMAD.X R252, R252, 0x1, R0, P5 ;  /* 0x00000001fcfc7824 */ /* 0x004fca00028e0600 */
[----:B------:R1:W-:Y:S02]  /*c6b40*/  STL [R1+0x30ac], R252 ;  /* 0x0030acfc01007387 */ /* 0x0003e40000100800 */
[----:B-1----:R-:W-:-:S05]  /*c6b50*/  MOV R252, c[0x0][0x188] ;  /* 0x0000620000fc7a02 */ /* 0x002fca0000000f00 */
[----:B------:R-:W-:-:S05]  /*c6b60*/  IMAD.SHL.U32 R252, R252, 0x80, RZ ;  /* 0x00000080fcfc7824 */ /* 0x000fca00078e00ff */
[----:B------:R-:W-:Y:S01]  /*c6b70*/  SHF.L.U32 R252, R252, 0x2, RZ ;  /* 0x00000002fcfc7819 */ /* 0x000fe200000006ff */
[----:B------:R-:W-:Y:S03]  /*c6b80*/  STL [R1+0x30c8], R61 ;  /* 0x0030c83d01007387 */ /* 0x000fe60000100800 */
[----:B------:R-:W-:Y:S02]  /*c6b90*/  IADD3 R57, P5, R57, R252, RZ ;  /* 0x000000fc39397210 */ /* 0x000fe40007fbe0ff */
[----:B------:R-:W2:Y:S01]  /*c6ba0*/  LDL.LU R252, [R1+0x30b4] ;  /* 0x0030b40001fc7983 */ /* 0x000ea20000300800 */
[--C-:B------:R-:W-:Y:S01]  /*c6bb0*/  IMAD.X R239, R239, 0x1, R0.reuse, P4 ;  /* 0x00000001efef7824 */ /* 0x100fe200020e0600 */
[-C--:B------:R-:W-:Y:S01]  /*c6bc0*/  IADD3.X R62, R62, R0.reuse, RZ, P3, !PT ;  /* 0x000000003e3e7210 */ /* 0x080fe20001ffe4ff */
[--C-:B------:R-:W-:Y:S01]  /*c6bd0*/  IMAD.X R60, R60, 0x1, R0.reuse, P6 ;  /* 0x000000013c3c7824 */ /* 0x100fe200030e0600 */
[----:B------:R-:W-:Y:S01]  /*c6be0*/  IADD3.X R58, R58, R0, RZ, P5, !PT ;  /* 0x000000003a3a7210 */ /* 0x000fe20002ffe4ff */
[----:B--2---:R-:W-:-:S05]  /*c6bf0*/  IMAD.X R252, R252, 0x1, R0, P2 ;  /* 0x00000001fcfc7824 */ /* 0x004fca00010e0600 */
[----:B------:R1:W-:Y:S02]  /*c6c00*/  STL [R1+0x30b4], R252 ;  /* 0x0030b4fc01007387 */ /* 0x0003e40000100800 */
[----:B-1----:R-:W-:-:S05]  /*c6c10*/  MOV R252, c[0x0][0x188] ;  /* 0x0000620000fc7a02 */ /* 0x002fca0000000f00 */
[----:B------:R-:W-:-:S05]  /*c6c20*/  IMAD.SHL.U32 R252, R252, 0x80, RZ ;  /* 0x00000080fcfc7824 */ /* 0x000fca00078e00ff */
[----:B------:R-:W-:Y:S01]  /*c6c30*/  SHF.L.U32 R252, R252, 0x2, RZ ;  /* 0x00000002fcfc7819 */ /* 0x000fe200000006ff */
[----:B------:R-:W-:Y:S03]  /*c6c40*/  STL [R1+0x30d0], R59 ;  /* 0x0030d03b01007387 */ /* 0x000fe60000100800 */
[-C--:B------:R-:W-:Y:S02]  /*c6c50*/  IADD3 R55, P2, R55, R252.reuse, RZ ;  /* 0x000000fc37377210 */ /* 0x080fe40007f5e0ff */
[-C--:B------:R-:W-:Y:S01]  /*c6c60*/  IADD3 R135, P4, R135, R252.reuse, RZ ;  /* 0x000000fc87877210 */ /* 0x080fe20007f9e0ff */
[----:B------:R-:W-:Y:S01]  /*c6c70*/  STL [R1+0x30d8], R57 ;  /* 0x0030d83901007387 */ /* 0x000fe20000100800 */
[----:B------:R-:W-:Y:S01]  /*c6c80*/  STL [R1+0x30bc], R239 ;  /* 0x0030bcef01007387 */ /* 0x000fe20000100800 */
[-C--:B------:R-:W-:Y:S01]  /*c6c90*/  IADD3 R133, P3, R133, R252.reuse, RZ ;  /* 0x000000fc85857210 */ /* 0x080fe20007f7e0ff */
[----:B------:R-:W-:Y:S01]  /*c6ca0*/  STL [R1+0x30e0], R55 ;  /* 0x0030e03701007387 */ /* 0x000fe20000100800 */
        /* <DEDUP_REMOVED lines=11> */
[----:B------:R-:W-:Y:S01]  /*c6d60*/  IMAD.X R134, R134, 0x1, R0, P3 ;  /* 0x0000000186867824 */ /* 0x000fe200018e0600 */
[----:B------:R-:W-:Y:S01]  /*c6d70*/  STL [R1+0x30dc], R56 ;  /* 0x0030dc3801007387 */ /* 0x000fe20000100800 */
[----:B------:R-:W-:Y:S01]  /*c6d80*/  IADD3 R67, P4, R67, R252, RZ ;  /* 0x000000fc43437210 */ /* 0x000fe20007f9e0ff */
[----:B------:R-:W-:Y:S01]  /*c6d90*/  STL [R1+0x3100], R129 ;  /* 0x0031008101007387 */ /* 0x000fe20000100800 */
[----:B------:R-:W-:Y:S01]  /*c6da0*/  IADD3.X R132, R132, R0, RZ, P6, !PT ;  /* 0x0000000084847210 */ /* 0x000fe200037fe4ff */
[----:B------:R-:W-:Y:S01]  /*c6db0*/  STL [R1+0x30e4], R136 ;  /* 0x0030e48801007387 */ /* 0x000fe20000100800 */
[----:B------:R-:W-:-:S02]  /*c6dc0*/  IADD3 R65, P3, R65, R252, RZ ;  /* 0x000000fc41417210 */ /* 0x000fc40007f7e0ff */
[----:B------:R-:W-:Y:S01]  /*c6dd0*/  IADD3 R63, P6, R63, R252, RZ ;  /* 0x000000fc3f3f7210 */ /* 0x000fe20007fde0ff */
[----:B------:R-:W-:Y:S02]  /*c6de0*/  STL [R1+0x3108], R69 ;  /* 0x0031084501007387 */ /* 0x000fe40000100800 */
[--C-:B------:R-:W-:Y:S01]  /*c6df0*/  IMAD.X R130, R130, 0x1, R0.reuse, P5 ;  /* 0x0000000182827824 */ /* 0x100fe200028e0600 */
[----:B------:R-:W-:Y:S01]  /*c6e00*/  STL [R1+0x30ec], R134 ;  /* 0x0030ec8601007387 */ /* 0x000fe20000100800 */
[----:B------:R-:W-:Y:S01]  /*c6e10*/  STL [R1+0x3110], R67 ;  /* 0x0031104301007387 */ /* 0x000fe20000100800 */
[----:B------:R-:W-:Y:S01]  /*c6e20*/  IADD3.X R70, R70, R0, RZ, P2, !PT ;  /* 0x0000000046467210 */ /* 0x000fe200017fe4ff */
[----:B------:R-:W-:Y:S02]  /*c6e30*/  STL [R1+0x30f4], R132 ;  /* 0x0030f48401007387 */ /* 0x000fe40000100800 */
[--C-:B------:R-:W-:Y:S01]  /*c6e40*/  IMAD.X R68, R68, 0x1, R0.reuse, P4 ;  /* 0x0000000144447824 */ /* 0x100fe200020e0600 */
[----:B------:R-:W-:Y:S01]  /*c6e50*/  STL [R1+0x3118], R65 ;  /* 0x0031184101007387 */ /* 0x000fe20000100800 */
[----:B------:R-:W-:-:S02]  /*c6e60*/  IMAD.X R64, R64, 0x1, R0, P6 ;  /* 0x0000000140407824 */ /* 0x000fc400030e0600 */
[----:B------:R-:W-:Y:S01]  /*c6e70*/  STL [R1+0x30fc], R130 ;  /* 0x0030fc8201007387 */ /* 0x000fe20000100800 */
[----:B------:R-:W-:Y:S01]  /*c6e80*/  IADD3.X R66, R66, R0, RZ, P3, !PT ;  /* 0x0000000042427210 */ /* 0x000fe20001ffe4ff */
[----:B------:R-:W-:Y:S01]  /*c6e90*/  STL [R1+0x3120], R63 ;  /* 0x0031203f01007387 */ /* 0x000fe20000100800 */
[----:B------:R-:W-:Y:S02]  /*c6ea0*/  STL [R1+0x3104], R70 ;  /* 0x0031044601007387 */ /* 0x000fe40000100800 */
[----:B------:R-:W-:Y:S02]  /*c6eb0*/  STL [R1+0x310c], R68 ;  /* 0x00310c4401007387 */ /* 0x000fe40000100800 */
[----:B------:R-:W-:Y:S01]  /*c6ec0*/  STL [R1+0x311c], R64 ;  /* 0x00311c4001007387 */ /* 0x000fe20000100800 */
[----:B------:R-:W-:Y:S01]  /*c6ed0*/  STL [R1+0x3114], R66 ;  /* 0x0031144201007387 */ /* 0x000fe20000100800 */
[----:B------:R1:W-:Y:S03]  /*c6ee0*/  STL.64 [R1+0x51c0], R102 ;  /* 0x0051c06601007387 */ /* 0x0003e60000100a00 */
[----:B-1----:R-:W2:Y:S04]  /*c6ef0*/  LDL R102, [R1+0x2d98] ;  /* 0x002d980001667983 */ /* 0x002ea80000100800 */
[----:B------:R-:W2:Y:S01]  /*c6f00*/  LDL R103, [R1+0x2d9c] ;  /* 0x002d9c0001677983 */ /* 0x000ea20000100800 */
        /* <DEDUP_REMOVED lines=14> */
[----:B------:R-:W3:Y:S01]  /*c6ff0*/  LDL R93, [R1+0x2d74] ;  /* 0x002d7400015d7983 */ /* 0x000ee20000100800 */
[----:B------:R-:W-:-:S02]  /*c7000*/  MOV R6, R4 ;  /* 0x0000000400067202 */ /* 0x000fc40000000f00 */
[----:B------:R-:W-:-:S04]  /*c7010*/  ISETP.GT.AND P2, PT, R5, 0x55, PT ;  /* 0x000000550500780c */ /* 0x000fc80003f44270 */
[----:B------:R-:W-:-:S04]  /*c7020*/  SEL R4, RZ, 0x4, !P2 ;  /* 0x00000004ff047807 */ /* 0x000fc80005000000 */
[----:B------:R-:W-:-:S04]  /*c7030*/  SEL R4, R4, RZ, !P0 ;  /* 0x000000ff04047207 */ /* 0x000fc80004000000 */
[----:B------:R-:W-:Y:S01]  /*c7040*/  ISETP.NE.U32.AND P2, PT, R4, RZ, PT ;  /* 0x000000ff0400720c */ /* 0x000fe20003f45070 */
        /* <DEDUP_REMOVED lines=10> */
[----:B--2---:R-:W-:-:S05]  /*c70f0*/  IMAD.MOV.U32 R7, RZ, RZ, R92 ;  /* 0x000000ffff077224 */ /* 0x004fca00078e005c */
[----:B------:R2:W-:Y:S02]  /*c7100*/  LDGSTS.E [R3+0x28900], [R6.64], P1 ;  /* 0x2890000006037fae */ /* 0x0005e40008921844 */
[----:B--2---:R-:W-:Y:S01]  /*c7110*/  MOV R6, R94 ;  /* 0x0000005e00067202 */ /* 0x004fe20000000f00 */
[----:B---3--:R-:W-:-:S05]  /*c7120*/  IMAD.MOV.U32 R7, RZ, RZ, R93 ;  /* 0x000000ffff077224 */ /* 0x008fca00078e005d */
[----:B------:R2:W-:Y:S02]  /*c7130*/  LDGSTS.E [R3+0x28a00], [R6.64], P1 ;  /* 0x28a0000006037fae */ /* 0x0005e40008921844 */
[----:B--2---:R-:W-:Y:S01]  /*c7140*/  MOV R6, R96 ;  /* 0x0000006000067202 */ /* 0x004fe20000000f00 */
[----:B------:R-:W-:-:S05]  /*c7150*/  IMAD.MOV.U32 R7, RZ, RZ, R95 ;  /* 0x000000ffff077224 */ /* 0x000fca00078e005f */
        /* <DEDUP_REMOVED lines=21> */
[----:B------:R2:W-:Y:S01]  /*c72b0*/  LDGSTS.E [R3+0x2aa00], [R6.64], P2 ;  /* 0x2aa0000006037fae */ /* 0x0005e20009121844 */
[----:B------:R-:W-:Y:S02]  /*c72c0*/  ISETP.GT.AND P1, PT, R5, 0x59, PT ;  /* 0x000000590500780c */ /* 0x000fe40003f24270 */
[----:B--2---:R-:W-:Y:S01]  /*c72d0*/  MOV R6, R48 ;  /* 0x0000003000067202 */ /* 0x004fe20000000f00 */
[----:B------:R-:W-:-:S05]  /*c72e0*/  IMAD.MOV.U32 R7, RZ, RZ, R49 ;  /* 0x000000ffff077224 */ /* 0x000fca00078e0031 */
[----:B------:R2:W-:Y:S01]  /*c72f0*/  LDGSTS.E [R3+0x2ab00], [R6.64], P2 ;  /* 0x2ab0000006037fae */ /* 0x0005e20009121844 */
[----:B------:R-:W-:Y:S02]  /*c7300*/  SEL R4, RZ, 0x4, !P1 ;  /* 0x00000004ff047807 */ /* 0x000fe40004800000 */
[----:B--2---:R-:W-:Y:S01]  /*c7310*/  MOV R6, R46 ;  /* 0x0000002e00067202 */ /* 0x004fe20000000f00 */
[----:B------:R-:W-:-:S05]  /*c7320*/  IMAD.MOV.U32 R7, RZ, RZ, R47 ;  /* 0x000000ffff077224 */ /* 0x000fca00078e002f */
[----:B------:R2:W-:Y:S01]  /*c7330*/  LDGSTS.E [R3+0x2ac00], [R6.64], P2 ;  /* 0x2ac0000006037fae */ /* 0x0005e20009121844 */
[----:B------:R-:W-:Y:S02]  /*c7340*/  SEL R4, R4, RZ, !P0 ;  /* 0x000000ff04047207 */ /* 0x000fe40004000000 */
[----:B--2---:R-:W-:Y:S01]  /*c7350*/  MOV R6, R44 ;  /* 0x0000002c00067202 */ /* 0x004fe20000000f00 */
[----:B------:R-:W-:-:S05]  /*c7360*/  IMAD.MOV.U32 R7, RZ, RZ, R45 ;  /* 0x000000ffff077224 */ /* 0x000fca00078e002d */
[----:B------:R2:W-:Y:S01]  /*c7370*/  LDGSTS.E [R3+0x2ad00], [R6.64], P2 ;  /* 0x2ad0000006037fae */ /* 0x0005e20009121844 */
[----:B------:R-:W-:Y:S02]  /*c7380*/  ISETP.NE.U32.AND P3, PT, R4, RZ, PT ;  /* 0x000000ff0400720c */ /* 0x000fe40003f65070 */
        /* <DEDUP_REMOVED lines=38> */
[----:B------:R-:W-:Y:S02]  /*c75f0*/  IMAD.MOV.U32 R7, RZ, RZ, R21 ;  /* 0x000000ffff077224 */ /* 0x000fe400078e0015 */
[----:B------:R-:W2:Y:S04]  /*c7600*/  LDL.LU.64 R20, [R1+0x2558] ;  /* 0x0025580001147983 */ /* 0x000ea80000300a00 */
[----:B------:R3:W-:Y:S02]  /*c7610*/  LDGSTS.E [R3+0x2e900], [R6.64], P1 ;  /* 0x2e90000006037fae */ /* 0x0007e40008921844 */
[----:B---3--:R-:W-:Y:S01]  /*c7620*/  MOV R6, R18 ;  /* 0x0000001200067202 */ /* 0x008fe20000000f00 */
[----:B------:R-:W-:-:S05]  /*c7630*/  IMAD.MOV.U32 R7, RZ, RZ, R19 ;  /* 0x000000ffff077224 */ /* 0x000fca00078e0013 */
[----:B------:R3:W-:Y:S02]  /*c7640*/  LDGSTS.E [R3+0x2ea00], [R6.64], P1 ;  /* 0x2ea0000006037fae */ /* 0x0007e40008921844 */
[----:B---3--:R-:W-:Y:S01]  /*c7650*/  MOV R6, R16 ;  /* 0x0000001000067202 */ /* 0x008fe20000000f00 */
[----:B------:R-:W-:Y:S02]  /*c7660*/  IMAD.MOV.U32 R7, RZ, RZ, R17 ;  /* 0x000000ffff077224 */ /* 0x000fe400078e0011 */
[----:B------:R-:W3:Y:S04]  /*c7670*/  LDL.LU.64 R16, [R1+0x2550] ;  /* 0x0025500001107983 */ /* 0x000ee80000300a00 */
[----:B------:R1:W-:Y:S01]  /*c7680*/  LDGSTS.E [R3+0x2eb00], [R6.64], P1 ;  /* 0x2eb0000006037fae */ /* 0x0003e20008921844 */
[----:B------:R-:W4:Y:S01]  /*c7690*/  LDL.LU.64 R18, [R1+0x2548] ;  /* 0x0025480001127983 */ /* 0x000f220000300a00 */
[----:B-1----:R-:W-:Y:S01]  /*c76a0*/  MOV R6, R14 ;  /* 0x0000000e00067202 */ /* 0x002fe20000000f00 */
[----:B------:R-:W-:-:S05]  /*c76b0*/  IMAD.MOV.U32 R7, RZ, RZ, R15 ;  /* 0x000000ffff077224 */ /* 0x000fca00078e000f */
[----:B------:R1:W-:Y:S02]  /*c76c0*/  LDGSTS.E [R3+0x2ec00], [R6.64], P1 ;  /* 0x2ec0000006037fae */ /* 0x0003e40008921844 */
[----:B-1----:R-:W-:Y:S01]  /*c76d0*/  MOV R6, R12 ;  /* 0x0000000c00067202 */ /* 0x002fe20000000f00 */
[----:B------:R-:W-:-:S05]  /*c76e0*/  IMAD.MOV.U32 R7, RZ, RZ, R13 ;  /* 0x000000ffff077224 */ /* 0x000fca00078e000d */
[----:B------:R1:W-:Y:S02]  /*c76f0*/  LDGSTS.E [R3+0x2ed00], [R6.64], P1 ;  /* 0x2ed0000006037fae */ /* 0x0003e40008921844 */
[----:B-1----:R-:W-:Y:S01]  /*c7700*/  MOV R6, R10 ;  /* 0x0000000a00067202 */ /* 0x002fe20000000f00 */
[----:B------:R-:W-:-:S05]  /*c7710*/  IMAD.MOV.U32 R7, RZ, RZ, R11 ;  /* 0x000000ffff077224 */ /* 0x000fca00078e000b */
[----:B------:R1:W-:Y:S02]  /*c7720*/  LDGSTS.E [R3+0x2ee00], [R6.64], P1 ;  /* 0x2ee0000006037fae */ /* 0x0003e40008921844 */
[----:B-1----:R-:W-:Y:S01]  /*c7730*/  MOV R6, R8 ;  /* 0x0000000800067202 */ /* 0x002fe20000000f00 */
[----:B------:R-:W-:Y:S02]  /*c7740*/  IMAD.MOV.U32 R7, RZ, RZ, R9 ;  /* 0x000000ffff077224 */ /* 0x000fe400078e0009 */
[----:B------:R-:W4:Y:S01]  /*c7750*/  LDL.LU.64 R8, [R1+0x2540] ;  /* 0x0025400001087983 */ /* 0x000f220000300a00 */
[----:B------:R-:W4:Y:S02]  /*c7760*/  LDL.LU.64 R22, [R1+0x2538] ;  /* 0x0025380001167983 */ /* 0x000f240000300a00 */
[----:B------:R-:W4:Y:S02]  /*c7770*/  LDL.LU.64 R10, [R1+0x2530] ;  /* 0x00253000010a7983 */ /* 0x000f240000300a00 */
[----:B------:R-:W4:Y:S01]  /*c7780*/  LDL.LU.64 R26, [R1+0x2528] ;  /* 0x00252800011a7983 */ /* 0x000f220000300a00 */
[C---:B------:R-:W-:Y:S01]  /*c7790*/  ISETP.GT.AND P2, PT, R5.reuse, 0x65, PT ;  /* 0x000000650500780c */ /* 0x040fe20003f44270 */
[----:B------:R1:W-:Y:S01]  /*c77a0*/  LDGSTS.E [R3+0x2ef00], [R6.64], P1 ;  /* 0x2ef0000006037fae */ /* 0x0003e20008921844 */
[----:B------:R-:W-:-:S03]  /*c77b0*/  ISETP.GT.AND P1, PT, R5, 0x61, PT ;  /* 0x000000610500780c */ /* 0x000fc60003f24270 */
[----:B------:R-:W4:Y:S01]  /*c77c0*/  LDL.LU.64 R12, [R1+0x2520] ;  /* 0x00252000010c7983 */ /* 0x000f220000300a00 */
[----:B------:R-:W-:Y:S01]  /*c77d0*/  SEL R4, RZ, 0x4, !P2 ;  /* 0x00000004ff047807 */ /* 0x000fe20005000000 */
[C---:B------:R-:W-:Y:S02]  /*c77e0*/  ISETP.GT.AND P2, PT, R5.reuse, 0x6d, PT ;  /* 0x0000006d0500780c */ /* 0x040fe40003f44270 */
[----:B------:R-:W4:Y:S01]  /*c77f0*/  LDL.LU.64 R40, [R1+0x2518] ;  /* 0x0025180001287983 */ /* 0x000f220000300a00 */
[----:B------:R-:W4:Y:S01]  /*c7800*/  LDL.LU.64 R14, [R1+0x2510] ;  /* 0x00251000010e7983 */ /* 0x000f220000300a00 */
[----:B------:R-:W-:Y:S01]  /*c7810*/  SEL R4, R4, RZ, !P0 ;  /* 0x000000ff04047207 */ /* 0x000fe20004000000 */
[----:B------:R-:W4:Y:S01]  /*c7820*/  LDL.LU.64 R38, [R1+0x2508] ;  /* 0x0025080001267983 */ /* 0x000f220000300a00 */
[----:B-1----:R-:W-:Y:S02]  /*c7830*/  SEL R6, RZ, 0x4, !P1 ;  /* 0x00000004ff067807 */ /* 0x002fe40004800000 */
[----:B------:R-:W-:Y:S01]  /*c7840*/  ISETP.NE.U32.AND P6, PT, R4, RZ, PT ;  /* 0x000000ff0400720c */ /* 0x000fe20003fc5070 */
[----:B------:R-:W-:Y:S01]  /*c7850*/  SEL R4, RZ, 0x4, !P2 ;  /* 0x00000004ff047807 */ /* 0x000fe20005000000 */
[----:B------:R-:W-:-:S02]  /*c7860*/  ISETP.GT.AND P1, PT, R5, 0x69, PT ;  /* 0x000000690500780c */ /* 0x000fc40003f24270 */
[----:B------:R-:W-:Y:S02]  /*c7870*/  SEL R6, R6, RZ, !P0 ;  /* 0x000000ff06067207 */ /* 0x000fe40004000000 */
[----:B------:R-:W-:Y:S02]  /*c7880*/  SEL R4, R4, RZ, !P0 ;  /* 0x000000ff04047207 */ /* 0x000fe40004000000 */
[----:B------:R-:W-:Y:S01]  /*c7890*/  ISETP.NE.U32.AND P5, PT, R6, RZ, PT ;  /* 0x000000ff0600720c */ /* 0x000fe20003fa5070 */
[----:B------:R-:W-:Y:S01]  /*c78a0*/  SEL R6, RZ, 0x4, !P1 ;  /* 0x00000004ff067807 */ /* 0x000fe20004800000 */
[----:B------:R-:W-:-:S03]  /*c78b0*/  ISETP.NE.U32.AND P2, PT, R4, RZ, PT ;  /* 0x000000ff0400720c */ /* 0x000fc60003f45070 */
[----:B------:R-:W-:-:S04]  /*c78c0*/  SEL R6, R6, RZ, !P0 ;  /* 0x000000ff06067207 */ /* 0x000fc80004000000 */
[----:B------:R-:W-:Y:S02]  /*c78d0*/  ISETP.NE.U32.AND P1, PT, R6, RZ, PT ;  /* 0x000000ff0600720c */ /* 0x000fe40003f25070 */
[----:B--2---:R-:W-:-:S04]  /*c78e0*/  IADD3 R50, P3, R20, R252, RZ ;  /* 0x000000fc14327210 */ /* 0x004fc80007f7e0ff */
[----:B------:R-:W-:Y:S02]  /*c78f0*/  IADD3.X R4, R21, R0, RZ, P3, !PT ;  /* 0x0000000015047210 */ /* 0x000fe40001ffe4ff */
[----:B---3--:R-:W-:-:S05]  /*c7900*/  IADD3 R49, P3, R16, R252, RZ ;  /* 0x000000fc10317210 */ /* 0x008fca0007f7e0ff */
[----:B------:R-:W-:Y:S02]  /*c7910*/  IMAD.X R6, R17, 0x1, R0, P3 ;  /* 0x0000000111067824 */ /* 0x000fe400018e0600 */
[----:B------:R-:W2:Y:S01]  /*c7920*/  LDL.LU.64 R16, [R1+0x2500] ;  /* 0x0025000001107983 */ /* 0x000ea20000300a00 */
[----:B------:R-:W3:Y:S01]  /*c7930*/  LDL.LU.64 R36, [R1+0x24f8] ;  /* 0x0024f80001247983 */ /* 0x000ee20000300a00 */
[----:B----4-:R-:W-:-:S04]  /*c7940*/  IADD3 R48, P3, R18, R252, RZ ;  /* 0x000000fc12307210 */ /* 0x010fc80007f7e0ff */
[----:B------:R-:W-:Y:S02]  /*c7950*/  IADD3.X R7, R19, R0, RZ, P3, !PT ;  /* 0x0000000013077210 */ /* 0x000fe40001ffe4ff */
[----:B------:R-:W4:Y:S01]  /*c7960*/  LDL.LU.64 R18, [R1+0x24f0] ;  /* 0x0024f00001127983 */ /* 0x000f220000300a00 */
[----:B------:R-:W4:Y:S02]  /*c7970*/  LDL.LU.64 R34, [R1+0x24e8] ;  /* 0x0024e80001227983 */ /* 0x000f240000300a00 */
[----:B------:R-:W4:Y:S02]  /*c7980*/  LDL.LU.64 R20, [R1+0x24e0] ;  /* 0x0024e00001147983 */ /* 0x000f240000300a00 */
[----:B------:R-:W4:Y:S01]  /*c7990*/  LDL.LU.64 R32, [R1+0x24d8] ;  /* 0x0024d80001207983 */ /* 0x000f220000300a00 */
[----:B------:R-:W-:-:S05]  /*c79a0*/  IADD3 R47, P3, R8, R252, RZ ;  /* 0x000000fc082f7210 */ /* 0x000fca0007f7e0ff */
[----:B------:R-:W-:Y:S01]  /*c79b0*/  IMAD.X R8, R9, 0x1, R0, P3 ;  /* 0x0000000109087824 */ /* 0x000fe200018e0600 */
[----:B------:R-:W-:-:S04]  /*c79c0*/  IADD3 R46, P3, R22, R252, RZ ;  /* 0x000000fc162e7210 */ /* 0x000fc80007f7e0ff */
[----:B------:R-:W-:Y:S02]  /*c79d0*/  IADD3.X R9, R23, R0, RZ, P3, !PT ;  /* 0x0000000017097210 */ /* 0x000fe40001ffe4ff */
[----:B------:R-:W4:Y:S01]  /*c79e0*/  LDL.LU.64 R22, [R1+0x24d0] ;  /* 0x0024d00001167983 */ /* 0x000f220000300a00 */
[----:B------:R-:W4:Y:S01]  /*c79f0*/  LDL.LU.64 R30, [R1+0x24c8] ;  /* 0x0024c800011e7983 */ /* 0x000f220000300a00 */
[-C--:B------:R-:W-:Y:S01]  /*c7a00*/  IADD3 R45, P3, R10, R252.reuse, RZ ;  /* 0x000000fc0a2d7210 */ /* 0x080fe20007f7e0ff */
[----:B------:R-:W4:Y:S01]  /*c7a10*/  LDL.LU.64 R24, [R1+0x24c0] ;  /* 0x0024c00001187983 */ /* 0x000f220000300a00 */
[----:B------:R-:W4:Y:S03]  /*c7a20*/  LDL.LU.64 R28, [R1+0x24b8] ;  /* 0x0024b800011c7983 */ /* 0x000f260000300a00 */
[----:B------:R-:W-:Y:S01]  /*c7a30*/  IMAD.X R10, R11, 0x1, R0, P3 ;  /* 0x000000010b0a7824 */ /* 0x000fe200018e0600 */
[----:B------:R-:W-:-:S04]  /*c7a40*/  IADD3 R44, P3, R26, R252, RZ ;  /* 0x000000fc1a2c7210 */ /* 0x000fc80007f7e0ff */
[----:B------:R-:W-:Y:S02]  /*c7a50*/  IADD3.X R11, R27, R0, RZ, P3, !PT ;  /* 0x000000001b0b7210 */ /* 0x000fe40001ffe4ff */
[----:B------:R-:W4:Y:S01]  /*c7a60*/  LDL.LU.64 R26, [R1+0x24b0] ;  /* 0x0024b000011a7983 */ /* 0x000f220000300a00 */
[----:B------:R-:W4:Y:S02]  /*c7a70*/  LDL.LU.64 R52, [R1+0x25e8] ;  /* 0x0025e80001347983 */ /* 0x000f240000300a00 */
[----:B------:R-:W4:Y:S02]  /*c7a80*/  LDL.LU.64 R72, [R1+0x2678] ;  /* 0x0026780001487983 */ /* 0x000f240000300a00 */
        /* <DEDUP_REMOVED lines=24> */
[-C--:B------:R-:W-:Y:S01]  /*c7c10*/  IADD3 R43, P3, R12, R252.reuse, RZ ;  /* 0x000000fc0c2b7210 */ /* 0x080fe20007f7e0ff */
[----:B------:R-:W4:Y:S01]  /*c7c20*/  LDL.LU R97, [R1+0x180] ;  /* 0x0001800001617983 */ /* 0x000f220000300800 */
[----:B------:R-:W4:Y:S02]  /*c7c30*/  LDL.LU R98, [R1+0x184] ;  /* 0x0001840001627983 */ /* 0x000f240000300800 */
[----:B------:R-:W4:Y:S02]  /*c7c40*/  LDL.LU R99, [R1+0x150] ;  /* 0x0001500001637983 */ /* 0x000f240000300800 */
[----:B------:R-:W-:Y:S01]  /*c7c50*/  IMAD.X R12, R13, 0x1, R0, P3 ;  /* 0x000000010d0c7824 */ /* 0x000fe200018e0600 */
[----:B------:R-:W-:-:S04]  /*c7c60*/  IADD3 R42, P3, R40, R252, RZ ;  /* 0x000000fc282a7210 */ /* 0x000fc80007f7e0ff */
[----:B------:R-:W-:Y:S01]  /*c7c70*/  IADD3.X R13, R41, R0, RZ, P3, !PT ;  /* 0x00000000290d7210 */ /* 0x000fe20001ffe4ff */
[----:B------:R-:W-:-:S05]  /*c7c80*/  IADD3 R41, P3, R14, R252, RZ ;  /* 0x000000fc0e297210 */ /* 0x000fca0007f7e0ff */
[----:B------:R-:W-:Y:S01]  /*c7c90*/  IMAD.X R14, R15, 0x1, R0, P3 ;  /* 0x000000010f0e7824 */ /* 0x000fe200018e0600 */
[----:B------:R-:W-:-:S04]  /*c7ca0*/  IADD3 R40, P3, R38, R252, RZ ;  /* 0x000000fc26287210 */ /* 0x000fc80007f7e0ff */
[----:B------:R-:W-:Y:S02]  /*c7cb0*/  IADD3.X R15, R39, R0, RZ, P3, !PT ;  /* 0x00000000270f7210 */ /* 0x000fe40001ffe4ff */
[----:B--2---:R-:W-:-:S05]  /*c7cc0*/  IADD3 R39, P3, R16, R252, RZ ;  /* 0x000000fc10277210 */ /* 0x004fca0007f7e0ff */
[----:B------:R-:W-:Y:S01]  /*c7cd0*/  IMAD.X R16, R17, 0x1, R0, P3 ;  /* 0x0000000111107824 */ /* 0x000fe200018e0600 */
[----:B---3--:R-:W-:-:S04]  /*c7ce0*/  IADD3 R38, P3, R36, R252, RZ ;  /* 0x000000fc24267210 */ /* 0x008fc80007f7e0ff */
[----:B------:R-:W-:Y:S02]  /*c7cf0*/  IADD3.X R17, R37, R0, RZ, P3, !PT ;  /* 0x0000000025117210 */ /* 0x000fe40001ffe4ff */
[----:B----4-:R-:W-:-:S05]  /*c7d00*/  IADD3 R37, P3, R18, R252, RZ ;  /* 0x000000fc12257210 */ /* 0x010fca0007f7e0ff */
[----:B------:R-:W-:Y:S01]  /*c7d10*/  IMAD.X R18, R19, 0x1, R0, P3 ;  /* 0x0000000113127824 */ /* 0x000fe200018e0600 */
[----:B------:R-:W-:-:S04]  /*c7d20*/  IADD3 R36, P3, R34, R252, RZ ;  /* 0x000000fc22247210 */ /* 0x000fc80007f7e0ff */
[----:B------:R-:W-:Y:S01]  /*c7d30*/  IADD3.X R19, R35, R0, RZ, P3, !PT ;  /* 0x0000000023137210 */ /* 0x000fe20001ffe4ff */
[----:B------:R-:W-:-:S05]  /*c7d40*/  IADD3 R35, P3, R20, R252, RZ ;  /* 0x000000fc14237210 */ /* 0x000fca0007f7e0ff */
[----:B------:R-:W-:Y:S01]  /*c7d50*/  IMAD.X R20, R21, 0x1, R0, P3 ;  /* 0x0000000115147824 */ /* 0x000fe200018e0600 */
[----:B------:R-:W-:-:S04]  /*c7d60*/  IADD3 R34, P3, R32, R252, RZ ;  /* 0x000000fc20227210 */ /* 0x000fc80007f7e0ff */
[----:B------:R-:W-:Y:S02]  /*c7d70*/  IADD3.X R21, R33, R0, RZ, P3, !PT ;  /* 0x0000000021157210 */ /* 0x000fe40001ffe4ff */
[----:B------:R-:W-:-:S05]  /*c7d80*/  IADD3 R33, P3, R22, R252, RZ ;  /* 0x000000fc16217210 */ /* 0x000fca0007f7e0ff */
[----:B------:R-:W-:Y:S01]  /*c7d90*/  IMAD.X R22, R23, 0x1, R0, P3 ;  /* 0x0000000117167824 */ /* 0x000fe200018e0600 */
[----:B------:R-:W-:-:S04]  /*c7da0*/  IADD3 R32, P3, R30, R252, RZ ;  /* 0x000000fc1e207210 */ /* 0x000fc80007f7e0ff */
[----:B------:R-:W-:Y:S01]  /*c7db0*/  IADD3.X R23, R31, R0, RZ, P3, !PT ;  /* 0x000000001f177210 */ /* 0x000fe20001ffe4ff */
[----:B------:R-:W-:-:S05]  /*c7dc0*/  IADD3 R31, P3, R24, R252, RZ ;  /* 0x000000fc181f7210 */ /* 0x000fca0007f7e0ff */
[----:B------:R-:W-:Y:S01]  /*c7dd0*/  IMAD.X R24, R25, 0x1, R0, P3 ;  /* 0x0000000119187824 */ /* 0x000fe200018e0600 */
[----:B------:R-:W-:-:S04]  /*c7de0*/  IADD3 R30, P3, R28, R252, RZ ;  /* 0x000000fc1c1e7210 */ /* 0x000fc80007f7e0ff */
[----:B------:R-:W-:Y:S01]  /*c7df0*/  IADD3.X R25, R29, R0, RZ, P3, !PT ;  /* 0x000000001d197210 */ /* 0x000fe20001ffe4ff */
[----:B------:R-:W-:Y:S01]  /*c7e00*/  IADD3 R29, P4, R26, R252, RZ ;  /* 0x000000fc1a1d7210 */ /* 0x000fe20007f9e0ff */
[----:B------:R-:W-:-:S04]  /*c7e10*/  ISETP.GT.AND P3, PT, R5, 0x71, PT ;  /* 0x000000710500780c */ /* 0x000fc80003f64270 */
[----:B------:R-:W-:Y:S01]  /*c7e20*/  IMAD.X R26, R27, 0x1, R0, P4 ;  /* 0x000000011b1a7824 */ /* 0x000fe200020e0600 */
[----:B------:R-:W-:Y:S01]  /*c7e30*/  SEL R27, RZ, 0x4, !P3 ;  /* 0x00000004ff1b7807 */ /* 0x000fe20005800000 */
[----:B------:R-:W-:Y:S01]  /*c7e40*/  IADD3 R28, P3, R52, R252, RZ ;  /* 0x000000fc341c7210 */ /* 0x000fe20007f7e0ff */
[----:B------:R-:W-:Y:S02]  /*c7e50*/  ISETP.GT.AND P4, PT, R5, 0x75, PT ;  /* 0x000000750500780c */ /* 0x000fe40003f84270 */
[----:B------:R-:W-:Y:S01]  /*c7e60*/  SEL R51, R27, RZ, !P0 ;  /* 0x000000ff1b337207 */ /* 0x000fe20004000000 */
[----:B------:R-:W-:Y:S01]  /*c7e70*/  IADD3.X R27, R53, R0, RZ, P3, !PT ;  /* 0x00000000351b7210 */ /* 0x000fe20001ffe4ff */
[----:B------:R-:W-:Y:S02]  /*c7e80*/  LOP3.LUT R91, R91, R90, RZ, 0x3c, !PT ;  /* 0x0000005a5b5b7212 */ /* 0x000fe400078e3cff */
[----:B------:R-:W-:Y:S02]  /*c7e90*/  MOV R94, R102 ;  /* 0x00000066005e7202 */ /* 0x000fe40000000f00 */
[----:B------:R-:W-:Y:S01]  /*c7ea0*/  ISETP.NE.U32.AND P3, PT, R51, RZ, PT ;  /* 0x000000ff3300720c */ /* 0x000fe20003f65070 */
[----:B------:R-:W-:Y:S01]  /*c7eb0*/  IMAD.MOV.U32 R95, RZ, RZ, R101 ;  /* 0x000000ffff5f7224 */ /* 0x000fe200078e0065 */
[----:B------:R-:W-:-:S02]  /*c7ec0*/  LOP3.LUT R89, R89, R88, RZ, 0x3c, !PT ;  /* 0x0000005859597212 */ /* 0x000fc400078e3cff */
[----:B------:R-:W-:Y:S02]  /*c7ed0*/  SEL R51, RZ, 0x4, !P4 ;  /* 0x00000004ff337807 */ /* 0x000fe40006000000 */
[----:B------:R-:W-:Y:S02]  /*c7ee0*/  LOP3.LUT R79, R79, R78, RZ, 0x3c, !PT ;  /* 0x0000004e4f4f7212 */ /* 0x000fe400078e3cff */
[----:B------:R-:W-:Y:S02]  /*c7ef0*/  LOP3.LUT R77, R77, R76, RZ, 0x3c, !PT ;  /* 0x0000004c4d4d7212 */ /* 0x000fe400078e3cff */
[----:B------:R-:W-:Y:S02]  /*c7f00*/  LOP3.LUT R90, R91, R90, RZ, 0x3c, !PT ;  /* 0x0000005a5b5a7212 */ /* 0x000fe400078e3cff */
[----:B------:R-:W-:Y:S02]  /*c7f10*/  LOP3.LUT R88, R89, R88, RZ, 0x3c, !PT ;  /* 0x0000005859587212 */ /* 0x000fe400078e3cff */
[----:B------:R-:W-:Y:S01]  /*c7f20*/  SEL R53, R51, RZ, !P0 ;  /* 0x000000ff33357207 */ /* 0x000fe20004000000 */
[----:B------:R-:W-:Y:S01]  /*c7f30*/  STL.64 [R1+0x1a40], R94 ;  /* 0x001a405e01007387 */ /* 0x000fe20000100a00 */
[----:B------:R-:W-:-:S02]  /*c7f40*/  LOP3.LUT R78, R79, R78, RZ, 0x3c, !PT ;  /* 0x0000004e4f4e7212 */ /* 0x000fc400078e3cff */
[----:B------:R-:W-:Y:S02]  /*c7f50*/  LOP3.LUT R87, R87, R86, RZ, 0x3c, !PT ;  /* 0x0000005657577212 */ /* 0x000fe400078e3cff */
[----:B------:R-:W-:Y:S01]  /*c7f60*/  IADD3 R51, P4, R72, R252, RZ ;  /* 0x000000fc48337210 */ /* 0x000fe20007f9e0ff */
[----:B------:R-:W2:Y:S01]  /*c7f70*/  LDL.LU R100, [R1+0x154] ;  /* 0x0001540001647983 */ /* 0x000ea20000300800 */
[----:B------:R-:W-:Y:S01]  /*c7f80*/  MOV R92, R54 ;  /* 0x00000036005c7202 */ /* 0x000fe20000000f00 */
[----:B------:R-:W-:Y:S01]  /*c7f90*/  IMAD.MOV.U32 R93, RZ, RZ, R103 ;  /* 0x000000ffff5d7224 */ /* 0x000fe200078e0067 */
[----:B------:R-:W-:Y:S01]  /*c7fa0*/  LOP3.LUT R76, R77, R76, RZ, 0x3c, !PT ;  /* 0x0000004c4d4c7212 */ /* 0x000fe200078e3cff */
[----:B------:R-:W3:Y:S01]  /*c7fb0*/  LDL.LU R101, [R1+0x158] ;  /* 0x0001580001657983 */ /* 0x000ee20000300800 */
[----:B------:R-:W-:Y:S02]  /*c7fc0*/  LOP3.LUT R91, R91, R90, RZ, 0x3c, !PT ;  /* 0x0000005a5b5b7212 */ /* 0x000fe400078e3cff */
[----:B------:R-:W-:Y:S01]  /*c7fd0*/  LOP3.LUT R85, R85, R84, RZ, 0x3c, !PT ;  /* 0x0000005455557212 */ /* 0x000fe200078e3cff */
[----:B------:R-:W4:Y:S01]  /*c7fe0*/  LDL.LU R102, [R1+0x15c] ;  /* 0x00015c0001667983 */ /* 0x000f220000300800 */
[----:B------:R-:W-:Y:S01]  /*c7ff0*/  LOP3.LUT R89, R89, R88, RZ, 0x3c, !PT ;  /* 0x0000005859597212 */ /* 0x000fe200078e3cff */
[----:B------:R-:W4:Y:S01]  /*c8000*/  LDL.LU R103, [R1+0x160] ;  /* 0x0001600001677983 */ /* 0x000f220000300800 */
[----:B------:R-:W-:-:S02]  /*c8010*/  LOP3.LUT R79, R79, R78, RZ, 0x3c, !PT ;  /* 0x0000004e4f4f7212 */ /* 0x000fc400078e3cff */
[----:B------:R-:W-:Y:S01]  /*c8020*/  LOP3.LUT R86, R87, R86, RZ, 0x3c, !PT ;  /* 0x0000005657567212 */ /* 0x000fe200078e3cff */
[----:B------:R-:W4:Y:S01]  /*c8030*/  LDL.LU R54, [R1+0x164] ;  /* 0x0001640001367983 */ /* 0x000f220000300800 */
[----:B------:R-:W-:Y:S01]  /*c8040*/  LOP3.LUT R77, R77, R76, RZ, 0x3c, !PT ;  /* 0x0000004c4d4d7212 */ /* 0x000fe200078e3cff */
[----:B------:R-:W-:Y:S01]  /*c8050*/  IMAD.X R52, R73, 0x1, R0, P4 ;  /* 0x0000000149347824 */ /* 0x000fe200020e0600 */
[----:B------:R-:W-:Y:S01]  /*c8060*/  STL.64 [R1+0x1a38], R92 ;  /* 0x001a385c01007387 */ /* 0x000fe20000100a00 */
[----:B------:R-:W-:Y:S02]  /*c8070*/  MOV R74, R80 ;  /* 0x00000050004a7202 */ /* 0x000fe40000000f00 */
[----:B------:R-:W-:Y:S01]  /*c8080*/  LOP3.LUT R84, R85, R84, RZ, 0x3c, !PT ;  /* 0x0000005455547212 */ /* 0x000fe200078e3cff */
[----:B------:R-:W-:Y:S02]  /*c8090*/  STL.64 [R1+0x1a60], R90 ;  /* 0x001a605a01007387 */ /* 0x000fe40000100a00 */
[----:B------:R-:W-:Y:S01]  /*c80a0*/  IMAD.MOV.U32 R72, RZ, RZ, R82 ;  /* 0x000000ffff487224 */ /* 0x000fe200078e0052 */
[----:B------:R-:W-:Y:S01]  /*c80b0*/  MOV R73, R81 ;  /* 0x0000005100497202 */ /* 0x000fe20000000f00 */
[----:B------:R-:W-:Y:S01]  /*c80c0*/  STL.64 [R1+0x1a58], R88 ;  /* 0x001a585801007387 */ /* 0x000fe20000100a00 */
[----:B------:R-:W-:Y:S01]  /*c80d0*/  LOP3.LUT R87, R87, R86, RZ, 0x3c, !PT ;  /* 0x0000005657577212 */ /* 0x000fe200078e3cff */
[----:B------:R1:W-:Y:S02]  /*c80e0*/  STL.64 [R1+0x1a50], R78 ;  /* 0x001a504e01007387 */ /* 0x0003e40000100a00 */
[----:B------:R1:W-:Y:S01]  /*c80f0*/  STL.64 [R1+0x1a48], R76 ;  /* 0x001a484c01007387 */ /* 0x0003e20000100a00 */
[----:B------:R-:W-:Y:S01]  /*c8100*/  LOP3.LUT R85, R85, R84, RZ, 0x3c, !PT ;  /* 0x0000005455557212 */ /* 0x000fe200078e3cff */
[----:B------:R-:W-:Y:S01]  /*c8110*/  STL.64 [R1+0x1a70], R74 ;  /* 0x001a704a01007387 */ /* 0x000fe20000100a00 */
[----:B------:R-:W-:Y:S02]  /*c8120*/  STL.64 [R1+0x1a68], R72 ;  /* 0x001a684801007387 */ /* 0x000fe40000100a00 */
[----:B------:R-:W-:-:S02]  /*c8130*/  IMAD.MOV.U32 R81, RZ, RZ, R128 ;  /* 0x000000ffff517224 */ /* 0x000fc400078e0080 */
[----:B------:R-:W-:Y:S01]  /*c8140*/  STL.64 [R1+0x1a78], R86 ;  /* 0x001a785601007387 */ /* 0x000fe20000100a00 */
[----:B------:R-:W4:Y:S01]  /*c8150*/  LDL.LU R128, [R1+0x148] ;  /* 0x0001480001807983 */ /* 0x000f220000300800 */
[----:B------:R-:W-:Y:S01]  /*c8160*/  MOV R80, R238 ;  /* 0x000000ee00507202 */ /* 0x000fe20000000f00 */
[----:B------:R1:W-:Y:S02]  /*c8170*/  STL.64 [R1+0x1a98], R84 ;  /* 0x001a985401007387 */ /* 0x0003e40000100a00 */
[----:B------:R-:W4:Y:S01]  /*c8180*/  LDL.LU R238, [R1+0x14c] ;  /* 0x00014c0001ee7983 */ /* 0x000f220000300800 */
[----:B------:R1:W-:Y:S01]  /*c8190*/  LDGSTS.E [R3+0x30800], [R94.64], P5 ;  /* 0x308000005e037fae */ /* 0x0003e2000a921844 */
[----:B------:R1:W-:Y:S02]  /*c81a0*/  LDGSTS.E [R3+0x30900], [R92.64], P5 ;  /* 0x309000005c037fae */ /* 0x0003e4000a921844 */
[----:B------:R1:W-:Y:S02]  /*c81b0*/  LDGSTS.E [R3+0x30a00], [R90.64], P5 ;  /* 0x30a000005a037fae */ /* 0x0003e4000a921844 */
[----:B------:R-:W-:Y:S01]  /*c81c0*/  IMAD.MOV.U32 R82, RZ, RZ, R96 ;  /* 0x000000ffff527224 */ /* 0x000fe200078e0060 */
[----:B------:R1:W-:Y:S01]  /*c81d0*/  LDGSTS.E [R3+0x30b00], [R88.64], P5 ;  /* 0x30b0000058037fae */ /* 0x0003e2000a921844 */
[----:B------:R1:W-:Y:S02]  /*c81e0*/  LDGSTS.E [R3+0x30c00], [R78.64], P5 ;  /* 0x30c000004e037fae */ /* 0x0003e4000a921844 */
[----:B------:R1:W-:Y:S02]  /*c81f0*/  LDGSTS.E [R3+0x30d00], [R76.64], P5 ;  /* 0x30d000004c037fae */ /* 0x0003e4000a921844 */
[----:B------:R3:W-:Y:S01]  /*c8200*/  LDGSTS.E [R3+0x30e00], [R74.64], P5 ;  /* 0x30e000004a037fae */ /* 0x0007e2000a921844 */
[----:B------:R2:W-:Y:S04]  /*c8210*/  LDGSTS.E [R3+0x30f00], [R72.64], P5 ;  /* 0x30f0000048037fae */ /* 0x0005e8000a921844 */
[----:B------:R1:W-:Y:S01]  /*c8220*/  STL.64 [R1+0x1a90], R82 ;  /* 0x001a905201007387 */ /* 0x0003e20000100a00 */
[----:B------:R2:W-:Y:S02]  /*c8230*/  LDGSTS.E [R3+0x32800], [R86.64], P6 ;  /* 0x3280000056037fae */ /* 0x0005e4000b121844 */
[----:B------:R1:W-:Y:S02]  /*c8240*/  STL.64 [R1+0x1a88], R80 ;  /* 0x001a885001007387 */ /* 0x0003e40000100a00 */
[----:B------:R1:W-:Y:S01]  /*c8250*/  LDGSTS.E [R3+0x32900], [R84.64], P6 ;  /* 0x3290000054037fae */ /* 0x0003e2000b121844 */
[----:B------:R1:W-:Y:S01]  /*c8260*/  LDGSTS.E [R3+0x32a00], [R82.64], P6 ;  /* 0x32a0000052037fae */ /* 0x0003e2000b121844 */
[----:B------:R1:W-:Y:S02]  /*c8270*/  LDGSTS.E [R3+0x32b00], [R80.64], P6 ;  /* 0x32b0000050037fae */ /* 0x0003e4000b121844 */
[----:B-1----:R-:W-:Y:S01]  /*c8280*/  MOV R78, R98 ;  /* 0x00000062004e7202 */ /* 0x002fe20000000f00 */
[----:B------:R-:W-:-:S02]  /*c8290*/  IMAD.MOV.U32 R79, RZ, RZ, R97 ;  /* 0x000000ffff4f7224 */ /* 0x000fc400078e0061 */
[----:B------:R-:W-:-:S03]  /*c82a0*/  IMAD.MOV.U32 R77, RZ, RZ, R99 ;  /* 0x000000ffff4d7224 */ /* 0x000fc600078e0063 */
[----:B------:R1:W-:Y:S01]  /*c82b0*/  STL.64 [R1+0x1a80], R78 ;  /* 0x001a804e01007387 */ /* 0x0003e20000100a00 */
[----:B------:R-:W-:Y:S01]  /*c82c0*/  MOV R84, R225 ;  /* 0x000000e100547202 */ /* 0x000fe20000000f00 */
[----:B------:R-:W-:Y:S01]  /*c82d0*/  IMAD.MOV.U32 R85, RZ, RZ, R224 ;  /* 0x000000ffff557224 */ /* 0x000fe200078e00e0 */
[----:B------:R-:W-:Y:S01]  /*c82e0*/  MOV R82, R229 ;  /* 0x000000e500527202 */ /* 0x000fe20000000f00 */
[----:B------:R-:W-:Y:S01]  /*c82f0*/  IMAD.MOV.U32 R83, RZ, RZ, R228 ;  /* 0x000000ffff537224 */ /* 0x000fe200078e00e4 */
[----:B------:R1:W-:Y:S01]  /*c8300*/  LDGSTS.E [R3+0x32c00], [R78.64], P6 ;  /* 0x32c000004e037fae */ /* 0x0003e2000b121844 */
[----:B------:R-:W-:Y:S01]  /*c8310*/  MOV R80, R233 ;  /* 0x000000e900507202 */ /* 0x000fe20000000f00 */
[----:B------:R-:W-:Y:S01]  /*c8320*/  IMAD.MOV.U32 R81, RZ, RZ, R232 ;  /* 0x000000ffff517224 */ /* 0x000fe200078e00e8 */
[----:B------:R-:W-:Y:S02]  /*c8330*/  LOP3.LUT R187, R187, R186, RZ, 0x3c, !PT ;  /* 0x000000babbbb7212 */ /* 0x000fe400078e3cff */
[----:B------:R-:W-:-:S02]  /*c8340*/  LOP3.LUT R191, R191, R190, RZ, 0x3c, !PT ;  /* 0x000000bebfbf7212 */ /* 0x000fc400078e3cff */
[----:B------:R-:W-:Y:S01]  /*c8350*/  MOV R98, R205 ;  /* 0x000000cd00627202 */ /* 0x000fe20000000f00 */
[----:B------:R-:W-:Y:S01]  /*c8360*/  IMAD.MOV.U32 R99, RZ, RZ, R204 ;  /* 0x000000ffff637224 */ /* 0x000fe200078e00cc */
[----:B-1----:R-:W-:Y:S01]  /*c8370*/  MOV R78, R237 ;  /* 0x000000ed004e7202 */ /* 0x002fe20000000f00 */
[----:B------:R-:W-:Y:S01]  /*c8380*/  IMAD.MOV.U32 R79, RZ, RZ, R236 ;  /* 0x000000ffff4f7224 */ /* 0x000fe200078e00ec */
[----:B------:R-:W-:Y:S02]  /*c8390*/  LOP3.LUT R193, R193, R192, RZ, 0x3c, !PT ;  /* 0x000000c0c1c17212 */ /* 0x000fe400078e3cff */
[----:B------:R-:W-:Y:S01]  /*c83a0*/  MOV R96, R207 ;  /* 0x000000cf00607202 */ /* 0x000fe20000000f00 */
[----:B------:R-:W-:Y:S01]  /*c83b0*/  IMAD.MOV.U32 R97, RZ, RZ, R206 ;  /* 0x000000ffff617224 */ /* 0x000fe200078e00ce */
[----:B------:R-:W-:Y:S02]  /*c83c0*/  LOP3.LUT R195, R195, R194, RZ, 0x3c, !PT ;  /* 0x000000c2c3c37212 */ /* 0x000fe400078e3cff */
[----:B------:R-:W-:Y:S01]  /*c83d0*/  MOV R94, R209 ;  /* 0x000000d1005e7202 */ /* 0x000fe20000000f00 */
[----:B------:R-:W-:Y:S01]  /*c83e0*/  IMAD.MOV.U32 R95, RZ, RZ, R208 ;  /* 0x000000ffff5f7224 */ /* 0x000fe200078e00d0 */
[----:B------:R-:W-:-:S02]  /*c83f0*/  LOP3.LUT R186, R187, R186, RZ, 0x3c, !PT ;  /* 0x000000babbba7212 */ /* 0x000fc400078e3cff */
[----:B------:R-:W-:Y:S02]  /*c8400*/  LOP3.LUT R169, R169, R168, RZ, 0x3c, !PT ;  /* 0x000000a8a9a97212 */ /* 0x000fe400078e3cff */
[----:B------:R-:W-:Y:S01]  /*c8410*/  MOV R92, R197 ;  /* 0x000000c5005c7202 */ /* 0x000fe20000000f00 */
[----:B------:R-:W-:Y:S01]  /*c8420*/  IMAD.MOV.U32 R93, RZ, RZ, R196 ;  /* 0x000000ffff5d7224 */ /* 0x000fe200078e00c4 */
[----:B------:R-:W-:Y:S02]  /*c8430*/  LOP3.LUT R190, R191, R190, RZ, 0x3c, !PT ;  /* 0x000000bebfbe7212 */ /* 0x000fe400078e3cff */
        /* <DEDUP_REMOVED lines=9> */
[----:B------:R-:W-:Y:S02]  /*c84d0*/  LOP3.LUT R187, R187, R186, RZ, 0x3c, !PT ;  /* 0x000000babbbb7212 */ /* 0x000fe400078e3cff */
[----:B------:R-:W-:-:S02]  /*c84e0*/  LOP3.LUT R168, R169, R168, RZ, 0x3c, !PT ;  /* 0x000000a8a9a87212 */ /* 0x000fc400078e3cff */
[----:B------:R-:W-:Y:S02]  /*c84f0*/  LOP3.LUT R191, R191, R190, RZ, 0x3c, !PT ;  /* 0x000000bebfbf7212 */ /* 0x000fe400078e3cff */
[----:B------:R-:W-:Y:S02]  /*c8500*/  LOP3.LUT R170, R171, R170, RZ, 0x3c, !PT ;  /* 0x000000aaabaa7212 */ /* 0x000fe400078e3cff */
        /* <DEDUP_REMOVED lines=8> */
[----:B------:R-:W-:Y:S01]  /*c8590*/  MOV R200, R50 ;  /* 0x0000003200c87202 */ /* 0x000fe20000000f00 */
[----:B------:R-:W-:Y:S01]  /*c85a0*/  IMAD.MOV.U32 R201, RZ, RZ, R4 ;  /* 0x000000ffffc97224 */ /* 0x000fe200078e0004 */
[----:B------:R-:W-:Y:S01]  /*c85b0*/  MOV R198, R49 ;  /* 0x0000003100c67202 */ /* 0x000fe20000000f00 */
[----:B------:R-:W-:Y:S01]  /*c85c0*/  IMAD.MOV.U32 R199, RZ, RZ, R6 ;  /* 0x000000ffffc77224 */ /* 0x000fe200078e0006 */
[----:B------:R-:W-:Y:S01]  /*c85d0*/  MOV R196, R48 ;  /* 0x0000003000c47202 */ /* 0x000fe20000000f00 */
[----:B------:R-:W-:Y:S01]  /*c85e0*/  IMAD.MOV.U32 R197, RZ, RZ, R7 ;  /* 0x000000ffffc57224 */ /* 0x000fe200078e0007 */
[----:B------:R-:W-:-:S02]  /*c85f0*/  ISETP.GT.AND P5, PT, R5, 0x79, PT ;  /* 0x000000790500780c */ /* 0x000fc40003fa4270 */
[----:B------:R-:W-:Y:S01]  /*c8600*/  MOV R208, R47 ;  /* 0x0000002f00d07202 */ /* 0x000fe20000000f00 */
[----:B------:R-:W-:Y:S01]  /*c8610*/  IMAD.MOV.U32 R209, RZ, RZ, R8 ;  /* 0x000000ffffd17224 */ /* 0x000fe200078e0008 */
[----:B------:R-:W-:Y:S01]  /*c8620*/  MOV R206, R46 ;  /* 0x0000002e00ce7202 */ /* 0x000fe20000000f00 */
[----:B------:R-:W-:Y:S01]  /*c8630*/  IMAD.MOV.U32 R207, RZ, RZ, R9 ;  /* 0x000000ffffcf7224 */ /* 0x000fe200078e0009 */
[----:B------:R-:W-:Y:S01]  /*c8640*/  MOV R204, R45 ;  /* 0x0000002d00cc7202 */ /* 0x000fe20000000f00 */
[----:B------:R-:W-:Y:S01]  /*c8650*/  IMAD.MOV.U32 R205, RZ, RZ, R10 ;  /* 0x000000ffffcd7224 */ /* 0x000fe200078e000a */
[----:B------:R-:W-:Y:S01]  /*c8660*/  ISETP.NE.U32.AND P4, PT, R53, RZ, PT ;  /* 0x000000ff3500720c */ /* 0x000fe20003f85070 */
[----:B------:R-:W-:Y:S01]  /*c8670*/  SEL R53, RZ, 0x4, !P5 ;  /* 0x00000004ff357807 */ /* 0x000fe20006800000 */
[----:B------:R-:W-:Y:S01]  /*c8680*/  MOV R236, R42 ;  /* 0x0000002a00ec7202 */ /* 0x000fe20000000f00 */
[----:B------:R-:W-:Y:S01]  /*c8690*/  IMAD.MOV.U32 R237, RZ, RZ, R13 ;  /* 0x000000ffffed7224 */ /* 0x000fe200078e000d */
[----:B------:R-:W-:-:S02]  /*c86a0*/  MOV R232, R39 ;  /* 0x0000002700e87202 */ /* 0x000fc40000000f00 */
[----:B------:R-:W-:Y:S01]  /*c86b0*/  SEL R53, R53, RZ, !P0 ;  /* 0x000000ff35357207 */ /* 0x000fe20004000000 */
[----:B------:R-:W-:Y:S01]  /*c86c0*/  IMAD.MOV.U32 R233, RZ, RZ, R16 ;  /* 0x000000ffffe97224 */ /* 0x000fe200078e0010 */
[----:B------:R-:W-:Y:S02]  /*c86d0*/  ISETP.GT.AND P5, PT, R5, 0x7d, PT ;  /* 0x0000007d0500780c */ /* 0x000fe40003fa4270 */
[----:B------:R-:W-:Y:S01]  /*c86e0*/  MOV R228, R38 ;  /* 0x0000002600e47202 */ /* 0x000fe20000000f00 */
[----:B------:R-:W-:Y:S01]  /*c86f0*/  IMAD.MOV.U32 R229, RZ, RZ, R17 ;  /* 0x000000ffffe57224 */ /* 0x000fe200078e0011 */
[----:B------:R-:W-:Y:S01]  /*c8700*/  MOV R224, R37 ;  /* 0x0000002500e07202 */ /* 0x000fe20000000f00 */
[----:B------:R-:W-:Y:S01]  /*c8710*/  IMAD.MOV.U32 R225, RZ, RZ, R18 ;  /* 0x000000ffffe17224 */ /* 0x000fe200078e0012 */
[----:B--2---:R-:W-:Y:S01]  /*c8720*/  MOV R76, R100 ;  /* 0x00000064004c7202 */ /* 0x004fe20000000f00 */
[----:B---3--:R-:W-:Y:S01]  /*c8730*/  IMAD.MOV.U32 R75, RZ, RZ, R101 ;  /* 0x000000ffff4b7224 */ /* 0x008fe200078e0065 */
[----:B----4-:R-:W-:Y:S01]  /*c8740*/  MOV R74, R102 ;  /* 0x00000066004a7202 */ /* 0x010fe20000000f00 */
[----:B------:R-:W-:Y:S01]  /*c8750*/  IMAD.MOV.U32 R73, RZ, RZ, R103 ;  /* 0x000000ffff497224 */ /* 0x000fe200078e0067 */
[----:B------:R-:W-:Y:S01]  /*c8760*/  MOV R72, R54 ;  /* 0x0000003600487202 */ /* 0x000fe20000000f00 */
[----:B------:R1:W-:Y:S02]  /*c8770*/  STL.64 [R1+0x1ab0], R76 ;  /* 0x001ab04c01007387 */ /* 0x0003e40000100a00 */
[----:B------:R2:W-:Y:S02]  /*c8780*/  STL.64 [R1+0x1aa8], R74 ;  /* 0x001aa84a01007387 */ /* 0x0005e40000100a00 */
[----:B------:R1:W-:Y:S04]  /*c8790*/  LDGSTS.E [R3+0x32d00], [R76.64], P6 ;  /* 0x32d000004c037fae */ /* 0x0003e8000b121844 */
[----:B------:R3:W-:Y:S01]  /*c87a0*/  STL.64 [R1+0x1aa0], R72 ;  /* 0x001aa04801007387 */ /* 0x0007e20000100a00 */
[----:B------:R2:W-:Y:S02]  /*c87b0*/  LDGSTS.E [R3+0x32e00], [R74.64], P6 ;  /* 0x32e000004a037fae */ /* 0x0005e4000b121844 */
[----:B------:R3:W-:Y:S01]  /*c87c0*/  LDGSTS.E [R3+0x32f00], [R72.64], P6 ;  /* 0x32f0000048037fae */ /* 0x0007e2000b121844 */
[----:B------:R-:W-:Y:S01]  /*c87d0*/  MOV R102, R211 ;  /* 0x000000d300667202 */ /* 0x000fe20000000f00 */
[----:B------:R-:W-:Y:S01]  /*c87e0*/  IMAD.MOV.U32 R103, RZ, RZ, R210 ;  /* 0x000000ffff677224 */ /* 0x000fe200078e00d2 */
[----:B------:R-:W-:Y:S01]  /*c87f0*/  MOV R100, R203 ;  /* 0x000000cb00647202 */ /* 0x000fe20000000f00 */
[----:B------:R-:W-:Y:S01]  /*c8800*/  IMAD.MOV.U32 R87, RZ, RZ, R128 ;  /* 0x000000ffff577224 */ /* 0x000fe200078e0080 */
[----:B------:R-:W-:-:S02]  /*c8810*/  MOV R86, R238 ;  /* 0x000000ee00567202 */ /* 0x000fc40000000f00 */
[----:B-1----:R-:W-:Y:S01]  /*c8820*/  MOV R76, R213 ;  /* 0x000000d5004c7202 */ /* 0x002fe20000000f00 */
[----:B------:R-:W-:Y:S01]  /*c8830*/  IMAD.MOV.U32 R77, RZ, RZ, R212 ;  /* 0x000000ffff4d7224 */ /* 0x000fe200078e00d4 */
[----:B--2---:R-:W-:Y:S01]  /*c8840*/  MOV R74, R217 ;  /* 0x000000d9004a7202 */ /* 0x004fe20000000f00 */
[----:B------:R-:W-:Y:S01]  /*c8850*/  IMAD.MOV.U32 R75, RZ, RZ, R216 ;  /* 0x000000ffff4b7224 */ /* 0x000fe200078e00d8 */
[----:B------:R-:W-:Y:S01]  /*c8860*/  STL.64 [R1+0x1ab8], R86 ;  /* 0x001ab85601007387 */ /* 0x000fe20000100a00 */
[----:B------:R-:W-:Y:S02]  /*c8870*/  STL.64 [R1+0x1ad8], R84 ;  /* 0x001ad85401007387 */ /* 0x000fe40000100a00 */
[----:B------:R1:W-:Y:S01]  /*c8880*/  STL.64 [R1+0x1ad0], R82 ;  /* 0x001ad05201007387 */ /* 0x0003e20000100a00 */
[----:B---3--:R-:W-:Y:S01]  /*c8890*/  MOV R72, R221 ;  /* 0x000000dd00487202 */ /* 0x008fe20000000f00 */
[----:B------:R-:W-:Y:S01]  /*c88a0*/  IMAD.MOV.U32 R73, RZ, RZ, R220 ;  /* 0x000000ffff497224 */ /* 0x000fe200078e00dc */
[----:B------:R-:W-:Y:S01]  /*c88b0*/  STL.64 [R1+0x1ac8], R80 ;  /* 0x001ac85001007387 */ /* 0x000fe20000100a00 */
[----:B------:R-:W-:Y:S02]  /*c88c0*/  STL.64 [R1+0x1ac0], R78 ;  /* 0x001ac04e01007387 */ /* 0x000fe40000100a00 */
[----:B------:R-:W-:-:S02]  /*c88d0*/  IMAD.MOV.U32 R101, RZ, RZ, R202 ;  /* 0x000000ffff657224 */ /* 0x000fc400078e00ca */
[----:B------:R2:W-:Y:S01]  /*c88e0*/  STL.64 [R1+0x1af0], R76 ;  /* 0x001af04c01007387 */ /* 0x0005e20000100a00 */
[----:B------:R3:W-:Y:S01]  /*c88f0*/  STL.64 [R1+0x1ae8], R74 ;  /* 0x001ae84a01007387 */ /* 0x0007e20000100a00 */
[----:B------:R4:W-:Y:S02]  /*c8900*/  STL.64 [R1+0x1ae0], R72 ;  /* 0x001ae04801007387 */ /* 0x0009e40000100a00 */
[----:B------:R1:W-:Y:S02]  /*c8910*/  STL.64 [R1+0x1af8], R102 ;  /* 0x001af86601007387 */ /* 0x0003e40000100a00 */
[----:B------:R1:W-:Y:S01]  /*c8920*/  STL.64 [R1+0x1b18], R100 ;  /* 0x001b186401007387 */ /* 0x0003e20000100a00 */
[----:B------:R1:W-:Y:S01]  /*c8930*/  STL.64 [R1+0x1b10], R98 ;  /* 0x001b106201007387 */ /* 0x0003e20000100a00 */
[----:B------:R1:W-:Y:S02]  /*c8940*/  STL.64 [R1+0x1b08], R96 ;  /* 0x001b086001007387 */ /* 0x0003e40000100a00 */
[----:B------:R1:W-:Y:S02]  /*c8950*/  STL.64 [R1+0x1b00], R94 ;  /* 0x001b005e01007387 */ /* 0x0003e40000100a00 */
[----:B------:R1:W-:Y:S01]  /*c8960*/  STL.64 [R1+0x1b30], R92 ;  /* 0x001b305c01007387 */ /* 0x0003e20000100a00 */
[----:B------:R1:W-:Y:S01]  /*c8970*/  STL.64 [R1+0x1b28], R90 ;  /* 0x001b285a01007387 */ /* 0x0003e20000100a00 */
[----:B------:R1:W-:Y:S02]  /*c8980*/  STL.64 [R1+0x1b20], R88 ;  /* 0x001b205801007387 */ /* 0x0003e40000100a00 */
[----:B------:R-:W-:Y:S02]  /*c8990*/  STL.64 [R1+0x1b50], R186 ;  /* 0x001b50ba01007387 */ /* 0x000fe40000100a00 */
[----:B------:R-:W-:Y:S01]  /*c89a0*/  STL.64 [R1+0x1b48], R190 ;  /* 0x001b48be01007387 */ /* 0x000fe20000100a00 */
[----:B------:R-:W-:Y:S01]  /*c89b0*/  STL.64 [R1+0x1b40], R192 ;  /* 0x001b40c001007387 */ /* 0x000fe20000100a00 */
[----:B------:R-:W-:Y:S02]  /*c89c0*/  STL.64 [R1+0x1b38], R194 ;  /* 0x001b38c201007387 */ /* 0x000fe40000100a00 */
[----:B------:R-:W-:Y:S01]  /*c89d0*/  STL.64 [R1+0x1b70], R168 ;  /* 0x001b70a801007387 */ /* 0x000fe20000100a00 */
[----:B------:R1:W-:Y:S01]  /*c89e0*/  LDGSTS.E [R3+0x34800], [R86.64], P1 ;  /* 0x3480000056037fae */ /* 0x0003e20008921844 */
[----:B------:R-:W-:Y:S02]  /*c89f0*/  STL.64 [R1+0x1b68], R170 ;  /* 0x001b68aa01007387 */ /* 0x000fe40000100a00 */
[----:B------:R1:W-:Y:S02]  /*c8a00*/  LDGSTS.E [R3+0x34900], [R84.64], P1 ;  /* 0x3490000054037fae */ /* 0x0003e40008921844 */
[----:B------:R-:W-:Y:S01]  /*c8a10*/  STL.64 [R1+0x1b60], R180 ;  /* 0x001b60b401007387 */ /* 0x000fe20000100a00 */
[----:B------:R1:W-:Y:S04]  /*c8a20*/  LDGSTS.E [R3+0x34a00], [R82.64], P1 ;  /* 0x34a0000052037fae */ /* 0x0003e80008921844 */
[----:B------:R-:W-:Y:S01]  /*c8a30*/  STL.64 [R1+0x1b58], R182 ;  /* 0x001b58b601007387 */ /* 0x000fe20000100a00 */
[----:B------:R1:W-:Y:S02]  /*c8a40*/  LDGSTS.E [R3+0x34b00], [R80.64], P1 ;  /* 0x34b0000050037fae */ /* 0x0003e40008921844 */
[----:B------:R-:W-:Y:S02]  /*c8a50*/  STL.64 [R1+0x2558], R200 ;  /* 0x002558c801007387 */ /* 0x000fe40000100a00 */
[----:B------:R1:W-:Y:S01]  /*c8a60*/  LDGSTS.E [R3+0x34c00], [R78.64], P1 ;  /* 0x34c000004e037fae */ /* 0x0003e20008921844 */
[----:B------:R-:W-:Y:S01]  /*c8a70*/  STL.64 [R1+0x2550], R198 ;  /* 0x002550c601007387 */ /* 0x000fe20000100a00 */
[----:B------:R-:W-:Y:S01]  /*c8a80*/  MOV R202, R44 ;  /* 0x0000002c00ca7202 */ /* 0x000fe20000000f00 */
[----:B------:R-:W-:-:S02]  /*c8a90*/  IMAD.MOV.U32 R203, RZ, RZ, R11 ;  /* 0x000000ffffcb7224 */ /* 0x000fc400078e000b */
[----:B------:R2:W-:Y:S01]  /*c8aa0*/  LDGSTS.E [R3+0x34d00], [R76.64], P1 ;  /* 0x34d000004c037fae */ /* 0x0005e20008921844 */
[----:B------:R-:W-:Y:S01]  /*c8ab0*/  STL.64 [R1+0x2548], R196 ;  /* 0x002548c401007387 */ /* 0x000fe20000100a00 */
[----:B------:R-:W-:Y:S01]  /*c8ac0*/  MOV R210, R43 ;  /* 0x0000002b00d27202 */ /* 0x000fe20000000f00 */
[----:B------:R-:W-:Y:S01]  /*c8ad0*/  IMAD.MOV.U32 R211, RZ, RZ, R12 ;  /* 0x000000ffffd37224 */ /* 0x000fe200078e000c */
[----:B------:R3:W-:Y:S04]  /*c8ae0*/  LDGSTS.E [R3+0x34e00], [R74.64], P1 ;  /* 0x34e000004a037fae */ /* 0x0007e80008921844 */
[----:B------:R-:W-:Y:S01]  /*c8af0*/  STL.64 [R1+0x2540], R208 ;  /* 0x002540d001007387 */ /* 0x000fe20000100a00 */
[----:B------:R4:W-:Y:S02]  /*c8b00*/  LDGSTS.E [R3+0x34f00], [R72.64], P1 ;  /* 0x34f0000048037fae */ /* 0x0009e40008921844 */
[----:B------:R-:W-:Y:S01]  /*c8b10*/  STL.64 [R1+0x2538], R206 ;  /* 0x002538ce01007387 */ /* 0x000fe20000100a00 */
[----:B-1----:R-:W-:Y:S01]  /*c8b20*/  MOV R82, R41 ;  /* 0x0000002900527202 */ /* 0x002fe20000000f00 */
[----:B------:R-:W-:Y:S01]  /*c8b30*/  IMAD.MOV.U32 R83, RZ, RZ, R14 ;  /* 0x000000ffff537224 */ /* 0x000fe200078e000e */
[----:B------:R-:W-:Y:S04]  /*c8b40*/  STL.64 [R1+0x2530], R204 ;  /* 0x002530cc01007387 */ /* 0x000fe80000100a00 */
[----:B------:R1:W-:Y:S01]  /*c8b50*/  LDGSTS.E [R3+0x36800], [R102.64], P2 ;  /* 0x3680000066037fae */ /* 0x0003e20009121844 */
[----:B--2---:R-:W-:Y:S01]  /*c8b60*/  MOV R76, R40 ;  /* 0x00000028004c7202 */ /* 0x004fe20000000f00 */
[----:B------:R-:W-:-:S02]  /*c8b70*/  IMAD.MOV.U32 R77, RZ, RZ, R15 ;  /* 0x000000ffff4d7224 */ /* 0x000fc400078e000f */
[----:B------:R-:W-:Y:S01]  /*c8b80*/  STL.64 [R1+0x2528], R202 ;  /* 0x002528ca01007387 */ /* 0x000fe20000100a00 */
[----:B------:R2:W-:Y:S04]  /*c8b90*/  LDGSTS.E [R3+0x36900], [R100.64], P2 ;  /* 0x3690000064037fae */ /* 0x0005e80009121844 */
[----:B------:R-:W-:Y:S01]  /*c8ba0*/  STL.64 [R1+0x2520], R210 ;  /* 0x002520d201007387 */ /* 0x000fe20000100a00 */
[----:B------:R1:W-:Y:S02]  /*c8bb0*/  LDGSTS.E [R3+0x36a00], [R98.64], P2 ;  /* 0x36a0000062037fae */ /* 0x0003e40009121844 */
[----:B------:R-:W-:Y:S02]  /*c8bc0*/  STL.64 [R1+0x2518], R236 ;  /* 0x002518ec01007387 */ /* 0x000fe40000100a00 */
[----:B------:R1:W-:Y:S01]  /*c8bd0*/  LDGSTS.E [R3+0x36b00], [R96.64], P2 ;  /* 0x36b0000060037fae */ /* 0x0003e20009121844 */
[----:B------:R1:W-:Y:S01]  /*c8be0*/  STL.64 [R1+0x2510], R82 ;  /* 0x0025105201007387 */ /* 0x0003e20000100a00 */
[----:B------:R-:W-:Y:S01]  /*c8bf0*/  MOV R220, R36 ;  /* 0x0000002400dc7202 */ /* 0x000fe20000000f00 */
[----:B------:R-:W-:-:S02]  /*c8c00*/  IMAD.MOV.U32 R221, RZ, RZ, R19 ;  /* 0x000000ffffdd7224 */ /* 0x000fc400078e0013 */
[----:B------:R1:W-:Y:S01]  /*c8c10*/  LDGSTS.E [R3+0x36c00], [R94.64], P2 ;  /* 0x36c000005e037fae */ /* 0x0003e20009121844 */
[----:B------:R-:W-:Y:S01]  /*c8c20*/  ISETP.NE.U32.AND P6, PT, R53, RZ, PT ;  /* 0x000000ff3500720c */ /* 0x000fe20003fc5070 */
[----:B------:R1:W-:Y:S01]  /*c8c30*/  STL.64 [R1+0x2508], R76 ;  /* 0x0025084c01007387 */ /* 0x0003e20000100a00 */
[----:B------:R-:W-:Y:S01]  /*c8c40*/  MOV R216, R35 ;  /* 0x0000002300d87202 */ /* 0x000fe20000000f00 */
[----:B------:R-:W-:Y:S01]  /*c8c50*/  IMAD.MOV.U32 R217, RZ, RZ, R20 ;  /* 0x000000ffffd97224 */ /* 0x000fe200078e0014 */
[----:B------:R1:W-:Y:S01]  /*c8c60*/  LDGSTS.E [R3+0x36d00], [R92.64], P2 ;  /* 0x36d000005c037fae */ /* 0x0003e20009121844 */
[----:B------:R-:W-:-:S03]  /*c8c70*/  SEL R53, RZ, 0x4, !P5 ;  /* 0x00000004ff357807 */ /* 0x000fc60006800000 */
[----:B------:R-:W-:Y:S01]  /*c8c80*/  STL.64 [R1+0x2500], R232 ;  /* 0x002500e801007387 */ /* 0x000fe20000100a00 */
[----:B------:R-:W-:Y:S01]  /*c8c90*/  MOV R84, R34 ;  /* 0x0000002200547202 */ /* 0x000fe20000000f00 */
[----:B------:R-:W-:Y:S02]  /*c8ca0*/  IMAD.MOV.U32 R85, RZ, RZ, R21 ;  /* 0x000000ffff557224 */ /* 0x000fe400078e0015 */
[----:B------:R1:W-:Y:S01]  /*c8cb0*/  LDGSTS.E [R3+0x36e00], [R90.64], P2 ;  /* 0x36e000005a037fae */ /* 0x0003e20009121844 */
[----:B------:R-:W-:Y:S01]  /*c8cc0*/  STL.64 [R1+0x24f8], R228 ;  /* 0x0024f8e401007387 */ /* 0x000fe20000100a00 */
[----:B------:R-:W-:Y:S01]  /*c8cd0*/  MOV R78, R33 ;  /* 0x00000021004e7202 */ /* 0x000fe20000000f00 */
[----:B------:R-:W-:Y:S02]  /*c8ce0*/  IMAD.MOV.U32 R79, RZ, RZ, R22 ;  /* 0x000000ffff4f7224 */ /* 0x000fe400078e0016 */
[----:B------:R1:W-:Y:S01]  /*c8cf0*/  LDGSTS.E [R3+0x36f00], [R88.64], P2 ;  /* 0x36f0000058037fae */ /* 0x0003e20009121844 */
[----:B------:R-:W-:Y:S01]  /*c8d00*/  STL.64 [R1+0x24f0], R224 ;  /* 0x0024f0e001007387 */ /* 0x000fe20000100a00 */
[----:B------:R-:W-:Y:S01]  /*c8d10*/  MOV R212, R32 ;  /* 0x0000002000d47202 */ /* 0x000fe20000000f00 */
[----:B------:R-:W-:Y:S01]  /*c8d20*/  IMAD.MOV.U32 R213, RZ, RZ, R23 ;  /* 0x000000ffffd57224 */ /* 0x000fe200078e0017 */
[----:B------:R1:W-:Y:S01]  /*c8d30*/  LDGSTS.E [R3+0x38800], [R186.64], P3 ;  /* 0x38800000ba037fae */ /* 0x0003e20009921844 */
[----:B------:R-:W-:-:S03]  /*c8d40*/  ISETP.GT.AND P5, PT, R5, 0x2, PT ;  /* 0x000000020500780c */ /* 0x000fc60003fa4270 */
[----:B------:R-:W-:Y:S01]  /*c8d50*/  STL.64 [R1+0x24e8], R220 ;  /* 0x0024e8dc01007387 */ /* 0x000fe20000100a00 */
[----:B------:R-:W-:Y:S01]  /*c8d60*/  MOV R86, R31 ;  /* 0x0000001f00567202 */ /* 0x000fe20000000f00 */
[----:B------:R-:W-:Y:S02]  /*c8d70*/  IMAD.MOV.U32 R87, RZ, RZ, R24 ;  /* 0x000000ffff577224 */ /* 0x000fe400078e0018 */
[----:B------:R1:W-:Y:S01]  /*c8d80*/  LDGSTS.E [R3+0x38900], [R190.64], P3 ;  /* 0x38900000be037fae */ /* 0x0003e20009921844 */
[----:B------:R-:W-:Y:S01]  /*c8d90*/  SEL R53, R53, RZ, !P0 ;  /* 0x000000ff35357207 */ /* 0x000fe20004000000 */
[----:B------:R-:W-:Y:S01]  /*c8da0*/  STL.64 [R1+0x24e0], R216 ;  /* 0x0024e0d801007387 */ /* 0x000fe20000100a00 */
[----:B---3--:R-:W-:Y:S01]  /*c8db0*/  MOV R74, R30 ;  /* 0x0000001e004a7202 */ /* 0x008fe20000000f00 */
[----:B------:R-:W-:Y:S02]  /*c8dc0*/  IMAD.MOV.U32 R75, RZ, RZ, R25 ;  /* 0x000000ffff4b7224 */ /* 0x000fe400078e0019 */
[----:B------:R4:W-:Y:S01]  /*c8dd0*/  LDGSTS.E [R3+0x38a00], [R192.64], P3 ;  /* 0x38a00000c0037fae */ /* 0x0009e20009921844 */
[----:B------:R-:W-:Y:S02]  /*c8de0*/  STL.64 [R1+0x24d8], R84 ;  /* 0x0024d85401007387 */ /* 0x000fe40000100a00 */
[----:B------:R4:W-:Y:S02]  /*c8df0*/  LDGSTS.E [R3+0x38b00], [R194.64], P3 ;  /* 0x38b00000c2037fae */ /* 0x0009e40009921844 */
[----:B------:R1:W-:Y:S01]  /*c8e00*/  STL.64 [R1+0x24d0], R78 ;  /* 0x0024d04e01007387 */ /* 0x0003e20000100a00 */
[----:B------:R-:W-:Y:S01]  /*c8e10*/  MOV R80, R29 ;  /* 0x0000001d00507202 */ /* 0x000fe20000000f00 */
[----:B------:R-:W-:Y:S01]  /*c8e20*/  IMAD.MOV.U32 R81, RZ, RZ, R26 ;  /* 0x000000ffff517224 */ /* 0x000fe200078e001a */
[----:B------:R4:W-:Y:S01]  /*c8e30*/  LDGSTS.E [R3+0x38c00], [R168.64], P3 ;  /* 0x38c00000a8037fae */ /* 0x0009e20009921844 */
[----:B------:R-:W-:-:S03]  /*c8e40*/  SEL R54, RZ, 0x4, !P5 ;  /* 0x00000004ff367807 */ /* 0x000fc60006800000 */
[----:B------:R-:W-:Y:S01]  /*c8e50*/  STL.64 [R1+0x24c8], R212 ;  /* 0x0024c8d401007387 */ /* 0x000fe20000100a00 */
[----:B------:R4:W-:Y:S01]  /*c8e60*/  LDGSTS.E [R3+0x38d00], [R170.64], P3 ;  /* 0x38d00000aa037fae */ /* 0x0009e20009921844 */
[----:B------:R-:W-:Y:S02]  /*c8e70*/  ISETP.NE.U32.AND P5, PT, R53, RZ, PT ;  /* 0x000000ff3500720c */ /* 0x000fe40003fa5070 */
[----:B----4-:R-:W-:Y:S01]  /*c8e80*/  MOV R72, R28 ;  /* 0x0000001c00487202 */ /* 0x010fe20000000f00 */
[----:B------:R-:W-:Y:S01]  /*c8e90*/  IMAD.MOV.U32 R73, RZ, RZ, R27 ;  /* 0x000000ffff497224 */ /* 0x000fe200078e001b */
[----:B------:R-:W-:Y:S04]  /*c8ea0*/  STL.64 [R1+0x24c0], R86 ;  /* 0x0024c05601007387 */ /* 0x000fe80000100a00 */
[----:B------:R4:W-:Y:S01]  /*c8eb0*/  LDGSTS.E [R3+0x38e00], [R180.64], P3 ;  /* 0x38e00000b4037fae */ /* 0x0009e20009921844 */
[----:B------:R-:W-:Y:S01]  /*c8ec0*/  MOV R53, R52 ;  /* 0x0000003400357202 */ /* 0x000fe20000000f00 */
[----:B------:R4:W-:Y:S02]  /*c8ed0*/  STL.64 [R1+0x24b8], R74 ;  /* 0x0024b84a01007387 */ /* 0x0009e40000100a00 */
[----:B------:R4:W-:Y:S02]  /*c8ee0*/  LDGSTS.E [R3+0x38f00], [R182.64], P3 ;  /* 0x38f00000b6037fae */ /* 0x0009e40009921844 */
[----:B------:R-:W-:Y:S01]  /*c8ef0*/  IMAD.MOV.U32 R52, RZ, RZ, R51 ;  /* 0x000000ffff347224 */ /* 0x000fe200078e0033 */
[----:B-1----:R1:W5:Y:S04]  /*c8f00*/  LDL.LU.64 R102, [R1+0x51c0] ;  /* 0x0051c00001667983 */ /* 0x0023680000300a00 */
[----:B------:R4:W-:Y:S01]  /*c8f10*/  LDGSTS.E [R3+0x3a800], [R200.64], P4 ;  /* 0x3a800000c8037fae */ /* 0x0009e2000a121844 */
[----:B------:R-:W-:Y:S02]  /*c8f20*/  STL.64 [R1+0x24b0], R80 ;  /* 0x0024b05001007387 */ /* 0x000fe40000100a00 */
[----:B------:R4:W-:Y:S02]  /*c8f30*/  LDGSTS.E [R3+0x3a900], [R198.64], P4 ;  /* 0x3a900000c6037fae */ /* 0x0009e4000a121844 */
[----:B--2---:R1:W5:Y:S01]  /*c8f40*/  LDL.LU.64 R100, [R1+0x51b8] ;  /* 0x0051b80001647983 */ /* 0x0043620000300a00 */
[----:B------:R4:W-:Y:S04]  /*c8f50*/  LDGSTS.E [R3+0x3aa00], [R196.64], P4 ;  /* 0x3aa00000c4037fae */ /* 0x0009e8000a121844 */
[----:B------:R2:W-:Y:S01]  /*c8f60*/  STL.64 [R1+0x25e8], R72 ;  /* 0x0025e84801007387 */ /* 0x0005e20000100a00 */
[----:B------:R4:W-:Y:S02]  /*c8f70*/  LDGSTS.E [R3+0x3ab00], [R208.64], P4 ;  /* 0x3ab00000d0037fae */ /* 0x0009e4000a121844 */
[----:B------:R1:W5:Y:S02]  /*c8f80*/  LDL.LU.64 R98, [R1+0x51b0] ;  /* 0x0051b00001627983 */ /* 0x0003640000300a00 */
[----:B------:R4:W-:Y:S01]  /*c8f90*/  LDGSTS.E [R3+0x3ac00], [R206.64], P4 ;  /* 0x3ac00000ce037fae */ /* 0x0009e2000a121844 */
[----:B------:R1:W-:Y:S04]  /*c8fa0*/  STL.64 [R1+0x2678], R52 ;  /* 0x0026783401007387 */ /* 0x0003e80000100a00 */
[----:B------:R4:W-:Y:S01]  /*c8fb0*/  LDGSTS.E [R3+0x3ad00], [R204.64], P4 ;  /* 0x3ad00000cc037fae */ /* 0x0009e2000a121844 */
[----:B------:R1:W5:Y:S02]  /*c8fc0*/  LDL.LU.64 R96, [R1+0x51a8] ;  /* 0x0051a80001607983 */ /* 0x0003640000300a00 */
[----:B------:R4:W-:Y:S02]  /*c8fd0*/  LDGSTS.E [R3+0x3ae00], [R202.64], P4 ;  /* 0x3ae00000ca037fae */ /* 0x0009e4000a121844 */
[----:B------:R1:W5:Y:S01]  /*c8fe0*/  LDL.LU.64 R94, [R1+0x51a0] ;  /* 0x0051a000015e7983 */ /* 0x0003620000300a00 */
[----:B------:R4:W-:Y:S04]  /*c8ff0*/  LDGSTS.E [R3+0x3af00], [R210.64], P4 ;  /* 0x3af00000d2037fae */ /* 0x0009e8000a121844 */
[----:B------:R1:W5:Y:S01]  /*c9000*/  LDL.LU.64 R92, [R1+0x5198] ;  /* 0x00519800015c7983 */ /* 0x0003620000300a00 */
[----:B------:R1:W-:Y:S02]  /*c9010*/  LDGSTS.E [R3+0x3c800], [R236.64], P6 ;  /* 0x3c800000ec037fae */ /* 0x0003e4000b121844 */
[----:B------:R1:W5:Y:S02]  /*c9020*/  LDL.LU.64 R90, [R1+0x5190] ;  /* 0x00519000015a7983 */ /* 0x0003640000300a00 */
[----:B------:R1:W-:Y:S01]  /*c9030*/  LDGSTS.E [R3+0x3c900], [R82.64], P6 ;  /* 0x3c90000052037fae */ /* 0x0003e2000b121844 */
[----:B------:R1:W5:Y:S04]  /*c9040*/  LDL.LU.64 R88, [R1+0x5188] ;  /* 0x0051880001587983 */ /* 0x0003680000300a00 */
[----:B------:R1:W-:Y:S01]  /*c9050*/  LDGSTS.E [R3+0x3ca00], [R76.64], P6 ;  /* 0x3ca000004c037fae */ /* 0x0003e2000b121844 */
[----:B------:R2:W-:Y:S02]  /*c9060*/  LDGSTS.E [R3+0x3cb00], [R232.64], P6 ;  /* 0x3cb00000e8037fae */ /* 0x0005e4000b121844 */
[----:B------:R2:W-:Y:S02]  /*c9070*/  LDGSTS.E [R3+0x3cc00], [R228.64], P6 ;  /* 0x3cc00000e4037fae */ /* 0x0005e4000b121844 */
[----:B------:R2:W-:Y:S01]  /*c9080*/  LDGSTS.E [R3+0x3cd00], [R224.64], P6 ;  /* 0x3cd00000e0037fae */ /* 0x0005e2000b121844 */
[----:B------:R4:W-:Y:S01]  /*c9090*/  LDGSTS.E [R3+0x3ce00], [R220.64], P6 ;  /* 0x3ce00000dc037fae */ /* 0x0009e2000b121844 */
[----:B------:R2:W-:Y:S02]  /*c90a0*/  LDGSTS.E [R3+0x3cf00], [R216.64], P6 ;  /* 0x3cf00000d8037fae */ /* 0x0005e4000b121844 */
[----:B------:R2:W-:Y:S02]  /*c90b0*/  LDGSTS.E [R3+0x3e800], [R84.64], P5 ;  /* 0x3e80000054037fae */ /* 0x0005e4000a921844 */
[----:B------:R2:W-:Y:S01]  /*c90c0*/  LDGSTS.E [R3+0x3e900], [R78.64], P5 ;  /* 0x3e9000004e037fae */ /* 0x0005e2000a921844 */
[----:B------:R4:W-:Y:S04]  /*c90d0*/  LDGSTS.E [R3+0x3ea00], [R212.64], P5 ;  /* 0x3ea00000d4037fae */ /* 0x0009e8000a921844 */
[----:B-1----:R-:W3:Y:S04]  /*c90e0*/  LDL R82, [R1+0x3fa4] ;  /* 0x003fa40001527983 */ /* 0x002ee80000100800 */
[----:B------:R-:W3:Y:S04]  /*c90f0*/  LDL R76, [R1+0x3fac] ;  /* 0x003fac00014c7983 */ /* 0x000ee80000100800 */
[----:B------:R-:W3:Y:S04]  /*c9100*/  LDL R77, [R1+0x3fb8] ;  /* 0x003fb800014d7983 */ /* 0x000ee80000100800 */
[----:B------:R-:W3:Y:S01]  /*c9110*/  LDL R83, [R1+0x3fb0] ;  /* 0x003fb00001537983 */ /* 0x000ee20000100800 */
[----:B------:R1:W-:Y:S02]  /*c9120*/  LDGSTS.E [R3+0x3eb00], [R86.64], P5 ;  /* 0x3eb0000056037fae */ /* 0x0003e4000a921844 */
[----:B------:R4:W-:Y:S02]  /*c9130*/  LDGSTS.E [R3+0x3ec00], [R74.64], P5 ;  /* 0x3ec000004a037fae */ /* 0x0009e4000a921844 */
[----:B------:R1:W-:Y:S01]  /*c9140*/  LDGSTS.E [R3+0x3ed00], [R80.64], P5 ;  /* 0x3ed0000050037fae */ /* 0x0003e2000a921844 */
[----:B------:R-:W-:Y:S01]  /*c9150*/  SEL R54, R54, RZ, !P0 ;  /* 0x000000ff36367207 */ /* 0x000fe20004000000 */
[----:B------:R1:W-:Y:S04]  /*c9160*/  LDGSTS.E [R3+0x3ee00], [R72.64], P5 ;  /* 0x3ee0000048037fae */ /* 0x0003e8000a921844 */
[----:B--2---:R-:W2:Y:S04]  /*c9170*/  LDL R78, [R1+0x3f9c] ;  /* 0x003f9c00014e7983 */ /* 0x004ea80000100800 */
[----:B------:R-:W2:Y:S04]  /*c9180*/  LDL R79, [R1+0x3fa8] ;  /* 0x003fa800014f7983 */ /* 0x000ea80000100800 */
[----:B------:R-:W2:Y:S04]  /*c9190*/  LDL R84, [R1+0x3f94] ;  /* 0x003f940001547983 */ /* 0x000ea80000100800 */
[----:B------:R-:W2:Y:S01]  /*c91a0*/  LDL R85, [R1+0x3fa0] ;  /* 0x003fa00001557983 */ /* 0x000ea20000100800 */
[----:B------:R-:W-:-:S02]  /*c91b0*/  SHF.L.U32 R238, R156, 0x2, RZ ;  /* 0x000000029cee7819 */ /* 0x000fc400000006ff */
[----:B------:R-:W-:Y:S01]  /*c91c0*/  ISETP.GT.AND P2, PT, R5, 0x6, PT ;  /* 0x000000060500780c */ /* 0x000fe20003f44270 */
[----:B------:R-:W2:Y:S04]  /*c91d0*/  LDL R224, [R1+0x28a4] ;  /* 0x0028a40001e07983 */ /* 0x000ea80000100800 */
[----:B----4-:R-:W4:Y:S04]  /*c91e0*/  LDL R74, [R1+0x3f8c] ;  /* 0x003f8c00014a7983 */ /* 0x010f280000100800 */
[----:B------:R-:W2:Y:S04]  /*c91f0*/  LDL R75, [R1+0x3f98] ;  /* 0x003f9800014b7983 */ /* 0x000ea80000100800 */
[----:B-1----:R-:W2:Y:S04]  /*c9200*/  LDL R86, [R1+0x3f84] ;  /* 0x003f840001567983 */ /* 0x002ea80000100800 */
[----:B------:R-:W2:Y:S04]  /*c9210*/  LDL R87, [R1+0x3f90] ;  /* 0x003f900001577983 */ /* 0x000ea80000100800 */
[----:B------:R-:W2:Y:S04]  /*c9220*/  LDL R72, [R1+0x3f7c] ;  /* 0x003f7c0001487983 */ /* 0x000ea80000100800 */
[----:B------:R-:W2:Y:S01]  /*c9230*/  LDL R73, [R1+0x3f88] ;  /* 0x003f880001497983 */ /* 0x000ea20000100800 */
[----:B------:R-:W-:-:S02]  /*c9240*/  ISETP.NE.U32.AND P1, PT, R54, RZ, PT ;  /* 0x000000ff3600720c */ /* 0x000fc40003f25070 */
[----:B------:R-:W-:Y:S01]  /*c9250*/  LOP3.LUT R128, R238, 0x40, RZ, 0x3c, !PT ;  /* 0x00000040ee807812 */ /* 0x000fe200078e3cff */
[----:B------:R-:W2:Y:S04]  /*c9260*/  LDL R80, [R1+0x3f74] ;  /* 0x003f740001507983 */ /* 0x000ea80000100800 */
[----:B------:R-:W2:Y:S01]  /*c9270*/  LDL R81, [R1+0x3f80] ;  /* 0x003f800001517983 */ /* 0x000ea20000100800 */
[----:B------:R1:W-:Y:S03]  /*c9280*/  LDGSTS.E [R3+0x3ef00], [R52.64], P5 ;  /* 0x3ef0000034037fae */ /* 0x0003e6000a921844 */
[----:B------:R-:W2:Y:S01]  /*c9290*/  LDL R232, [R1+0x2cdc] ;  /* 0x002cdc0001e87983 */ /* 0x000ea20000100800 */
[----:B------:R-:W-:-:S03]  /*c92a0*/  IMAD R9, R172, 0x40000, R128 ;  /* 0x00040000ac097824 */ /* 0x000fc600078e0280 */
[----:B------:R-:W2:Y:S04]  /*c92b0*/  LDL R229, [R1+0x2ce0] ;  /* 0x002ce00001e57983 */ /* 0x000ea80000100800 */
[----:B------:R-:W2:Y:S04]  /*c92c0*/  LDL R228, [R1+0x2dac] ;  /* 0x002dac0001e47983 */ /* 0x000ea80000100800 */
[----:B------:R-:W2:Y:S04]  /*c92d0*/  LDL R225, [R1+0x2db0] ;  /* 0x002db00001e17983 */ /* 0x000ea80000100800 */
[----:B------:R-:W2:Y:S04]  /*c92e0*/  LDL R216, [R1+0x2ecc] ;  /* 0x002ecc0001d87983 */ /* 0x000ea80000100800 */
[----:B------:R-:W2:Y:S04]  /*c92f0*/  LDL R213, [R1+0x2ed0] ;  /* 0x002ed00001d57983 */ /* 0x000ea80000100800 */
[----:B------:R-:W4:Y:S04]  /*c9300*/  LDL R212, [R1+0x2ed4] ;  /* 0x002ed40001d47983 */ /* 0x000f280000100800 */
[----:B------:R-:W4:Y:S04]  /*c9310*/  LDL R237, [R1+0x2ed8] ;  /* 0x002ed80001ed7983 */ /* 0x000f280000100800 */
[----:B-1----:R-:W4:Y:S04]  /*c9320*/  LDL R53, [R1+0x28a8] ;  /* 0x0028a80001357983 */ /* 0x002f280000100800 */
[----:B------:R-:W4:Y:S04]  /*c9330*/  LDL R236, [R1+0x2edc] ;  /* 0x002edc0001ec7983 */ /* 0x000f280000100800 */
[----:B------:R-:W4:Y:S01]  /*c9340*/  LDL R233, [R1+0x2ee0] ;  /* 0x002ee00001e97983 */ /* 0x000f220000100800 */
[----:B---3--:R-:W-:Y:S01]  /*c9350*/  IMAD.MOV.U32 R7, RZ, RZ, R76 ;  /* 0x000000ffff077224 */ /* 0x008fe200078e004c */
[----:B------:R-:W-:-:S02]  /*c9360*/  MOV R6, R77 ;  /* 0x0000004d00067202 */ /* 0x000fc40000000f00 */
[----:B------:R-:W3:Y:S04]  /*c9370*/  LDL R76, [R1+0x3eac] ;  /* 0x003eac00014c7983 */ /* 0x000ee80000100800 */
[----:B------:R-:W3:Y:S04]  /*c9380*/  LDL R77, [R1+0x3eb8] ;  /* 0x003eb800014d7983 */ /* 0x000ee80000100800 */
[----:B------:R1:W-:Y:S02]  /*c9390*/  LDGSTS.E [R9+0x1000], [R6.64], P1 ;  /* 0x0100000006097fae */ /* 0x0003e40008921844 */
[----:B-1----:R-:W-:Y:S01]  /*c93a0*/  MOV R6, R83 ;  /* 0x0000005300067202 */ /* 0x002fe20000000f00 */
[----:B------:R-:W-:Y:S01]  /*c93b0*/  IMAD.MOV.U32 R7, RZ, RZ, R82 ;  /* 0x000000ffff077224 */ /* 0x000fe200078e0052 */
[----:B------:R-:W3:Y:S04]  /*c93c0*/  LDL R83, [R1+0x3eb0] ;  /* 0x003eb00001537983 */ /* 0x000ee80000100800 */
[----:B------:R-:W3:Y:S04]  /*c93d0*/  LDL R82, [R1+0x3ea4] ;  /* 0x003ea40001527983 */ /* 0x000ee80000100800 */
[----:B------:R2:W-:Y:S02]  /*c93e0*/  LDGSTS.E [R9+0x1100], [R6.64], P1 ;  /* 0x0110000006097fae */ /* 0x0005e40008921844 */
[----:B--2---:R-:W-:Y:S01]  /*c93f0*/  MOV R6, R79 ;  /* 0x0000004f00067202 */ /* 0x004fe20000000f00 */
[----:B------:R-:W-:Y:S01]  /*c9400*/  IMAD.MOV.U32 R7, RZ, RZ, R78 ;  /* 0x000000ffff077224 */ /* 0x000fe200078e004e */
[----:B------:R-:W2:Y:S04]  /*c9410*/  LDL R79, [R1+0x3ea8] ;  /* 0x003ea800014f7983 */ /* 0x000ea80000100800 */
[----:B------:R-:W2:Y:S04]  /*c9420*/  LDL R78, [R1+0x3e9c] ;  /* 0x003e9c00014e7983 */ /* 0x000ea80000100800 */
[----:B------:R1:W-:Y:S02]  /*c9430*/  LDGSTS.E [R9+0x1200], [R6.64], P1 ;  /* 0x0120000006097fae */ /* 0x0003e40008921844 */
[----:B-1----:R-:W-:Y:S01]  /*c9440*/  MOV R6, R85 ;  /* 0x0000005500067202 */ /* 0x002fe20000000f00 */
[----:B------:R-:W-:Y:S01]  /*c9450*/  IMAD.MOV.U32 R7, RZ, RZ, R84 ;  /* 0x000000ffff077224 */ /* 0x000fe200078e0054 */
[----:B------:R-:W2:Y:S04]  /*c9460*/  LDL R85, [R1+0x3ea0] ;  /* 0x003ea00001557983 */ /* 0x000ea80000100800 */
[----:B------:R-:W2:Y:S04]  /*c9470*/  LDL R84, [R1+0x3e94] ;  /* 0x003e940001547983 */ /* 0x000ea80000100800 */
[----:B------:R1:W-:Y:S02]  /*c9480*/  LDGSTS.E [R9+0x1300], [R6.64], P1 ;  /* 0x0130000006097fae */ /* 0x0003e40008921844 */
[----:B-1----:R-:W-:Y:S01]  /*c9490*/  MOV R6, R75 ;  /* 0x0000004b00067202 */ /* 0x002fe20000000f00 */
[----:B----4-:R-:W-:Y:S01]  /*c94a0*/  IMAD.MOV.U32 R7, RZ, RZ, R74 ;  /* 0x000000ffff077224 */ /* 0x010fe200078e004a */
[----:B------:R-:W4:Y:S04]  /*c94b0*/  LDL R75, [R1+0x3e98] ;  /* 0x003e9800014b7983 */ /* 0x000f280000100800 */
[----:B------:R-:W4:Y:S04]  /*c94c0*/  LDL R74, [R1+0x3e8c] ;  /* 0x003e8c00014a7983 */ /* 0x000f280000100800 */
[----:B------:R1:W-:Y:S02]  /*c94d0*/  LDGSTS.E [R9+0x1400], [R6.64], P1 ;  /* 0x0140000006097fae */ /* 0x0003e40008921844 */
[----:B-1----:R-:W-:Y:S01]  /*c94e0*/  MOV R6, R87 ;  /* 0x0000005700067202 */ /* 0x002fe20000000f00 */
[----:B------:R-:W-:Y:S01]  /*c94f0*/  IMAD.MOV.U32 R7, RZ, RZ, R86 ;  /* 0x000000ffff077224 */ /* 0x000fe200078e0056 */
[----:B------:R-:W4:Y:S04]  /*c9500*/  LDL R87, [R1+0x3e90] ;  /* 0x003e900001577983 */ /* 0x000f280000100800 */
[----:B------:R-:W4:Y:S01]  /*c9510*/  LDL R86, [R1+0x3e84] ;  /* 0x003e840001567983 */ /* 0x000f220000100800 */
[----:B------:R-:W-:-:S03]  /*c9520*/  SEL R3, RZ, 0x4, !P2 ;  /* 0x00000004ff037807 */ /* 0x000fc60005000000 */
[----:B------:R1:W-:Y:S01]  /*c9530*/  LDGSTS.E [R9+0x1500], [R6.64], P1 ;  /* 0x0150000006097fae */ /* 0x0003e20008921844 */
[----:B------:R-:W-:-:S04]  /*c9540*/  SEL R3, R3, RZ, !P0 ;  /* 0x000000ff03037207 */ /* 0x000fc80004000000 */
[----:B------:R-:W-:Y:S02]  /*c9550*/  ISETP.NE.U32.AND P2, PT, R3, RZ, PT ;  /* 0x000000ff0300720c */ /* 0x000fe40003f45070 */
[----:B-1----:R-:W-:Y:S01]  /*c9560*/  MOV R6, R73 ;  /* 0x0000004900067202 */ /* 0x002fe20000000f00 */
[----:B------:R-:W-:Y:S01]  /*c9570*/  IMAD.MOV.U32 R7, RZ, RZ, R72 ;  /* 0x000000ffff077224 */ /* 0x000fe200078e0048 */
[----:B------:R-:W4:Y:S04]  /*c9580*/  LDL R73, [R1+0x3e88] ;  /* 0x003e880001497983 */ /* 0x000f280000100800 */
[----:B------:R-:W4:Y:S04]  /*c9590*/  LDL R72, [R1+0x3e7c] ;  /* 0x003e7c0001487983 */ /* 0x000f280000100800 */
[----:B------:R1:W-:Y:S02]  /*c95a0*/  LDGSTS.E [R9+0x1600], [R6.64], P1 ;  /* 0x0160000006097fae */ /* 0x0003e40008921844 */
[----:B-1----:R-:W-:Y:S01]  /*c95b0*/  MOV R6, R81 ;  /* 0x0000005100067202 */ /* 0x002fe20000000f00 */
[----:B------:R-:W-:Y:S01]  /*c95c0*/  IMAD.MOV.U32 R7, RZ, RZ, R80 ;  /* 0x000000ffff077224 */ /* 0x000fe200078e0050 */
[----:B------:R-:W4:Y:S04]  /*c95d0*/  LDL R81, [R1+0x3e80] ;  /* 0x003e800001517983 */ /* 0x000f280000100800 */
[----:B------:R-:W4:Y:S04]  /*c95e0*/  LDL R80, [R1+0x3e74] ;  /* 0x003e740001507983 */ /* 0x000f280000100800 */
[----:B------:R3:W-:Y:S02]  /*c95f0*/  LDGSTS.E [R9+0x1700], [R6.64], P1 ;  /* 0x0170000006097fae */ /* 0x0007e40008921844 */
[----:B---3--:R-:W-:Y:S01]  /*c9600*/  IMAD.MOV.U32 R7, RZ, RZ, R76 ;  /* 0x000000ffff077224 */ /* 0x008fe200078e004c */
[----:B------:R-:W-:Y:S01]  /*c9610*/  MOV R6, R77 ;  /* 0x0000004d00067202 */ /* 0x000fe20000000f00 */
        /* <DEDUP_REMOVED lines=18> */
[----:B----4-:R-:W-:Y:S01]  /*c9740*/  MOV R6, R75 ;  /* 0x0000004b00067202 */ /* 0x010fe20000000f00 */
[----:B------:R-:W-:Y:S01]  /*c9750*/  IMAD.MOV.U32 R7, RZ, RZ, R74 ;  /* 0x000000ffff077224 */ /* 0x000fe200078e004a */
[----:B------:R-:W4:Y:S04]  /*c9760*/  LDL R75, [R1+0x3d98] ;  /* 0x003d9800014b7983 */ /* 0x000f280000100800 */
[----:B------:R-:W4:Y:S04]  /*c9770*/  LDL R74, [R1+0x3d8c] ;  /* 0x003d8c00014a7983 */ /* 0x000f280000100800 */
[----:B------:R1:W-:Y:S02]  /*c9780*/  LDGSTS.E [R9+0x3400], [R6.64], P2 ;  /* 0x0340000006097fae */ /* 0x0003e40009121844 */
[----:B-1----:R-:W-:Y:S01]  /*c9790*/  MOV R6, R87 ;  /* 0x0000005700067202 */ /* 0x002fe20000000f00 */
[----:B------:R-:W-:Y:S01]  /*c97a0*/  IMAD.MOV.U32 R7, RZ, RZ, R86 ;  /* 0x000000ffff077224 */ /* 0x000fe200078e0056 */
[----:B------:R-:W4:Y:S04]  /*c97b0*/  LDL R87, [R1+0x3d90] ;  /* 0x003d900001577983 */ /* 0x000f280000100800 */
[----:B------:R-:W4:Y:S01]  /*c97c0*/  LDL R86, [R1+0x3d84] ;  /* 0x003d840001567983 */ /* 0x000f220000100800 */
[----:B------:R-:W-:-:S03]  /*c97d0*/  ISETP.GT.AND P1, PT, R5, 0xa, PT ;  /* 0x0000000a0500780c */ /* 0x000fc60003f24270 */
[----:B------:R1:W-:Y:S01]  /*c97e0*/  LDGSTS.E [R9+0x3500], [R6.64], P2 ;  /* 0x0350000006097fae */ /* 0x0003e20009121844 */
[----:B------:R-:W-:-:S04]  /*c97f0*/  SEL R3, RZ, 0x4, !P1 ;  /* 0x00000004ff037807 */ /* 0x000fc80004800000 */
[----:B------:R-:W-:Y:S02]  /*c9800*/  SEL R3, R3, RZ, !P0 ;  /* 0x000000ff03037207 */ /* 0x000fe40004000000 */
[----:B-1----:R-:W-:Y:S01]  /*c9810*/  MOV R6, R73 ;  /* 0x0000004900067202 */ /* 0x002fe20000000f00 */
[----:B------:R-:W-:Y:S01]  /*c9820*/  IMAD.MOV.U32 R7, RZ, RZ, R72 ;  /* 0x000000ffff077224 */ /* 0x000fe200078e0048 */
[----:B------:R-:W4:Y:S04]  /*c9830*/  LDL R73, [R1+0x3d88] ;  /* 0x003d880001497983 */ /* 0x000f280000100800 */
[----:B------:R-:W4:Y:S01]  /*c9840*/  LDL R72, [R1+0x3d7c] ;  /* 0x003d7c0001487983 */ /* 0x000f220000100800 */
[----:B------:R-:W-:-:S03]  /*c9850*/  ISETP.NE.U32.AND P3, PT, R3, RZ, PT ;  /* 0x000000ff0300720c */ /* 0x000fc60003f65070 */
        /* <DEDUP_REMOVED lines=437> */
[----:B------:R-:W-:Y:S01]  /*cb3b0*/  ISETP.NE.U32.AND P3, PT, R3, RZ, PT ;  /* 0x000000ff0300720c */ /* 0x000fe20003f65070 */
[----:B------:R-:W4:Y:S04]  /*cb3c0*/  LDL R72, [R1+0x3428] ;  /* 0x0034280001487983 */ /* 0x000f280000100800 */
[----:B------:R1:W-:Y:S04]  /*cb3d0*/  LDGSTS.E [R9+0x17600], [R6.64], P2 ;  /* 0x1760000006097fae */ /* 0x0003e80009121844 */
[----:B------:R-:W4:Y:S01]  /*cb3e0*/  LDL R73, [R1+0x342c] ;  /* 0x00342c0001497983 */ /* 0x000f220000100800 */
[----:B-1----:R-:W-:Y:S01]  /*cb3f0*/  MOV R6, R81 ;  /* 0x0000005100067202 */ /* 0x002fe20000000f00 */
[----:B------:R-:W-:-:S02]  /*cb400*/  IMAD.MOV.U32 R7, RZ, RZ, R80 ;  /* 0x000000ffff077224 */ /* 0x000fc400078e0050 */
        /* <DEDUP_REMOVED lines=35> */
[----:B------:R-:W-:Y:S01]  /*cb640*/  SEL R3, R3, RZ, !P0 ;  /* 0x000000ff03037207 */ /* 0x000fe20004000000 */
[----:B-1----:R-:W-:Y:S01]  /*cb650*/  IMAD.MOV.U32 R7, RZ, RZ, R72 ;  /* 0x000000ffff077224 */ /* 0x002fe200078e0048 */
[----:B------:R-:W-:Y:S01]  /*cb660*/  MOV R6, R73 ;  /* 0x0000004900067202 */ /* 0x000fe20000000f00 */
[----:B------:R-:W4:Y:S04]  /*cb670*/  LDL R72, [R1+0x3328] ;  /* 0x0033280001487983 */ /* 0x000f280000100800 */
[----:B------:R-:W4:Y:S04]  /*cb680*/  LDL R73, [R1+0x332c] ;  /* 0x00332c0001497983 */ /* 0x000f280000100800 */
[----:B------:R1:W-:Y:S01]  /*cb690*/  LDGSTS.E [R9+0x19600], [R6.64], P3 ;  /* 0x1960000006097fae */ /* 0x0003e20009921844 */
[----:B------:R-:W-:-:S02]  /*cb6a0*/  ISETP.NE.U32.AND P2, PT, R3, RZ, PT ;  /* 0x000000ff0300720c */ /* 0x000fc40003f45070 */
[----:B-1----:R-:W-:Y:S01]  /*cb6b0*/  MOV R6, R81 ;  /* 0x0000005100067202 */ /* 0x002fe20000000f00 */
[----:B------:R-:W-:Y:S01]  /*cb6c0*/  IMAD.MOV.U32 R7, RZ, RZ, R80 ;  /* 0x000000ffff077224 */ /* 0x000fe200078e0050 */
[----:B------:R-:W4:Y:S04]  /*cb6d0*/  LDL R81, [R1+0x3334] ;  /* 0x0033340001517983 */ /* 0x000f280000100800 */
[----:B------:R-:W4:Y:S04]  /*cb6e0*/  LDL R80, [R1+0x3330] ;  /* 0x0033300001507983 */ /* 0x000f280000100800 */
[----:B------:R3:W-:Y:S02]  /*cb6f0*/  LDGSTS.E [R9+0x19700], [R6.64], P3 ;  /* 0x1970000006097fae */ /* 0x0007e40009921844 */
[----:B---3--:R-:W-:Y:S01]  /*cb700*/  MOV R6, R83 ;  /* 0x0000005300067202 */ /* 0x008fe20000000f00 */
[----:B------:R-:W-:Y:S01]  /*cb710*/  IMAD.MOV.U32 R7, RZ, RZ, R82 ;  /* 0x000000ffff077224 */ /* 0x000fe200078e0052 */
        /* <DEDUP_REMOVED lines=29> */
[----:B------:R-:W-:Y:S02]  /*cb8f0*/  SEL R3, RZ, 0x4, !P1 ;  /* 0x00000004ff037807 */ /* 0x000fe40004800000 */
[----:B-1----:R-:W-:Y:S01]  /*cb900*/  MOV R6, R73 ;  /* 0x0000004900067202 */ /* 0x002fe20000000f00 */
[----:B------:R-:W-:Y:S01]  /*cb910*/  IMAD.MOV.U32 R7, RZ, RZ, R72 ;  /* 0x000000ffff077224 */ /* 0x000fe200078e0048 */
[----:B------:R-:W-:Y:S01]  /*cb920*/  SEL R3, R3, RZ, !P0 ;  /* 0x000000ff03037207 */ /* 0x000fe20004000000 */
[----:B------:R-:W4:Y:S04]  /*cb930*/  LDL R72, [R1+0x28c4] ;  /* 0x0028c40001487983 */ /* 0x000f280000100800 */
[----:B------:R1:W-:Y:S04]  /*cb940*/  LDGSTS.E [R9+0x1b600], [R6.64], P2 ;  /* 0x1b60000006097fae */ /* 0x0003e80009121844 */
[----:B------:R-:W4:Y:S01]  /*cb950*/  LDL R73, [R1+0x28c8] ;  /* 0x0028c80001497983 */ /* 0x000f220000100800 */
        /* <DEDUP_REMOVED lines=28> */
[----:B------:R-:W-:Y:S01]  /*cbb20*/  ISETP.GT.AND P1, PT, R5, 0x3e, PT ;  /* 0x0000003e0500780c */ /* 0x000fe20003f24270 */
[----:B------:R-:W4:Y:S04]  /*cbb30*/  LDL R74, [R1+0x28dc] ;  /* 0x0028dc00014a7983 */ /* 0x000f280000100800 */
[----:B------:R1:W-:Y:S04]  /*cbb40*/  LDGSTS.E [R9+0x1d400], [R6.64], P3 ;  /* 0x1d40000006097fae */ /* 0x0003e80009921844 */
[----:B------:R-:W4:Y:S01]  /*cbb50*/  LDL R75, [R1+0x28e0] ;  /* 0x0028e000014b7983 */ /* 0x000f220000100800 */
[----:B-1----:R-:W-:Y:S01]  /*cbb60*/  MOV R6, R87 ;  /* 0x0000005700067202 */ /* 0x002fe20000000f00 */
[----:B------:R-:W-:-:S02]  /*cbb70*/  IMAD.MOV.U32 R7, RZ, RZ, R86 ;  /* 0x000000ffff077224 */ /* 0x000fc400078e0056 */
        /* <DEDUP_REMOVED lines=18> */
[----:B------:R-:W-:Y:S01]  /*cbca0*/  ISETP.GT.AND P1, PT, R5, 0x42, PT ;  /* 0x000000420500780c */ /* 0x000fe20003f24270 */
[----:B------:R-:W3:Y:S04]  /*cbcb0*/  LDL R224, [R1+0x2aa4] ;  /* 0x002aa40001e07983 */ /* 0x000ee80000100800 */
[----:B------:R1:W-:Y:S04]  /*cbcc0*/  LDGSTS.E [R9+0x1f000], [R6.64], P2 ;  /* 0x1f00000006097fae */ /* 0x0003e80009121844 */
[----:B------:R-:W3:Y:S01]  /*cbcd0*/  LDL R53, [R1+0x2aa8] ;  /* 0x002aa80001357983 */ /* 0x000ee20000100800 */
[----:B-1----:R-:W-:Y:S01]  /*cbce0*/  MOV R6, R77 ;  /* 0x0000004d00067202 */ /* 0x002fe20000000f00 */
[----:B------:R-:W-:-:S02]  /*cbcf0*/  IMAD.MOV.U32 R7, RZ, RZ, R76 ;  /* 0x000000ffff077224 */ /* 0x000fc400078e004c */
        /* <DEDUP_REMOVED lines=14> */
[----:B------:R-:W-:Y:S01]  /*cbde0*/  IMAD.MOV.U32 R7, RZ, RZ, R72 ;  /* 0x000000ffff077224 */ /* 0x000fe200078e0048 */
[----:B------:R-:W-:Y:S01]  /*cbdf0*/  SEL R3, RZ, 0x4, !P1 ;  /* 0x00000004ff037807 */ /* 0x000fe20004800000 */
[----:B------:R-:W2:Y:S04]  /*cbe00*/  LDL R72, [R1+0x2ab4] ;  /* 0x002ab40001487983 */ /* 0x000ea80000100800 */
[----:B------:R4:W-:Y:S04]  /*cbe10*/  LDGSTS.E [R9+0x1f400], [R6.64], P2 ;  /* 0x1f40000006097fae */ /* 0x0009e80009121844 */
[----:B------:R-:W2:Y:S01]  /*cbe20*/  LDL R73, [R1+0x2ab8] ;  /* 0x002ab80001497983 */ /* 0x000ea20000100800 */
[----:B----4-:R-:W-:Y:S01]  /*cbe30*/  MOV R6, R87 ;  /* 0x0000005700067202 */ /* 0x010fe20000000f00 */
[----:B------:R-:W-:-:S02]  /*cbe40*/  IMAD.MOV.U32 R7, RZ, RZ, R86 ;  /* 0x000000ffff077224 */ /* 0x000fc400078e0056 */
[----:B------:R-:W4:Y:S04]  /*cbe50*/  LDL R87, [R1+0x29c8] ;  /* 0x0029c80001577983 */ /* 0x000f280000100800 */
[----:B------:R-:W4:Y:S04]  /*cbe60*/  LDL R86, [R1+0x29c4] ;  /* 0x0029c40001567983 */ /* 0x000f280000100800 */
[----:B------:R1:W-:Y:S01]  /*cbe70*/  LDGSTS.E [R9+0x1f500], [R6.64], P2 ;  /* 0x1f50000006097fae */ /* 0x0003e20009121844 */
[----:B------:R-:W-:Y:S02]  /*cbe80*/  SEL R3, R3, RZ, !P0 ;  /* 0x000000ff03037207 */ /* 0x000fe40004000000 */
[----:B-1----:R-:W-:Y:S01]  /*cbe90*/  MOV R6, R81 ;  /* 0x0000005100067202 */ /* 0x002fe20000000f00 */
[----:B------:R-:W-:Y:S01]  /*cbea0*/  IMAD.MOV.U32 R7, RZ, RZ, R80 ;  /* 0x000000ffff077224 */ /* 0x000fe200078e0050 */
        /* <DEDUP_REMOVED lines=38> */
[----:B------:R-:W4:Y:S04]  /*cc110*/  LDL R81, [R1+0x2ad8] ;  /* 0x002ad80001517983 */ /* 0x000f280000100800 */
[----:B------:R-:W4:Y:S04]  /*cc120*/  LDL R80, [R1+0x2ad4] ;  /* 0x002ad40001507983 */ /* 0x000f280000100800 */
        /* <DEDUP_REMOVED lines=24> */
[----:B-1----:R-:W-:Y:S01]  /*cc2b0*/  MOV R6, R73 ;  /* 0x0000004900067202 */ /* 0x002fe20000000f00 */
[----:B------:R-:W-:Y:S01]  /*cc2c0*/  IMAD.MOV.U32 R7, RZ, RZ, R72 ;  /* 0x000000ffff077224 */ /* 0x000fe200078e0048 */
[----:B------:R-:W-:Y:S01]  /*cc2d0*/  SEL R3, RZ, 0x4, !P1 ;  /* 0x00000004ff037807 */ /* 0x000fe20004800000 */
[----:B------:R-:W3:Y:S04]  /*cc2e0*/  LDL R72, [R1+0x2bdc] ;  /* 0x002bdc0001487983 */ /* 0x000ee80000100800 */
[----:B------:R2:W-:Y:S04]  /*cc2f0*/  LDGSTS.E [R9+0x23200], [R6.64], P2 ;  /* 0x2320000006097fae */ /* 0x0005e80009121844 */
[----:B------:R-:W3:Y:S01]  /*cc300*/  LDL R73, [R1+0x2be0] ;  /* 0x002be00001497983 */ /* 0x000ee20000100800 */
[----:B--2---:R-:W-:Y:S01]  /*cc310*/  MOV R6, R85 ;  /* 0x0000005500067202 */ /* 0x004fe20000000f00 */
[----:B------:R-:W-:-:S02]  /*cc320*/  IMAD.MOV.U32 R7, RZ, RZ, R84 ;  /* 0x000000ffff077224 */ /* 0x000fc400078e0054 */
        /* <DEDUP_REMOVED lines=17> */
[----:B------:R-:W-:-:S03]  /*cc440*/  SEL R3, R3, RZ, !P0 ;  /* 0x000000ff03037207 */ /* 0x000fc60004000000 */
[----:B------:R1:W-:Y:S01]  /*cc450*/  LDGSTS.E [R9+0x23600], [R6.64], P2 ;  /* 0x2360000006097fae */ /* 0x0003e20009121844 */
        /* <DEDUP_REMOVED lines=25> */
[----:B------:R1:W-:Y:S01]  /*cc5f0*/  LDGSTS.E [R9+0x25300], [R6.64], P3 ;  /* 0x2530000006097fae */ /* 0x0003e20009921844 */
[----:B------:R-:W-:-:S02]  /*cc600*/  ISETP.GT.AND P1, PT, R5, 0x4e, PT ;  /* 0x0000004e0500780c */ /* 0x000fc40003f24270 */
[----:B-1----:R-:W-:Y:S01]  /*cc610*/  MOV R6, R79 ;  /* 0x0000004f00067202 */ /* 0x002fe20000000f00 */
[----:B------:R-:W-:Y:S01]  /*cc620*/  IMAD.MOV.U32 R7, RZ, RZ, R78 ;  /* 0x000000ffff077224 */ /* 0x000fe200078e004e */
[----:B------:R-:W-:Y:S01]  /*cc630*/  SEL R3, RZ, 0x4, !P1 ;  /* 0x00000004ff037807 */ /* 0x000fe20004800000 */
[----:B------:R-:W4:Y:S04]  /*cc640*/  LDL R78, [R1+0x2ccc] ;  /* 0x002ccc00014e7983 */ /* 0x000f280000100800 */
[----:B------:R1:W-:Y:S04]  /*cc650*/  LDGSTS.E [R9+0x25400], [R6.64], P3 ;  /* 0x2540000006097fae */ /* 0x0003e80009921844 */
[----:B------:R-:W4:Y:S01]  /*cc660*/  LDL R79, [R1+0x2cd0] ;  /* 0x002cd000014f7983 */ /* 0x000f220000100800 */
[----:B------:R-:W-:-:S02]  /*cc670*/  SEL R3, R3, RZ, !P0 ;  /* 0x000000ff03037207 */ /* 0x000fc40004000000 */
        /* <DEDUP_REMOVED lines=18> */
[----:B------:R-:W-:Y:S01]  /*cc7a0*/  ISETP.GT.AND P1, PT, R5, 0x52, PT ;  /* 0x000000520500780c */ /* 0x000fe20003f24270 */
[----:B------:R-:W4:Y:S04]  /*cc7b0*/  LDL R74, [R1+0x2dd4] ;  /* 0x002dd400014a7983 */ /* 0x000f280000100800 */
[----:B------:R3:W-:Y:S04]  /*cc7c0*/  LDGSTS.E [R9+0x27000], [R6.64], P2 ;  /* 0x2700000006097fae */ /* 0x0007e80009121844 */
[----:B------:R-:W4:Y:S01]  /*cc7d0*/  LDL R75, [R1+0x2dd8] ;  /* 0x002dd800014b7983 */ /* 0x000f220000100800 */
[----:B---3--:R-:W-:Y:S01]  /*cc7e0*/  MOV R6, R83 ;  /* 0x0000005300067202 */ /* 0x008fe20000000f00 */
        /* <DEDUP_REMOVED lines=20> */
[----:B------:R-:W-:Y:S01]  /*cc930*/  SEL R3, R3, RZ, !P0 ;  /* 0x000000ff03037207 */ /* 0x000fe20004000000 */
[----:B-1----:R-:W-:Y:S01]  /*cc940*/  IMAD.MOV.U32 R7, RZ, RZ, R78 ;  /* 0x000000ffff077224 */ /* 0x002fe200078e004e */
[----:B------:R-:W-:-:S02]  /*cc950*/  MOV R6, R79 ;  /* 0x0000004f00067202 */ /* 0x000fc40000000f00 */
[----:B------:R-:W-:Y:S01]  /*cc960*/  ISETP.NE.U32.AND P3, PT, R3, RZ, PT ;  /* 0x000000ff0300720c */ /* 0x000fe20003f65070 */
[----:B------:R-:W4:Y:S04]  /*cc970*/  LDL R78, [R1+0x2ea4] ;  /* 0x002ea400014e7983 */ /* 0x000f280000100800 */
[----:B------:R1:W-:Y:S04]  /*cc980*/  LDGSTS.E [R9+0x27500], [R6.64], P2 ;  /* 0x2750000006097fae */ /* 0x0003e80009121844 */
[----:B------:R-:W4:Y:S01]  /*cc990*/  LDL R79, [R1+0x2ea8] ;  /* 0x002ea800014f7983 */ /* 0x000f220000100800 */
[----:B-1----:R-:W-:Y:S01]  /*cc9a0*/  IMAD.MOV.U32 R7, RZ, RZ, R80 ;  /* 0x000000ffff077224 */ /* 0x002fe200078e0050 */
[----:B------:R-:W-:-:S02]  /*cc9b0*/  MOV R6, R81 ;  /* 0x0000005100067202 */ /* 0x000fc40000000f00 */
        /* <DEDUP_REMOVED lines=31> */
[----:B------:R-:W4:Y:S04]  /*ccbb0*/  LDL R53, [R1+0x2fb8] ;  /* 0x002fb80001357983 */ /* 0x000f280000100800 */
[----:B------:R-:W4:Y:S04]  /*ccbc0*/  LDL R224, [R1+0x2fb4] ;  /* 0x002fb40001e07983 */ /* 0x000f280000100800 */
[----:B------:R1:W-:Y:S01]  /*ccbd0*/  LDGSTS.E [R9+0x29400], [R6.64], P3 ;  /* 0x2940000006097fae */ /* 0x0003e20009921844 */
[----:B------:R-:W-:-:S04]  /*ccbe0*/  SEL R3, RZ, 0x4, !P1 ;  /* 0x00000004ff037807 */ /* 0x000fc80004800000 */
        /* <DEDUP_REMOVED lines=41> */
[----:B------:R-:W4:Y:S01]  /*cce80*/  LDL.LU.64 R14, [R1+0x24a8] ;  /* 0x0024a800010e7983 */ /* 0x000f220000300a00 */
[----:B------:R-:W-:-:S02]  /*cce90*/  ISETP.GT.AND P1, PT, R5, 0x5a, PT ;  /* 0x0000005a0500780c */ /* 0x000fc40003f24270 */
[----:B------:R1:W-:Y:S01]  /*ccea0*/  LDGSTS.E [R9+0x2b400], [R6.64], P2 ;  /* 0x2b40000006097fae */ /* 0x0003e20009121844 */
[----:B------:R-:W4:Y:S02]  /*cceb0*/  LDL.LU.64 R24, [R1+0x24a0] ;  /* 0x0024a00001187983 */ /* 0x000f240000300a00 */
[----:B------:R-:W4:Y:S01]  /*ccec0*/  LDL.LU.64 R16, [R1+0x2498] ;  /* 0x0024980001107983 */ /* 0x000f220000300a00 */
[----:B------:R-:W-:Y:S01]  /*cced0*/  SEL R3, RZ, 0x4, !P1 ;  /* 0x00000004ff037807 */ /* 0x000fe20004800000 */
[----:B------:R-:W4:Y:S01]  /*ccee0*/  LDL.LU.64 R20, [R1+0x2490] ;  /* 0x0024900001147983 */ /* 0x000f220000300a00 */
[----:B------:R-:W4:Y:S01]  /*ccef0*/  LDL.LU.64 R18, [R1+0x2488] ;  /* 0x0024880001127983 */ /* 0x000f220000300a00 */
[----:B-1----:R-:W-:Y:S01]  /*ccf00*/  MOV R6, R213 ;  /* 0x000000d500067202 */ /* 0x002fe20000000f00 */
[----:B------:R-:W-:Y:S01]  /*ccf10*/  IMAD.MOV.U32 R7, RZ, RZ, R216 ;  /* 0x000000ffff077224 */ /* 0x000fe200078e00d8 */
[----:B------:R-:W-:Y:S02]  /*ccf20*/  SEL R3, R3, RZ, !P0 ;  /* 0x000000ff03037207 */ /* 0x000fe40004000000 */
[----:B------:R-:W-:Y:S01]  /*ccf30*/  ISETP.GT.AND P1, PT, R5, 0x5e, PT ;  /* 0x0000005e0500780c */ /* 0x000fe20003f24270 */
[----:B------:R-:W4:Y:S04]  /*ccf40*/  LDL.LU.64 R10, [R1+0x2480] ;  /* 0x00248000010a7983 */ /* 0x000f280000300a00 */
[----:B------:R1:W-:Y:S01]  /*ccf50*/  LDGSTS.E [R9+0x2b500], [R6.64], P2 ;  /* 0x2b50000006097fae */ /* 0x0003e20009121844 */
[----:B------:R-:W-:Y:S01]  /*ccf60*/  ISETP.NE.U32.AND P3, PT, R3, RZ, PT ;  /* 0x000000ff0300720c */ /* 0x000fe20003f65070 */
[----:B------:R-:W4:Y:S01]  /*ccf70*/  LDL.LU.64 R22, [R1+0x2478] ;  /* 0x0024780001167983 */ /* 0x000f220000300a00 */
[----:B-1----:R-:W-:Y:S01]  /*ccf80*/  MOV R6, R237 ;  /* 0x000000ed00067202 */ /* 0x002fe20000000f00 */
[----:B------:R-:W-:Y:S01]  /*ccf90*/  IMAD.MOV.U32 R7, RZ, RZ, R212 ;  /* 0x000000ffff077224 */ /* 0x000fe200078e00d4 */
[----:B------:R-:W-:Y:S01]  /*ccfa0*/  SEL R3, RZ, 0x4, !P1 ;  /* 0x00000004ff037807 */ /* 0x000fe20004800000 */
[----:B------:R-:W4:Y:S04]  /*ccfb0*/  LDL.LU.64 R12, [R1+0x2470] ;  /* 0x00247000010c7983 */ /* 0x000f280000300a00 */
        /* <DEDUP_REMOVED lines=28> */
[----:B-1----:R-:W-:Y:S01]  /*cd180*/  MOV R6, R81 ;  /* 0x0000005100067202 */ /* 0x002fe20000000f00 */
[----:B------:R-:W-:-:S05]  /*cd190*/  IMAD.MOV.U32 R7, RZ, RZ, R80 ;  /* 0x000000ffff077224 */ /* 0x000fca00078e0050 */
[----:B------:R3:W-:Y:S02]  /*cd1a0*/  LDGSTS.E [R9+0x2d700], [R6.64], P3 ;  /* 0x2d70000006097fae */ /* 0x0007e40009921844 */
[----:B---3--:R-:W-:Y:S01]  /*cd1b0*/  MOV R6, R83 ;  /* 0x0000005300067202 */ /* 0x008fe20000000f00 */
[----:B------:R-:W-:-:S05]  /*cd1c0*/  IMAD.MOV.U32 R7, RZ, RZ, R82 ;  /* 0x000000ffff077224 */ /* 0x000fca00078e0052 */
[----:B------:R2:W-:Y:S01]  /*cd1d0*/  LDGSTS.E [R9+0x2f000], [R6.64], P1 ;  /* 0x2f00000006097fae */ /* 0x0005e20008921844 */
[----:B------:R-:W-:-:S04]  /*cd1e0*/  ISETP.GT.AND P2, PT, R5, 0x66, PT ;  /* 0x000000660500780c */ /* 0x000fc80003f44270 */
[----:B------:R-:W-:Y:S01]  /*cd1f0*/  SEL R3, RZ, 0x4, !P2 ;  /* 0x00000004ff037807 */ /* 0x000fe20005000000 */
[----:B------:R-:W-:-:S03]  /*cd200*/  ISETP.GT.AND P2, PT, R5, 0x6e, PT ;  /* 0x0000006e0500780c */ /* 0x000fc60003f44270 */
[----:B------:R-:W-:-:S04]  /*cd210*/  SEL R3, R3, RZ, !P0 ;  /* 0x000000ff03037207 */ /* 0x000fc80004000000 */
[----:B------:R-:W-:Y:S01]  /*cd220*/  ISETP.NE.U32.AND P6, PT, R3, RZ, PT ;  /* 0x000000ff0300720c */ /* 0x000fe20003fc5070 */
[----:B------:R-:W-:-:S04]  /*cd230*/  SEL R3, RZ, 0x4, !P2 ;  /* 0x00000004ff037807 */ /* 0x000fc80005000000 */
[----:B------:R-:W-:-:S04]  /*cd240*/  SEL R3, R3, RZ, !P0 ;  /* 0x000000ff03037207 */ /* 0x000fc80004000000 */
[----:B------:R-:W-:Y:S02]  /*cd250*/  ISETP.NE.U32.AND P2, PT, R3, RZ, PT ;  /* 0x000000ff0300720c */ /* 0x000fe40003f45070 */
[----:B--2---:R-:W-:Y:S01]  /*cd260*/  MOV R6, R85 ;  /* 0x0000005500067202 */ /* 0x004fe20000000f00 */
[----:B------:R-:W-:-:S05]  /*cd270*/  IMAD.MOV.U32 R7, RZ, RZ, R84 ;  /* 0x000000ffff077224 */ /* 0x000fca00078e0054 */
[----:B------:R4:W-:Y:S02]  /*cd280*/  LDGSTS.E [R9+0x2f100], [R6.64], P1 ;  /* 0x2f10000006097fae */ /* 0x0009e40008921844 */
[----:B----4-:R-:W-:Y:S01]  /*cd290*/  MOV R6, R87 ;  /* 0x0000005700067202 */ /* 0x010fe20000000f00 */
        /* <DEDUP_REMOVED lines=9> */
[----:B------:R-:W-:-:S04]  /*cd330*/  IADD3 R60, P3, R14, R252, RZ ;  /* 0x000000fc0e3c7210 */ /* 0x000fc80007f7e0ff */
[----:B------:R-:W-:Y:S02]  /*cd340*/  IADD3.X R3, R15, R0, RZ, P3, !PT ;  /* 0x000000000f037210 */ /* 0x000fe40001ffe4ff */
[----:B------:R-:W2:Y:S01]  /*cd350*/  LDL.LU.64 R14, [R1+0x2460] ;  /* 0x00246000010e7983 */ /* 0x000ea20000300a00 */
[----:B------:R-:W3:Y:S01]  /*cd360*/  LDL.LU.64 R30, [R1+0x2458] ;  /* 0x00245800011e7983 */ /* 0x000ee20000300a00 */
[----:B------:R-:W-:-:S05]  /*cd370*/  MOV R6, R59 ;  /* 0x0000003b00067202 */ /* 0x000fca0000000f00 */
[----:B------:R1:W-:Y:S02]  /*cd380*/  LDGSTS.E [R9+0x2f500], [R6.64], P1 ;  /* 0x2f50000006097fae */ /* 0x0003e40008921844 */
[----:B-1----:R-:W-:Y:S01]  /*cd390*/  MOV R6, R57 ;  /* 0x0000003900067202 */ /* 0x002fe20000000f00 */
[----:B------:R-:W-:-:S05]  /*cd3a0*/  IMAD.MOV.U32 R7, RZ, RZ, R58 ;  /* 0x000000ffff077224 */ /* 0x000fca00078e003a */
[----:B------:R1:W-:Y:S02]  /*cd3b0*/  LDGSTS.E [R9+0x2f600], [R6.64], P1 ;  /* 0x2f60000006097fae */ /* 0x0003e40008921844 */
[----:B-1----:R-:W-:Y:S01]  /*cd3c0*/  MOV R6, R55 ;  /* 0x0000003700067202 */ /* 0x002fe20000000f00 */
[----:B------:R-:W-:-:S05]  /*cd3d0*/  IMAD.MOV.U32 R7, RZ, RZ, R56 ;  /* 0x000000ffff077224 */ /* 0x000fca00078e0038 */
[----:B------:R1:W-:Y:S01]  /*cd3e0*/  LDGSTS.E [R9+0x2f700], [R6.64], P1 ;  /* 0x2f70000006097fae */ /* 0x0003e20008921844 */
[----:B------:R-:W-:-:S04]  /*cd3f0*/  ISETP.GT.AND P1, PT, R5, 0x62, PT ;  /* 0x000000620500780c */ /* 0x000fc80003f24270 */
[----:B------:R-:W-:Y:S01]  /*cd400*/  SEL R4, RZ, 0x4, !P1 ;  /* 0x00000004ff047807 */ /* 0x000fe20004800000 */
[----:B------:R-:W-:-:S03]  /*cd410*/  ISETP.GT.AND P1, PT, R5, 0x6a, PT ;  /* 0x0000006a0500780c */ /* 0x000fc60003f24270 */
[----:B------:R-:W-:-:S04]  /*cd420*/  SEL R4, R4, RZ, !P0 ;  /* 0x000000ff04047207 */ /* 0x000fc80004000000 */
[----:B------:R-:W-:Y:S01]  /*cd430*/  ISETP.NE.U32.AND P5, PT, R4, RZ, PT ;  /* 0x000000ff0400720c */ /* 0x000fe20003fa5070 */
[----:B------:R-:W-:Y:S01]  /*cd440*/  SEL R4, RZ, 0x4, !P1 ;  /* 0x00000004ff047807 */ /* 0x000fe20004800000 */
[----:B------:R-:W-:-:S03]  /*cd450*/  IADD3 R59, P3, R24, R252, RZ ;  /* 0x000000fc183b7210 */ /* 0x000fc60007f7e0ff */
[----:B------:R-:W-:-:S04]  /*cd460*/  SEL R4, R4, RZ, !P0 ;  /* 0x000000ff04047207 */ /* 0x000fc80004000000 */
[----:B------:R-:W-:Y:S01]  /*cd470*/  ISETP.NE.U32.AND P1, PT, R4, RZ, PT ;  /* 0x000000ff0400720c */ /* 0x000fe20003f25070 */
[----:B------:R-:W-:Y:S01]  /*cd480*/  IMAD.X R4, R25, 0x1, R0, P3 ;  /* 0x0000000119047824 */ /* 0x000fe200018e0600 */
[----:B------:R-:W-:-:S04]  /*cd490*/  IADD3 R58, P3, R16, R252, RZ ;  /* 0x000000fc103a7210 */ /* 0x000fc80007f7e0ff */
[----:B-1----:R-:W-:Y:S01]  /*cd4a0*/  IADD3.X R6, R17, R0, RZ, P3, !PT ;  /* 0x0000000011067210 */ /* 0x002fe20001ffe4ff */
[-C--:B------:R-:W-:Y:S01]  /*cd4b0*/  IADD3 R57, P3, R20, R252.reuse, RZ ;  /* 0x000000fc14397210 */ /* 0x080fe20007f7e0ff */
[----:B------:R-:W4:Y:S01]  /*cd4c0*/  LDL.LU.64 R16, [R1+0x2450] ;  /* 0x0024500001107983 */ /* 0x000f220000300a00 */
[----:B------:R-:W4:Y:S03]  /*cd4d0*/  LDL.LU.64 R44, [R1+0x2448] ;  /* 0x00244800012c7983 */ /* 0x000f260000300a00 */
        /* <DEDUP_REMOVED lines=22> */
[----:B------:R-:W4:Y:S01]  /*cd640*/  LDL.LU.64 R32, [R1+0x23e8] ;  /* 0x0023e80001207983 */ /* 0x000f220000300a00 */
[----:B--2---:R-:W-:-:S05]  /*cd650*/  IADD3 R51, P3, R14, R252, RZ ;  /* 0x000000fc0e337210 */ /* 0x004fca0007f7e0ff */
[----:B------:R-:W-:Y:S01]  /*cd660*/  IMAD.X R14, R15, 0x1, R0, P3 ;  /* 0x000000010f0e7824 */ /* 0x000fe200018e0600 */
[----:B---3--:R-:W-:-:S04]  /*cd670*/  IADD3 R50, P3, R30, R252, RZ ;  /* 0x000000fc1e327210 */ /* 0x008fc80007f7e0ff */
[----:B------:R-:W-:Y:S02]  /*cd680*/  IADD3.X R15, R31, R0, RZ, P3, !PT ;  /* 0x000000001f0f7210 */ /* 0x000fe40001ffe4ff */
[----:B------:R-:W2:Y:S01]  /*cd690*/  LDL.LU.64 R30, [R1+0x23e0] ;  /* 0x0023e000011e7983 */ /* 0x000ea20000300a00 */
[----:B------:R-:W3:Y:S02]  /*cd6a0*/  LDL.LU.64 R72, [R1+0x25e0] ;  /* 0x0025e00001487983 */ /* 0x000ee40000300a00 */
[----:B------:R-:W3:Y:S02]  /*cd6b0*/  LDL.LU.64 R82, [R1+0x2670] ;  /* 0x0026700001527983 */ /* 0x000ee40000300a00 */
        /* <DEDUP_REMOVED lines=13> */
[----:B----4-:R-:W-:-:S05]  /*cd790*/  IADD3 R49, P3, R16, R252, RZ ;  /* 0x000000fc10317210 */ /* 0x010fca0007f7e0ff */
[----:B------:R-:W-:Y:S01]  /*cd7a0*/  IMAD.X R16, R17, 0x1, R0, P3 ;  /* 0x0000000111107824 */ /* 0x000fe200018e0600 */
[----:B------:R-:W-:-:S04]  /*cd7b0*/  IADD3 R48, P3, R44, R252, RZ ;  /* 0x000000fc2c307210 */ /* 0x000fc80007f7e0ff */
[----:B------:R-:W-:Y:S01]  /*cd7c0*/  IADD3.X R17, R45, R0, RZ, P3, !PT ;  /* 0x000000002d117210 */ /* 0x000fe20001ffe4ff */
        /* <DEDUP_REMOVED lines=24> */
[----:B------:R-:W-:Y:S01]  /*cd950*/  ISETP.GT.AND P3, PT, R5, 0x72, PT ;  /* 0x000000720500780c */ /* 0x000fe20003f64270 */
[----:B--2---:R-:W-:-:S05]  /*cd960*/  IADD3 R35, P4, R30, R252, RZ ;  /* 0x000000fc1e237210 */ /* 0x004fca0007f9e0ff */
[--C-:B------:R-:W-:Y:S01]  /*cd970*/  IMAD.X R30, R31, 0x1, R0.reuse, P4 ;  /* 0x000000011f1e7824 */ /* 0x100fe200020e0600 */
[----:B------:R-:W-:Y:S01]  /*cd980*/  SEL R31, RZ, 0x4, !P3 ;  /* 0x00000004ff1f7807 */ /* 0x000fe20005800000 */
[----:B---3--:R-:W-:Y:S02]  /*cd990*/  IADD3 R34, P3, R72, R252, RZ ;  /* 0x000000fc48227210 */ /* 0x008fe40007f7e0ff */
[----:B------:R-:W2:Y:S01]  /*cd9a0*/  LDL.LU R72, [R1+0x27c] ;  /* 0x00027c0001487983 */ /* 0x000ea20000300800 */
[----:B------:R-:W-:Y:S01]  /*cd9b0*/  SEL R32, R31, RZ, !P0 ;  /* 0x000000ff1f207207 */ /* 0x000fe20004000000 */
[----:B------:R-:W-:Y:S02]  /*cd9c0*/  IADD3.X R31, R73, R0, RZ, P3, !PT ;  /* 0x00000000491f7210 */ /* 0x000fe40001ffe4ff */
[----:B------:R-:W3:Y:S01]  /*cd9d0*/  LDL.LU R73, [R1+0x280] ;  /* 0x0002800001497983 */ /* 0x000ee20000300800 */
[----:B------:R-:W4:Y:S02]  /*cd9e0*/  LDL.LU R74, [R1+0x284] ;  /* 0x00028400014a7983 */ /* 0x000f240000300800 */
[----:B------:R-:W3:Y:S02]  /*cd9f0*/  LDL.LU R84, [R1+0x270] ;  /* 0x0002700001547983 */ /* 0x000ee40000300800 */
[----:B------:R-:W3:Y:S01]  /*cda00*/  LDL.LU R85, [R1+0x274] ;  /* 0x0002740001557983 */ /* 0x000ee20000300800 */
[----:B------:R-:W-:Y:S01]  /*cda10*/  ISETP.GT.AND P4, PT, R5, 0x76, PT ;  /* 0x000000760500780c */ /* 0x000fe20003f84270 */
[----:B------:R-:W4:Y:S01]  /*cda20*/  LDL.LU R78, [R1+0x250] ;  /* 0x00025000014e7983 */ /* 0x000f220000300800 */
[----:B------:R-:W4:Y:S02]  /*cda30*/  LDL.LU R79, [R1+0x254] ;  /* 0x00025400014f7983 */ /* 0x000f240000300800 */
[----:B------:R-:W4:Y:S02]  /*cda40*/  LDL.LU R76, [R1+0x258] ;  /* 0x00025800014c7983 */ /* 0x000f240000300800 */
[----:B------:R-:W4:Y:S01]  /*cda50*/  LDL.LU R77, [R1+0x25c] ;  /* 0x00025c00014d7983 */ /* 0x000f220000300800 */
[----:B------:R-:W-:Y:S01]  /*cda60*/  ISETP.NE.U32.AND P3, PT, R32, RZ, PT ;  /* 0x000000ff2000720c */ /* 0x000fe20003f65070 */
[----:B------:R-:W-:Y:S01]  /*cda70*/  SEL R32, RZ, 0x4, !P4 ;  /* 0x00000004ff207807 */ /* 0x000fe20006000000 */
[----:B------:R-:W-:Y:S01]  /*cda80*/  IADD3 R33, P4, R82, R252, RZ ;  /* 0x000000fc52217210 */ /* 0x000fe20007f9e0ff */
[----:B------:R-:W4:Y:S01]  /*cda90*/  LDL.LU R75, [R1+0x260] ;  /* 0x00026000014b7983 */ /* 0x000f220000300800 */
[----:B------:R-:W4:Y:S01]  /*cdaa0*/  LDL.LU R80, [R1+0x264] ;  /* 0x0002640001507983 */ /* 0x000f220000300800 */
[----:B------:R-:W-:Y:S01]  /*cdab0*/  SEL R61, R32, RZ, !P0 ;  /* 0x000000ff203d7207 */ /* 0x000fe20004000000 */
[----:B------:R-:W4:Y:S02]  /*cdac0*/  LDL.LU R81, [R1+0x268] ;  /* 0x0002680001517983 */ /* 0x000f240000300800 */
[----:B------:R-:W-:Y:S01]  /*cdad0*/  IMAD.X R32, R83, 0x1, R0, P4 ;  /* 0x0000000153207824 */ /* 0x000fe200020e0600 */
[----:B------:R-:W4:Y:S01]  /*cdae0*/  LDL.LU R82, [R1+0x26c] ;  /* 0x00026c0001527983 */ /* 0x000f220000300800 */
        /* <DEDUP_REMOVED lines=17> */
[----:B------:R-:W-:Y:S01]  /*cdc00*/  MOV R170, R225 ;  /* 0x000000e100aa7202 */ /* 0x000fe20000000f00 */
[----:B------:R-:W-:-:S02]  /*cdc10*/  IMAD.MOV.U32 R171, RZ, RZ, R228 ;  /* 0x000000ffffab7224 */ /* 0x000fc400078e00e4 */
[----:B------:R1:W-:Y:S01]  /*cdc20*/  LDGSTS.E [R9+0x31000], [R192.64], P5 ;  /* 0x31000000c0097fae */ /* 0x0003e2000a921844 */
[----:B------:R-:W-:Y:S02]  /*cdc30*/  STL.64 [R1+0x1910], R190 ;  /* 0x001910be01007387 */ /* 0x000fe40000100a00 */
[----:B------:R-:W-:Y:S02]  /*cdc40*/  IMAD.MOV.U32 R169, RZ, RZ, R224 ;  /* 0x000000ffffa97224 */ /* 0x000fe400078e00e0 */
[----:B------:R1:W-:Y:S01]  /*cdc50*/  LDGSTS.E [R9+0x31100], [R190.64], P5 ;  /* 0x31100000be097fae */ /* 0x0003e2000a921844 */
[----:B------:R-:W-:Y:S04]  /*cdc60*/  STL.64 [R1+0x1938], R186 ;  /* 0x001938ba01007387 */ /* 0x000fe80000100a00 */
[----:B------:R1:W-:Y:S01]  /*cdc70*/  LDGSTS.E [R9+0x31200], [R186.64], P5 ;  /* 0x31200000ba097fae */ /* 0x0003e2000a921844 */
[----:B------:R-:W-:Y:S02]  /*cdc80*/  STL.64 [R1+0x1930], R182 ;  /* 0x001930b601007387 */ /* 0x000fe40000100a00 */
[----:B------:R1:W-:Y:S02]  /*cdc90*/  LDGSTS.E [R9+0x31300], [R182.64], P5 ;  /* 0x31300000b6097fae */ /* 0x0003e4000a921844 */
[----:B------:R-:W-:Y:S01]  /*cdca0*/  STL.64 [R1+0x1928], R180 ;  /* 0x001928b401007387 */ /* 0x000fe20000100a00 */
[----:B------:R1:W-:Y:S04]  /*cdcb0*/  LDGSTS.E [R9+0x31400], [R180.64], P5 ;  /* 0x31400000b4097fae */ /* 0x0003e8000a921844 */
[----:B------:R-:W-:Y:S01]  /*cdcc0*/  STL.64 [R1+0x1920], R170 ;  /* 0x001920aa01007387 */ /* 0x000fe20000100a00 */
[----:B------:R1:W-:Y:S01]  /*cdcd0*/  LDGSTS.E [R9+0x31500], [R170.64], P5 ;  /* 0x31500000aa097fae */ /* 0x0003e2000a921844 */
[----:B--2---:R-:W-:-:S02]  /*cdce0*/  MOV R168, R72 ;  /* 0x0000004800a87202 */ /* 0x004fc40000000f00 */
[----:B---3--:R-:W-:Y:S02]  /*cdcf0*/  LOP3.LUT R85, R85, R84, RZ, 0x3c, !PT ;  /* 0x0000005455557212 */ /* 0x008fe400078e3cff */
[----:B----4-:R-:W-:Y:S02]  /*cdd00*/  LOP3.LUT R79, R79, R78, RZ, 0x3c, !PT ;  /* 0x0000004e4f4f7212 */ /* 0x010fe400078e3cff */
[----:B------:R-:W-:Y:S02]  /*cdd10*/  LOP3.LUT R77, R77, R76, RZ, 0x3c, !PT ;  /* 0x0000004c4d4d7212 */ /* 0x000fe400078e3cff */
[----:B------:R-:W-:Y:S02]  /*cdd20*/  LOP3.LUT R84, R85, R84, RZ, 0x3c, !PT ;  /* 0x0000005455547212 */ /* 0x000fe400078e3cff */
[----:B------:R-:W-:Y:S02]  /*cdd30*/  LOP3.LUT R78, R79, R78, RZ, 0x3c, !PT ;  /* 0x0000004e4f4e7212 */ /* 0x000fe400078e3cff */
[----:B------:R-:W-:-:S02]  /*cdd40*/  MOV R72, R74 ;  /* 0x0000004a00487202 */ /* 0x000fc40000000f00 */
[----:B------:R-:W-:Y:S02]  /*cdd50*/  LOP3.LUT R76, R77, R76, RZ, 0x3c, !PT ;  /* 0x0000004c4d4c7212 */ /* 0x000fe400078e3cff */
[----:B------:R-:W-:Y:S02]  /*cdd60*/  LOP3.LUT R85, R85, R84, RZ, 0x3c, !PT ;  /* 0x0000005455557212 */ /* 0x000fe400078e3cff */
[----:B------:R-:W-:Y:S01]  /*cdd70*/  LOP3.LUT R79, R79, R78, RZ, 0x3c, !PT ;  /* 0x0000004e4f4f7212 */ /* 0x000fe200078e3cff */
[----:B------:R2:W-:Y:S01]  /*cdd80*/  STL.64 [R1+0x1948], R168 ;  /* 0x001948a801007387 */ /* 0x0005e20000100a00 */
[----:B------:R-:W-:-:S03]  /*cdd90*/  LOP3.LUT R77, R77, R76, RZ, 0x3c, !PT ;  /* 0x0000004c4d4d7212 */ /* 0x000fc600078e3cff */
[----:B------:R2:W-:Y:S01]  /*cdda0*/  LDGSTS.E [R9+0x31600], [R168.64], P5 ;  /* 0x31600000a8097fae */ /* 0x0005e2000a921844 */
[----:B------:R3:W-:Y:S02]  /*cddb0*/  STL.64 [R1+0x1940], R72 ;  /* 0x0019404801007387 */ /* 0x0007e40000100a00 */
[----:B------:R-:W-:Y:S02]  /*cddc0*/  IMAD.MOV.U32 R74, RZ, RZ, R80 ;  /* 0x000000ffff4a7224 */ /* 0x000fe400078e0050 */
[----:B------:R3:W-:Y:S01]  /*cddd0*/  LDGSTS.E [R9+0x31700], [R72.64], P5 ;  /* 0x3170000048097fae */ /* 0x0007e2000a921844 */
[----:B------:R-:W-:Y:S01]  /*cdde0*/  STL.64 [R1+0x1950], R84 ;  /* 0x0019505401007387 */ /* 0x000fe20000100a00 */
[----:B------:R4:W-:Y:S02]  /*cddf0*/  STL.64 [R1+0x1970], R78 ;  /* 0x0019704e01007387 */ /* 0x0009e40000100a00 */
[----:B------:R-:W-:Y:S02]  /*cde00*/  IMAD.MOV.U32 R80, RZ, RZ, R62 ;  /* 0x000000ffff507224 */ /* 0x000fe400078e003e */
[----:B------:R1:W-:Y:S01]  /*cde10*/  STL.64 [R1+0x1968], R76 ;  /* 0x0019684c01007387 */ /* 0x0003e20000100a00 */
[----:B------:R1:W-:Y:S04]  /*cde20*/  STL.64 [R1+0x1960], R74 ;  /* 0x0019604a01007387 */ /* 0x0003e80000100a00 */
[----:B------:R1:W-:Y:S01]  /*cde30*/  LDGSTS.E [R9+0x33000], [R84.64], P6 ;  /* 0x3300000054097fae */ /* 0x0003e2000b121844 */
[----:B------:R4:W-:Y:S02]  /*cde40*/  LDGSTS.E [R9+0x33100], [R78.64], P6 ;  /* 0x331000004e097fae */ /* 0x0009e4000b121844 */
[----:B------:R1:W-:Y:S02]  /*cde50*/  LDGSTS.E [R9+0x33200], [R76.64], P6 ;  /* 0x332000004c097fae */ /* 0x0003e4000b121844 */
[----:B--2---:R-:W-:Y:S01]  /*cde60*/  IMAD.MOV.U32 R168, RZ, RZ, R239 ;  /* 0x000000ffffa87224 */ /* 0x004fe200078e00ef */
[----:B------:R-:W-:Y:S01]  /*cde70*/  MOV R169, R71 ;  /* 0x0000004700a97202 */ /* 0x000fe20000000f00 */
[----:B------:R2:W-:Y:S01]  /*cde80*/  LDGSTS.E [R9+0x33300], [R74.64], P6 ;  /* 0x333000004a097fae */ /* 0x0005e2000b121844 */
[----:B---3--:R-:W-:Y:S01]  /*cde90*/  MOV R72, R82 ;  /* 0x0000005200487202 */ /* 0x008fe20000000f00 */
[----:B------:R-:W-:Y:S01]  /*cdea0*/  IMAD.MOV.U32 R73, RZ, RZ, R81 ;  /* 0x000000ffff497224 */ /* 0x000fe200078e0051 */
[----:B------:R-:W-:-:S02]  /*cdeb0*/  MOV R82, R86 ;  /* 0x0000005600527202 */ /* 0x000fc40000000f00 */
[----:B------:R-:W-:Y:S02]  /*cdec0*/  MOV R81, R87 ;  /* 0x0000005700517202 */ /* 0x000fe40000000f00 */
[----:B------:R2:W-:Y:S01]  /*cded0*/  STL.64 [R1+0x1958], R72 ;  /* 0x0019584801007387 */ /* 0x0005e20000100a00 */
[----:B------:R1:W-:Y:S02]  /*cdee0*/  STL.64 [R1+0x1988], R82 ;  /* 0x0019885201007387 */ /* 0x0003e40000100a00 */
[----:B------:R1:W-:Y:S02]  /*cdef0*/  STL.64 [R1+0x1980], R80 ;  /* 0x0019805001007387 */ /* 0x0003e40000100a00 */
[----:B------:R2:W-:Y:S01]  /*cdf00*/  STL.64 [R1+0x1978], R168 ;  /* 0x001978a801007387 */ /* 0x0005e20000100a00 */
        /* <DEDUP_REMOVED lines=10> */
[----:B-1----:R-:W4:Y:S02]  /*cdfb0*/  LDL.LU R76, [R1+0x1f8] ;  /* 0x0001f800014c7983 */ /* 0x002f240000300800 */
[----:B------:R-:W4:Y:S01]  /*cdfc0*/  LDL.LU R77, [R1+0x1fc] ;  /* 0x0001fc00014d7983 */ /* 0x000f220000300800 */
[----:B--2---:R-:W2:Y:S04]  /*cdfd0*/  LDL.LU R74, [R1+0x200] ;  /* 0x00020000014a7983 */ /* 0x004ea80000300800 */
[----:B------:R1:W-:Y:S01]  /*cdfe0*/  LDGSTS.E [R9+0x33400], [R72.64], P6 ;  /* 0x3340000048097fae */ /* 0x0003e2000b121844 */
[----:B------:R-:W2:Y:S02]  /*cdff0*/  LDL.LU R75, [R1+0x204] ;  /* 0x00020400014b7983 */ /* 0x000ea40000300800 */
[----:B------:R1:W-:Y:S02]  /*ce000*/  LDGSTS.E [R9+0x33500], [R82.64], P6 ;  /* 0x3350000052097fae */ /* 0x0003e4000b121844 */
[----:B------:R1:W-:Y:S01]  /*ce010*/  LDGSTS.E [R9+0x33600], [R80.64], P6 ;  /* 0x3360000050097fae */ /* 0x0003e2000b121844 */
[----:B------:R-:W-:-:S02]  /*ce020*/  ISETP.GT.AND P5, PT, R5, 0x7a, PT ;  /* 0x0000007a0500780c */ /* 0x000fc40003fa4270 */
[----:B------:R-:W-:Y:S01]  /*ce030*/  ISETP.NE.U32.AND P4, PT, R61, RZ, PT ;  /* 0x000000ff3d00720c */ /* 0x000fe20003f85070 */
[----:B------:R2:W-:Y:S04]  /*ce040*/  LDGSTS.E [R9+0x33700], [R168.64], P6 ;  /* 0x33700000a8097fae */ /* 0x0005e8000b121844 */
        /* <DEDUP_REMOVED lines=12> */
[----:B------:R-:W-:Y:S01]  /*ce110*/  SEL R61, RZ, 0x4, !P5 ;  /* 0x00000004ff3d7807 */ /* 0x000fe20006800000 */
[----:B------:R-:W-:Y:S01]  /*ce120*/  ISETP.GT.AND P5, PT, R5, 0x7e, PT ;  /* 0x0000007e0500780c */ /* 0x000fe20003fa4270 */
[----:B------:R-:W-:-:S02]  /*ce130*/  LOP3.LUT R177, R177, R176, RZ, 0x3c, !PT ;  /* 0x000000b0b1b17212 */ /* 0x000fc400078e3cff */
[----:B------:R-:W-:Y:S02]  /*ce140*/  SEL R61, R61, RZ, !P0 ;  /* 0x000000ff3d3d7207 */ /* 0x000fe40004000000 */
[----:B------:R-:W-:Y:S02]  /*ce150*/  LOP3.LUT R215, R215, R214, RZ, 0x3c, !PT ;  /* 0x000000d6d7d77212 */ /* 0x000fe400078e3cff */
[----:B------:R-:W-:Y:S02]  /*ce160*/  LOP3.LUT R219, R219, R218, RZ, 0x3c, !PT ;  /* 0x000000dadbdb7212 */ /* 0x000fe400078e3cff */
[----:B------:R-:W-:Y:S02]  /*ce170*/  LOP3.LUT R165, R165, R164, RZ, 0x3c, !PT ;  /* 0x000000a4a5a57212 */ /* 0x000fe400078e3cff */
[----:B------:R-:W-:Y:S01]  /*ce180*/  ISETP.NE.U32.AND P6, PT, R61, RZ, PT ;  /* 0x000000ff3d00720c */ /* 0x000fe20003fc5070 */
[----:B------:R-:W-:Y:S01]  /*ce190*/  SEL R61, RZ, 0x4, !P5 ;  /* 0x00000004ff3d7807 */ /* 0x000fe20006800000 */
[----:B------:R-:W-:-:S02]  /*ce1a0*/  LOP3.LUT R176, R177, R176, RZ, 0x3c, !PT ;  /* 0x000000b0b1b07212 */ /* 0x000fc400078e3cff */
[----:B------:R-:W-:Y:S02]  /*ce1b0*/  LOP3.LUT R214, R215, R214, RZ, 0x3c, !PT ;  /* 0x000000d6d7d67212 */ /* 0x000fe400078e3cff */
[----:B------:R-:W-:Y:S02]  /*ce1c0*/  ISETP.GT.AND P5, PT, R5, 0x3, PT ;  /* 0x000000030500780c */ /* 0x000fe40003fa4270 */
[----:B------:R-:W-:Y:S02]  /*ce1d0*/  LOP3.LUT R218, R219, R218, RZ, 0x3c, !PT ;  /* 0x000000dadbda7212 */ /* 0x000fe400078e3cff */
[----:B------:R-:W-:Y:S02]  /*ce1e0*/  SEL R61, R61, RZ, !P0 ;  /* 0x000000ff3d3d7207 */ /* 0x000fe40004000000 */
[----:B------:R-:W-:Y:S02]  /*ce1f0*/  LOP3.LUT R164, R165, R164, RZ, 0x3c, !PT ;  /* 0x000000a4a5a47212 */ /* 0x000fe400078e3cff */
[----:B------:R-:W-:-:S02]  /*ce200*/  LOP3.LUT R177, R177, R176, RZ, 0x3c, !PT ;  /* 0x000000b0b1b17212 */ /* 0x000fc400078e3cff */
[----:B------:R-:W-:Y:S02]  /*ce210*/  LOP3.LUT R215, R215, R214, RZ, 0x3c, !PT ;  /* 0x000000d6d7d77212 */ /* 0x000fe400078e3cff */
[----:B------:R-:W-:Y:S02]  /*ce220*/  SEL R62, RZ, 0x4, !P5 ;  /* 0x00000004ff3e7807 */ /* 0x000fe40006800000 */
[----:B------:R-:W-:Y:S01]  /*ce230*/  LOP3.LUT R219, R219, R218, RZ, 0x3c, !PT ;  /* 0x000000dadbdb7212 */ /* 0x000fe200078e3cff */
[----:B------:R-:W-:Y:S01]  /*ce240*/  ISETP.NE.U32.AND P5, PT, R61, RZ, PT ;  /* 0x000000ff3d00720c */ /* 0x000fe20003fa5070 */
[----:B------:R-:W-:Y:S01]  /*ce250*/  LOP3.LUT R165, R165, R164, RZ, 0x3c, !PT ;  /* 0x000000a4a5a57212 */ /* 0x000fe200078e3cff */
        /* <DEDUP_REMOVED lines=31> */
[----:B------:R-:W-:-:S04]  /*ce450*/  LOP3.LUT R33, R33, R32, RZ, 0x3c, !PT ;  /* 0x0000002021217212 */ /* 0x000fc800078e3cff */
[----:B------:R-:W-:-:S04]  /*ce460*/  LOP3.LUT R32, R33, R32, RZ, 0x3c, !PT ;  /* 0x0000002021207212 */ /* 0x000fc800078e3cff */
[----:B------:R-:W-:Y:S02]  /*ce470*/  LOP3.LUT R33, R33, R32, RZ, 0x3c, !PT ;  /* 0x0000002021217212 */ /* 0x000fe400078e3cff */
[----:B---3--:R-:W-:Y:S01]  /*ce480*/  MOV R183, R237 ;  /* 0x000000ed00b77202 */ /* 0x008fe20000000f00 */
[----:B------:R-:W-:Y:S01]  /*ce490*/  IMAD.MOV.U32 R182, RZ, RZ, R236 ;  /* 0x000000ffffb67224 */ /* 0x000fe200078e00ec */
[----:B------:R-:W-:Y:S01]  /*ce4a0*/  MOV R181, R233 ;  /* 0x000000e900b57202 */ /* 0x000fe20000000f00 */
[----:B------:R-:W-:Y:S01]  /*ce4b0*/  IMAD.MOV.U32 R180, RZ, RZ, R232 ;  /* 0x000000ffffb47224 */ /* 0x000fe200078e00e8 */
[----:B----4-:R-:W-:Y:S02]  /*ce4c0*/  LOP3.LUT R79, R79, R78, RZ, 0x3c, !PT ;  /* 0x0000004e4f4f7212 */ /* 0x010fe400078e3cff */
[----:B------:R-:W-:Y:S02]  /*ce4d0*/  LOP3.LUT R77, R77, R76, RZ, 0x3c, !PT ;  /* 0x0000004c4d4d7212 */ /* 0x000fe400078e3cff */
[----:B--2---:R-:W-:-:S02]  /*ce4e0*/  LOP3.LUT R75, R75, R74, RZ, 0x3c, !PT ;  /* 0x0000004a4b4b7212 */ /* 0x004fc400078e3cff */
[----:B------:R-:W-:Y:S02]  /*ce4f0*/  LOP3.LUT R78, R79, R78, RZ, 0x3c, !PT ;  /* 0x0000004e4f4e7212 */ /* 0x000fe400078e3cff */
[----:B------:R-:W-:Y:S01]  /*ce500*/  LOP3.LUT R76, R77, R76, RZ, 0x3c, !PT ;  /* 0x0000004c4d4c7212 */ /* 0x000fe200078e3cff */
[----:B------:R-:W-:Y:S01]  /*ce510*/  IMAD.MOV.U32 R170, RZ, RZ, R228 ;  /* 0x000000ffffaa7224 */ /* 0x000fe200078e00e4 */
[----:B------:R-:W-:Y:S02]  /*ce520*/  MOV R171, R229 ;  /* 0x000000e500ab7202 */ /* 0x000fe40000000f00 */
[----:B------:R-:W-:Y:S01]  /*ce530*/  LOP3.LUT R74, R75, R74, RZ, 0x3c, !PT ;  /* 0x0000004a4b4a7212 */ /* 0x000fe200078e3cff */
[----:B------:R-:W-:Y:S01]  /*ce540*/  IMAD.MOV.U32 R168, RZ, RZ, R224 ;  /* 0x000000ffffa87224 */ /* 0x000fe200078e00e0 */
[----:B------:R-:W-:Y:S02]  /*ce550*/  MOV R169, R225 ;  /* 0x000000e100a97202 */ /* 0x000fe40000000f00 */
[----:B------:R-:W-:-:S02]  /*ce560*/  LOP3.LUT R73, R73, R72, RZ, 0x3c, !PT ;  /* 0x0000004849497212 */ /* 0x000fc400078e3cff */
[----:B------:R-:W-:Y:S02]  /*ce570*/  LOP3.LUT R87, R87, R86, RZ, 0x3c, !PT ;  /* 0x0000005657577212 */ /* 0x000fe400078e3cff */
[----:B------:R-:W-:Y:S02]  /*ce580*/  LOP3.LUT R85, R85, R84, RZ, 0x3c, !PT ;  /* 0x0000005455557212 */ /* 0x000fe400078e3cff */
[----:B------:R-:W-:Y:S02]  /*ce590*/  LOP3.LUT R72, R73, R72, RZ, 0x3c, !PT ;  /* 0x0000004849487212 */ /* 0x000fe400078e3cff */
[----:B------:R-:W-:Y:S02]  /*ce5a0*/  LOP3.LUT R83, R83, R82, RZ, 0x3c, !PT ;  /* 0x0000005253537212 */ /* 0x000fe400078e3cff */
[----:B------:R-:W-:Y:S02]  /*ce5b0*/  LOP3.LUT R79, R79, R78, RZ, 0x3c, !PT ;  /* 0x0000004e4f4f7212 */ /* 0x000fe400078e3cff */
[----:B------:R-:W-:-:S02]  /*ce5c0*/  LOP3.LUT R81, R81, R80, RZ, 0x3c, !PT ;  /* 0x0000005051517212 */ /* 0x000fc400078e3cff */
[----:B------:R-:W-:Y:S01]  /*ce5d0*/  LOP3.LUT R86, R87, R86, RZ, 0x3c, !PT ;  /* 0x0000005657567212 */ /* 0x000fe200078e3cff */
[----:B------:R-:W-:Y:S01]  /*ce5e0*/  STL.64 [R1+0x1990], R182 ;  /* 0x001990b601007387 */ /* 0x000fe20000100a00 */
[----:B------:R-:W-:Y:S02]  /*ce5f0*/  LOP3.LUT R77, R77, R76, RZ, 0x3c, !PT ;  /* 0x0000004c4d4d7212 */ /* 0x000fe400078e3cff */
[----:B------:R-:W-:Y:S01]  /*ce600*/  LOP3.LUT R84, R85, R84, RZ, 0x3c, !PT ;  /* 0x0000005455547212 */ /* 0x000fe200078e3cff */
[----:B------:R-:W-:Y:S01]  /*ce610*/  STL.64 [R1+0x19b0], R180 ;  /* 0x0019b0b401007387 */ /* 0x000fe20000100a00 */
[----:B------:R-:W-:Y:S02]  /*ce620*/  LOP3.LUT R75, R75, R74, RZ, 0x3c, !PT ;  /* 0x0000004a4b4b7212 */ /* 0x000fe400078e3cff */
[----:B------:R-:W-:Y:S01]  /*ce630*/  LOP3.LUT R82, R83, R82, RZ, 0x3c, !PT ;  /* 0x0000005253527212 */ /* 0x000fe200078e3cff */
[----:B------:R-:W-:Y:S01]  /*ce640*/  STL.64 [R1+0x19a8], R170 ;  /* 0x0019a8aa01007387 */ /* 0x000fe20000100a00 */
[----:B------:R-:W-:-:S03]  /*ce650*/  LOP3.LUT R73, R73, R72, RZ, 0x3c, !PT ;  /* 0x0000004849497212 */ /* 0x000fc600078e3cff */
[----:B------:R1:W-:Y:S01]  /*ce660*/  LDGSTS.E [R9+0x35000], [R182.64], P1 ;  /* 0x35000000b6097fae */ /* 0x0003e20008921844 */
[----:B------:R-:W-:Y:S01]  /*ce670*/  LOP3.LUT R80, R81, R80, RZ, 0x3c, !PT ;  /* 0x0000005051507212 */ /* 0x000fe200078e3cff */
[----:B------:R-:W-:Y:S02]  /*ce680*/  STL.64 [R1+0x19a0], R168 ;  /* 0x0019a0a801007387 */ /* 0x000fe40000100a00 */
[----:B------:R2:W-:Y:S01]  /*ce690*/  LDGSTS.E [R9+0x35100], [R180.64], P1 ;  /* 0x35100000b4097fae */ /* 0x0005e20008921844 */
[----:B------:R-:W-:Y:S01]  /*ce6a0*/  LOP3.LUT R87, R87, R86, RZ, 0x3c, !PT ;  /* 0x0000005657577212 */ /* 0x000fe200078e3cff */
[----:B------:R3:W-:Y:S04]  /*ce6b0*/  STL.64 [R1+0x1998], R78 ;  /* 0x0019984e01007387 */ /* 0x0007e80000100a00 */
[----:B------:R4:W-:Y:S01]  /*ce6c0*/  LDGSTS.E [R9+0x35200], [R170.64], P1 ;  /* 0x35200000aa097fae */ /* 0x0009e20008921844 */
[----:B------:R-:W-:Y:S01]  /*ce6d0*/  LOP3.LUT R85, R85, R84, RZ, 0x3c, !PT ;  /* 0x0000005455557212 */ /* 0x000fe200078e3cff */
[----:B------:R1:W-:Y:S02]  /*ce6e0*/  STL.64 [R1+0x19c8], R76 ;  /* 0x0019c84c01007387 */ /* 0x0003e40000100a00 */
[----:B------:R1:W-:Y:S01]  /*ce6f0*/  LDGSTS.E [R9+0x35300], [R168.64], P1 ;  /* 0x35300000a8097fae */ /* 0x0003e20008921844 */
[----:B------:R-:W-:Y:S01]  /*ce700*/  LOP3.LUT R83, R83, R82, RZ, 0x3c, !PT ;  /* 0x0000005253537212 */ /* 0x000fe200078e3cff */
[----:B------:R1:W-:Y:S04]  /*ce710*/  STL.64 [R1+0x19c0], R74 ;  /* 0x0019c04a01007387 */ /* 0x0003e80000100a00 */
[----:B------:R3:W-:Y:S01]  /*ce720*/  LDGSTS.E [R9+0x35400], [R78.64], P1 ;  /* 0x354000004e097fae */ /* 0x0007e20008921844 */
[----:B------:R-:W-:Y:S01]  /*ce730*/  LOP3.LUT R81, R81, R80, RZ, 0x3c, !PT ;  /* 0x0000005051517212 */ /* 0x000fe200078e3cff */
[----:B------:R1:W-:Y:S02]  /*ce740*/  STL.64 [R1+0x19b8], R72 ;  /* 0x0019b84801007387 */ /* 0x0003e40000100a00 */
[----:B------:R1:W-:Y:S01]  /*ce750*/  LDGSTS.E [R9+0x35500], [R76.64], P1 ;  /* 0x355000004c097fae */ /* 0x0003e20008921844 */
[----:B------:R2:W-:Y:S04]  /*ce760*/  LDGSTS.E [R9+0x35600], [R74.64], P1 ;  /* 0x356000004a097fae */ /* 0x0005e80008921844 */
[----:B------:R2:W-:Y:S01]  /*ce770*/  STL.64 [R1+0x19d0], R86 ;  /* 0x0019d05601007387 */ /* 0x0005e20000100a00 */
[----:B------:R4:W-:Y:S02]  /*ce780*/  LDGSTS.E [R9+0x35700], [R72.64], P1 ;  /* 0x3570000048097fae */ /* 0x0009e40008921844 */
[----:B------:R4:W-:Y:S02]  /*ce790*/  STL.64 [R1+0x19f0], R84 ;  /* 0x0019f05401007387 */ /* 0x0009e40000100a00 */
[----:B------:R4:W-:Y:S02]  /*ce7a0*/  STL.64 [R1+0x19e8], R82 ;  /* 0x0019e85201007387 */ /* 0x0009e40000100a00 */
[----:B---3--:R-:W-:Y:S01]  /*ce7b0*/  IMAD.MOV.U32 R78, RZ, RZ, R239 ;  /* 0x000000ffff4e7224 */ /* 0x008fe200078e00ef */
[----:B------:R-:W-:Y:S01]  /*ce7c0*/  MOV R79, R71 ;  /* 0x00000047004f7202 */ /* 0x000fe20000000f00 */
[----:B-1----:R-:W-:Y:S01]  /*ce7d0*/  IMAD.MOV.U32 R76, RZ, RZ, R223 ;  /* 0x000000ffff4c7224 */ /* 0x002fe200078e00df */
[----:B------:R-:W-:Y:S01]  /*ce7e0*/  MOV R77, R222 ;  /* 0x000000de004d7202 */ /* 0x000fe20000000f00 */
[----:B--2---:R-:W-:Y:S01]  /*ce7f0*/  IMAD.MOV.U32 R74, RZ, RZ, R227 ;  /* 0x000000ffff4a7224 */ /* 0x004fe200078e00e3 */
[----:B------:R-:W-:Y:S01]  /*ce800*/  MOV R75, R226 ;  /* 0x000000e2004b7202 */ /* 0x000fe20000000f00 */
[----:B----4-:R-:W-:Y:S01]  /*ce810*/  IMAD.MOV.U32 R72, RZ, RZ, R231 ;  /* 0x000000ffff487224 */ /* 0x010fe200078e00e7 */
[----:B------:R-:W-:Y:S01]  /*ce820*/  MOV R73, R230 ;  /* 0x000000e600497202 */ /* 0x000fe20000000f00 */
[----:B------:R1:W-:Y:S01]  /*ce830*/  STL.64 [R1+0x19e0], R80 ;  /* 0x0019e05001007387 */ /* 0x0003e20000100a00 */
[----:B------:R2:W-:Y:S02]  /*ce840*/  STL.64 [R1+0x19d8], R78 ;  /* 0x0019d84e01007387 */ /* 0x0005e40000100a00 */
[----:B------:R3:W-:Y:S02]  /*ce850*/  STL.64 [R1+0x1a08], R76 ;  /* 0x001a084c01007387 */ /* 0x0007e40000100a00 */
[----:B------:R4:W-:Y:S01]  /*ce860*/  STL.64 [R1+0x1a00], R74 ;  /* 0x001a004a01007387 */ /* 0x0009e20000100a00 */
[----:B------:R1:W-:Y:S01]  /*ce870*/  STL.64 [R1+0x19f8], R72 ;  /* 0x0019f84801007387 */ /* 0x0003e20000100a00 */
[----:B------:R-:W-:Y:S01]  /*ce880*/  STL.64 [R1+0x1a20], R176 ;  /* 0x001a20b001007387 */ /* 0x000fe20000100a00 */
[----:B------:R-:W-:Y:S01]  /*ce890*/  MOV R230, R59 ;  /* 0x0000003b00e67202 */ /* 0x000fe20000000f00 */
[----:B------:R-:W-:Y:S01]  /*ce8a0*/  IMAD.MOV.U32 R231, RZ, RZ, R4 ;  /* 0x000000ffffe77224 */ /* 0x000fe200078e0004 */
[----:B------:R-:W-:Y:S01]  /*ce8b0*/  STL.64 [R1+0x1a18], R214 ;  /* 0x001a18d601007387 */ /* 0x000fe20000100a00 */
[----:B------:R-:W-:Y:S01]  /*ce8c0*/  MOV R226, R58 ;  /* 0x0000003a00e27202 */ /* 0x000fe20000000f00 */
[----:B------:R-:W-:-:S02]  /*ce8d0*/  IMAD.MOV.U32 R227, RZ, RZ, R6 ;  /* 0x000000ffffe37224 */ /* 0x000fc400078e0006 */
[----:B------:R-:W-:Y:S01]  /*ce8e0*/  STL.64 [R1+0x1a10], R218 ;  /* 0x001a10da01007387 */ /* 0x000fe20000100a00 */
[----:B------:R-:W-:Y:S01]  /*ce8f0*/  MOV R222, R57 ;  /* 0x0000003900de7202 */ /* 0x000fe20000000f00 */
[----:B------:R-:W-:Y:S01]  /*ce900*/  IMAD.MOV.U32 R223, RZ, RZ, R7 ;  /* 0x000000ffffdf7224 */ /* 0x000fe200078e0007 */
[----:B------:R-:W-:Y:S01]  /*ce910*/  STL.64 [R1+0x1a28], R164 ;  /* 0x001a28a401007387 */ /* 0x000fe20000100a00 */
[----:B------:R-:W-:Y:S01]  /*ce920*/  MOV R236, R56 ;  /* 0x0000003800ec7202 */ /* 0x000fe20000000f00 */
[----:B------:R-:W-:Y:S02]  /*ce930*/  IMAD.MOV.U32 R237, RZ, RZ, R8 ;  /* 0x000000ffffed7224 */ /* 0x000fe400078e0008 */
        /* <DEDUP_REMOVED lines=10> */
[----:B------:R-:W-:Y:S02]  /*ce9e0*/  STL.64 [R1+0x2488], R236 ;  /* 0x002488ec01007387 */ /* 0x000fe40000100a00 */
[----:B------:R1:W-:Y:S02]  /*ce9f0*/  STL.64 [R1+0x2480], R232 ;  /* 0x002480e801007387 */ /* 0x0003e40000100a00 */
[----:B------:R-:W-:Y:S01]  /*cea00*/  STL.64 [R1+0x2478], R228 ;  /* 0x002478e401007387 */ /* 0x000fe20000100a00 */
[----:B------:R1:W-:Y:S01]  /*cea10*/  STL.64 [R1+0x2470], R224 ;  /* 0x002470e001007387 */ /* 0x0003e20000100a00 */
[----:B------:R-:W-:Y:S02]  /*cea20*/  STL.64 [R1+0x2468], R220 ;  /* 0x002468dc01007387 */ /* 0x000fe40000100a00 */
[----:B------:R1:W-:Y:S02]  /*cea30*/  STL.64 [R1+0x2460], R216 ;  /* 0x002460d801007387 */ /* 0x0003e40000100a00 */
[----:B------:R1:W-:Y:S01]  /*cea40*/  STL.64 [R1+0x2458], R212 ;  /* 0x002458d401007387 */ /* 0x0003e20000100a00 */
[----:B------:R1:W-:Y:S01]  /*cea50*/  STL.64 [R1+0x2450], R210 ;  /* 0x002450d201007387 */ /* 0x0003e20000100a00 */
[----:B------:R-:W-:Y:S03]  /*cea60*/  STL.64 [R1+0x2448], R208 ;  /* 0x002448d001007387 */ /* 0x000fe60000100a00 */
[----:B------:R1:W-:Y:S01]  /*cea70*/  LDGSTS.E [R9+0x37000], [R86.64], P2 ;  /* 0x3700000056097fae */ /* 0x0003e20009121844 */
[----:B------:R-:W-:Y:S02]  /*cea80*/  STL.64 [R1+0x2440], R206 ;  /* 0x002440ce01007387 */ /* 0x000fe40000100a00 */
[----:B------:R1:W-:Y:S02]  /*cea90*/  LDGSTS.E [R9+0x37100], [R84.64], P2 ;  /* 0x3710000054097fae */ /* 0x0003e40009121844 */
[----:B------:R-:W-:Y:S01]  /*ceaa0*/  STL.64 [R1+0x2438], R204 ;  /* 0x002438cc01007387 */ /* 0x000fe20000100a00 */
[----:B------:R1:W-:Y:S04]  /*ceab0*/  LDGSTS.E [R9+0x37200], [R82.64], P2 ;  /* 0x3720000052097fae */ /* 0x0003e80009121844 */
[----:B------:R1:W-:Y:S01]  /*ceac0*/  STL.64 [R1+0x2430], R202 ;  /* 0x002430ca01007387 */ /* 0x0003e20000100a00 */
[----:B------:R1:W-:Y:S02]  /*cead0*/  LDGSTS.E [R9+0x37300], [R80.64], P2 ;  /* 0x3730000050097fae */ /* 0x0003e40009121844 */
[----:B------:R-:W-:Y:S02]  /*ceae0*/  STL.64 [R1+0x2428], R200 ;  /* 0x002428c801007387 */ /* 0x000fe40000100a00 */
[----:B------:R2:W-:Y:S01]  /*ceaf0*/  LDGSTS.E [R9+0x37400], [R78.64], P2 ;  /* 0x374000004e097fae */ /* 0x0005e20009121844 */
[----:B------:R-:W-:Y:S04]  /*ceb00*/  STL.64 [R1+0x2420], R198 ;  /* 0x002420c601007387 */ /* 0x000fe80000100a00 */
[----:B------:R3:W-:Y:S01]  /*ceb10*/  LDGSTS.E [R9+0x37500], [R76.64], P2 ;  /* 0x375000004c097fae */ /* 0x0007e20009121844 */
[----:B------:R1:W-:Y:S01]  /*ceb20*/  STL.64 [R1+0x2418], R196 ;  /* 0x002418c401007387 */ /* 0x0003e20000100a00 */
[----:B------:R-:W-:Y:S01]  /*ceb30*/  MOV R182, R37 ;  /* 0x0000002500b67202 */ /* 0x000fe20000000f00 */
[----:B------:R-:W-:Y:S01]  /*ceb40*/  IMAD.MOV.U32 R183, RZ, RZ, R28 ;  /* 0x000000ffffb77224 */ /* 0x000fe200078e001c */
[----:B------:R4:W-:Y:S04]  /*ceb50*/  LDGSTS.E [R9+0x37600], [R74.64], P2 ;  /* 0x376000004a097fae */ /* 0x0009e80009121844 */
[----:B------:R-:W-:Y:S01]  /*ceb60*/  STL.64 [R1+0x2410], R194 ;  /* 0x002410c201007387 */ /* 0x000fe20000100a00 */
[----:B------:R-:W-:Y:S01]  /*ceb70*/  MOV R180, R36 ;  /* 0x0000002400b47202 */ /* 0x000fe20000000f00 */
[----:B------:R-:W-:-:S02]  /*ceb80*/  IMAD.MOV.U32 R181, RZ, RZ, R29 ;  /* 0x000000ffffb57224 */ /* 0x000fc400078e001d */
[----:B------:R1:W-:Y:S01]  /*ceb90*/  LDGSTS.E [R9+0x37700], [R72.64], P2 ;  /* 0x3770000048097fae */ /* 0x0003e20009121844 */
[----:B------:R-:W-:Y:S04]  /*ceba0*/  STL.64 [R1+0x2408], R192 ;  /* 0x002408c001007387 */ /* 0x000fe80000100a00 */
[----:B------:R1:W-:Y:S01]  /*cebb0*/  LDGSTS.E [R9+0x39000], [R176.64], P3 ;  /* 0x39000000b0097fae */ /* 0x0003e20009921844 */
[----:B------:R-:W-:Y:S01]  /*cebc0*/  STL.64 [R1+0x2400], R190 ;  /* 0x002400be01007387 */ /* 0x000fe20000100a00 */
[----:B------:R-:W-:Y:S01]  /*cebd0*/  MOV R170, R35 ;  /* 0x0000002300aa7202 */ /* 0x000fe20000000f00 */
[----:B------:R-:W-:Y:S01]  /*cebe0*/  IMAD.MOV.U32 R171, RZ, RZ, R30 ;  /* 0x000000ffffab7224 */ /* 0x000fe200078e001e */
[----:B------:R2:W-:Y:S04]  /*cebf0*/  LDGSTS.E [R9+0x39100], [R214.64], P3 ;  /* 0x39100000d6097fae */ /* 0x0005e80009921844 */
[----:B------:R-:W-:Y:S01]  /*cec00*/  STL.64 [R1+0x23f8], R186 ;  /* 0x0023f8ba01007387 */ /* 0x000fe20000100a00 */
[----:B------:R2:W-:Y:S01]  /*cec10*/  LDGSTS.E [R9+0x39200], [R218.64], P3 ;  /* 0x39200000da097fae */ /* 0x0005e20009921844 */
[----:B------:R-:W-:Y:S01]  /*cec20*/  MOV R168, R34 ;  /* 0x0000002200a87202 */ /* 0x000fe20000000f00 */
[----:B------:R-:W-:Y:S01]  /*cec30*/  IMAD.MOV.U32 R169, RZ, RZ, R31 ;  /* 0x000000ffffa97224 */ /* 0x000fe200078e001f */
[----:B------:R-:W-:Y:S04]  /*cec40*/  STL.64 [R1+0x23f0], R182 ;  /* 0x0023f0b601007387 */ /* 0x000fe80000100a00 */
[----:B------:R2:W-:Y:S01]  /*cec50*/  LDGSTS.E [R9+0x39300], [R164.64], P3 ;  /* 0x39300000a4097fae */ /* 0x0005e20009921844 */
[----:B------:R-:W-:Y:S02]  /*cec60*/  STL.64 [R1+0x23e8], R180 ;  /* 0x0023e8b401007387 */ /* 0x000fe40000100a00 */
[----:B------:R2:W-:Y:S02]  /*cec70*/  LDGSTS.E [R9+0x39400], [R60.64], P3 ;  /* 0x394000003c097fae */ /* 0x0005e40009921844 */
[----:B-1----:R1:W5:Y:S01]  /*cec80*/  LDL.LU.64 R86, [R1+0x5180] ;  /* 0x0051800001567983 */ /* 0x0023620000300a00 */
[----:B------:R1:W-:Y:S04]  /*cec90*/  LDGSTS.E [R9+0x39500], [R230.64], P3 ;  /* 0x39500000e6097fae */ /* 0x0003e80009921844 */
[----:B------:R-:W-:Y:S01]  /*ceca0*/  STL.64 [R1+0x23e0], R170 ;  /* 0x0023e0aa01007387 */ /* 0x000fe20000100a00 */
[----:B------:R1:W-:Y:S02]  /*cecb0*/  LDGSTS.E [R9+0x39600], [R226.64], P3 ;  /* 0x39600000e2097fae */ /* 0x0003e40009921844 */
[----:B------:R1:W5:Y:S02]  /*cecc0*/  LDL.LU.64 R84, [R1+0x5178] ;  /* 0x0051780001547983 */ /* 0x0003640000300a00 */
[----:B------:R1:W-:Y:S01]  /*cecd0*/  LDGSTS.E [R9+0x39700], [R222.64], P3 ;  /* 0x39700000de097fae */ /* 0x0003e20009921844 */
[----:B------:R-:W-:Y:S04]  /*cece0*/  STL.64 [R1+0x25e0], R168 ;  /* 0x0025e0a801007387 */ /* 0x000fe80000100a00 */
[----:B------:R1:W-:Y:S01]  /*cecf0*/  LDGSTS.E [R9+0x3b000], [R236.64], P4 ;  /* 0x3b000000ec097fae */ /* 0x0003e2000a121844 */
[----:B------:R1:W5:Y:S02]  /*ced00*/  LDL.LU.64 R82, [R1+0x5170] ;  /* 0x0051700001527983 */ /* 0x0003640000300a00 */
[----:B------:R1:W-:Y:S02]  /*ced10*/  LDGSTS.E [R9+0x3b100], [R232.64], P4 ;  /* 0x3b100000e8097fae */ /* 0x0003e4000a121844 */
[----:B------:R1:W-:Y:S01]  /*ced20*/  STL.64 [R1+0x2670], R32 ;  /* 0x0026702001007387 */ /* 0x0003e20000100a00 */
[----:B------:R1:W-:Y:S04]  /*ced30*/  LDGSTS.E [R9+0x3b200], [R228.64], P4 ;  /* 0x3b200000e4097fae */ /* 0x0003e8000a121844 */
[----:B------:R1:W5:Y:S01]  /*ced40*/  LDL.LU.64 R80, [R1+0x5168] ;  /* 0x0051680001507983 */ /* 0x0003620000300a00 */
[----:B------:R1:W-:Y:S02]  /*ced50*/  LDGSTS.E [R9+0x3b300], [R224.64], P4 ;  /* 0x3b300000e0097fae */ /* 0x0003e4000a121844 */
[----:B--2---:R2:W5:Y:S02]  /*ced60*/  LDL.LU.64 R78, [R1+0x5160] ;  /* 0x00516000014e7983 */ /* 0x0045640000300a00 */
[----:B------:R2:W-:Y:S01]  /*ced70*/  LDGSTS.E [R9+0x3b400], [R220.64], P4 ;  /* 0x3b400000dc097fae */ /* 0x0005e2000a121844 */
[----:B---3--:R4:W5:Y:S04]  /*ced80*/  LDL.LU.64 R76, [R1+0x5158] ;  /* 0x00515800014c7983 */ /* 0x0089680000300a00 */
[----:B------:R2:W-:Y:S01]  /*ced90*/  LDGSTS.E [R9+0x3b500], [R216.64], P4 ;  /* 0x3b500000d8097fae */ /* 0x0005e2000a121844 */
[----:B----4-:R4:W5:Y:S03]  /*ceda0*/  LDL.LU.64 R74, [R1+0x5150] ;  /* 0x00515000014a7983 */ /* 0x0109660000300a00 */
[----:B------:R4:W-:Y:S01]  /*cedb0*/  LDGSTS.E [R9+0x3b600], [R212.64], P4 ;  /* 0x3b600000d4097fae */ /* 0x0009e2000a121844 */
[----:B------:R4:W5:Y:S03]  /*cedc0*/  LDL.LU.64 R72, [R1+0x5148] ;  /* 0x0051480001487983 */ /* 0x0009660000300a00 */
[----:B------:R4:W-:Y:S04]  /*cedd0*/  LDGSTS.E [R9+0x3b700], [R210.64], P4 ;  /* 0x3b700000d2097fae */ /* 0x0009e8000a121844 */
[----:B-1----:R-:W3:Y:S04]  /*cede0*/  LDL R233, [R1+0x3f5c] ;  /* 0x003f5c0001e97983 */ /* 0x002ee80000100800 */
[----:B------:R-:W3:Y:S04]  /*cedf0*/  LDL R232, [R1+0x3f68] ;  /* 0x003f680001e87983 */ /* 0x000ee80000100800 */
[----:B------:R-:W3:Y:S04]  /*cee00*/  LDL R225, [R1+0x3f54] ;  /* 0x003f540001e17983 */ /* 0x000ee80000100800 */
[----:B------:R-:W3:Y:S04]  /*cee10*/  LDL R224, [R1+0x3f60] ;  /* 0x003f600001e07983 */ /* 0x000ee80000100800 */
[----:B------:R-:W3:Y:S04]  /*cee20*/  LDL R229, [R1+0x3f44] ;  /* 0x003f440001e57983 */ /* 0x000ee80000100800 */
[----:B--2---:R-:W2:Y:S04]  /*cee30*/  LDL R217, [R1+0x3f64] ;  /* 0x003f640001d97983 */ /* 0x004ea80000100800 */
[----:B------:R-:W2:Y:S04]  /*cee40*/  LDL R216, [R1+0x3f70] ;  /* 0x003f700001d87983 */ /* 0x000ea80000100800 */
[----:B----4-:R-:W4:Y:S04]  /*cee50*/  LDL R213, [R1+0x3f4c] ;  /* 0x003f4c0001d57983 */ /* 0x010f280000100800 */
[----:B------:R-:W2:Y:S04]  /*cee60*/  LDL R212, [R1+0x3f58] ;  /* 0x003f580001d47983 */ /* 0x000ea80000100800 */
[----:B------:R-:W2:Y:S04]  /*cee70*/  LDL R211, [R1+0x3f6c] ;  /* 0x003f6c0001d37983 */ /* 0x000ea80000100800 */
[----:B------:R-:W3:Y:S04]  /*cee80*/  LDL R210, [R1+0x3f78] ;  /* 0x003f780001d27983 */ /* 0x000ee80000100800 */
[----:B------:R-:W4:Y:S01]  /*cee90*/  LDL R228, [R1+0x3f50] ;  /* 0x003f500001e47983 */ /* 0x000f220000100800 */
[----:B------:R-:W-:Y:S01]  /*ceea0*/  SEL R62, R62, RZ, !P0 ;  /* 0x000000ff3e3e7207 */ /* 0x000fe20004000000 */
[----:B------:R1:W-:Y:S02]  /*ceeb0*/  LDGSTS.E [R9+0x3d000], [R208.64], P6 ;  /* 0x3d000000d0097fae */ /* 0x0003e4000b121844 */
[----:B------:R-:W4:Y:S04]  /*ceec0*/  LDL R221, [R1+0x3f3c] ;  /* 0x003f3c0001dd7983 */ /* 0x000f280000100800 */
[----:B------:R-:W4:Y:S01]  /*ceed0*/  LDL R220, [R1+0x3f48] ;  /* 0x003f480001dc7983 */ /* 0x000f220000100800 */
[----:B------:R1:W-:Y:S02]  /*ceee0*/  LDGSTS.E [R9+0x3d100], [R206.64], P6 ;  /* 0x3d100000ce097fae */ /* 0x0003e4000b121844 */
[----:B------:R1:W-:Y:S01]  /*ceef0*/  LDGSTS.E [R9+0x3d200], [R204.64], P6 ;  /* 0x3d200000cc097fae */ /* 0x0003e2000b121844 */
[----:B------:R-:W-:-:S02]  /*cef00*/  SHF.L.U32 R239, R156, 0x2, RZ ;  /* 0x000000029cef7819 */ /* 0x000fc400000006ff */
[----:B------:R-:W-:Y:S01]  /*cef10*/  ISETP.NE.U32.AND P1, PT, R62, RZ, PT ;  /* 0x000000ff3e00720c */ /* 0x000fe20003f25070 */
[----:B------:R1:W-:Y:S01]  /*cef20*/  LDGSTS.E [R9+0x3d300], [R202.64], P6 ;  /* 0x3d300000ca097fae */ /* 0x0003e2000b121844 */
[----:B------:R1:W-:Y:S02]  /*cef30*/  LDGSTS.E [R9+0x3d400], [R200.64], P6 ;  /* 0x3d400000c8097fae */ /* 0x0003e4000b121844 */
[----:B------:R1:W-:Y:S02]  /*cef40*/  LDGSTS.E [R9+0x3d500], [R198.64], P6 ;  /* 0x3d500000c6097fae */ /* 0x0003e4000b121844 */
[----:B------:R1:W-:Y:S01]  /*cef50*/  LDGSTS.E [R9+0x3d600], [R196.64], P6 ;  /* 0x3d600000c4097fae */ /* 0x0003e2000b121844 */
[----:B------:R-:W-:Y:S01]  /*cef60*/  LOP3.LUT R71, R239, 0x60, RZ, 0x3c, !PT ;  /* 0x00000060ef477812 */ /* 0x000fe200078e3cff */
[----:B------:R-:W4:Y:S04]  /*cef70*/  LDL R237, [R1+0x3f34] ;  /* 0x003f340001ed7983 */ /* 0x000f280000100800 */
[----:B------:R-:W4:Y:S04]  /*cef80*/  LDL R236, [R1+0x3f40] ;  /* 0x003f400001ec7983 */ /* 0x000f280000100800 */
[----:B------:R2:W-:Y:S01]  /*cef90*/  LDGSTS.E [R9+0x3d700], [R194.64], P6 ;  /* 0x3d700000c2097fae */ /* 0x0005e2000b121844 */
[----:B------:R2:W-:Y:S02]  /*cefa0*/  LDGSTS.E [R9+0x3f000], [R192.64], P5 ;  /* 0x3f000000c0097fae */ /* 0x0005e4000a921844 */
[----:B------:R2:W-:Y:S02]  /*cefb0*/  LDGSTS.E [R9+0x3f100], [R190.64], P5 ;  /* 0x3f100000be097fae */ /* 0x0005e4000a921844 */
[----:B------:R2:W-:Y:S01]  /*cefc0*/  LDGSTS.E [R9+0x3f200], [R186.64], P5 ;  /* 0x3f200000ba097fae */ /* 0x0005e2000a921844 */
[----:B------:R2:W-:Y:S01]  /*cefd0*/  LDGSTS.E [R9+0x3f300], [R182.64], P5 ;  /* 0x3f300000b6097fae */ /* 0x0005e2000a921844 */
[----:B------:R-:W-:-:S02]  /*cefe0*/  IMAD R36, R172, 0x40000, R71 ;  /* 0x00040000ac247824 */ /* 0x000fc400078e0247 */
[----:B------:R2:W-:Y:S02]  /*ceff0*/  LDGSTS.E [R9+0x3f400], [R180.64], P5 ;  /* 0x3f400000b4097fae */ /* 0x0005e4000a921844 */
[----:B------:R2:W-:Y:S01]  /*cf000*/  LDGSTS.E [R9+0x3f500], [R170.64], P5 ;  /* 0x3f500000aa097fae */ /* 0x0005e2000a921844 */
[----:B------:R2:W-:Y:S01]  /*cf010*/  LDGSTS.E [R9+0x3f600], [R168.64], P5 ;  /* 0x3f600000a8097fae */ /* 0x0005e2000a921844 */
[----:B------:R2:W-:Y:S01]  /*cf020*/  LDGSTS.E [R9+0x3f700], [R32.64], P5 ;  /* 0x3f70000020097fae */ /* 0x0005e2000a921844 */
[----:B------:R-:W-:Y:S02]  /*cf030*/  ISETP.GT.AND P2, PT, R5, 0x7, PT ;  /* 0x000000070500780c */ /* 0x000fe40003f44270 */
[----:B-1----:R-:W4:Y:S04]  /*cf040*/  LDL R203, [R1+0x3264] ;  /* 0x0032640001cb7983 */ /* 0x002f280000100800 */
[----:B------:R-:W4:Y:S04]  /*cf050*/  LDL R202, [R1+0x3270] ;  /* 0x0032700001ca7983 */ /* 0x000f280000100800 */
[----:B------:R-:W4:Y:S01]  /*cf060*/  LDL R207, [R1+0x2820] ;  /* 0x0028200001cf7983 */ /* 0x000f220000100800 */
[----:B--2---:R-:W-:Y:S01]  /*cf070*/  IMAD.MOV.U32 R7, RZ, RZ, R211 ;  /* 0x000000ffff077224 */ /* 0x004fe200078e00d3 */
[----:B---3--:R-:W-:-:S02]  /*cf080*/  MOV R6, R210 ;  /* 0x000000d200067202 */ /* 0x008fc40000000f00 */
[----:B------:R-:W2:Y:S04]  /*cf090*/  LDL R211, [R1+0x3e6c] ;  /* 0x003e6c0001d37983 */ /* 0x000ea80000100800 */
[----:B------:R-:W3:Y:S04]  /*cf0a0*/  LDL R210, [R1+0x3e78] ;  /* 0x003e780001d27983 */ /* 0x000ee80000100800 */
[----:B------:R1:W-:Y:S04]  /*cf0b0*/  LDGSTS.E [R36+0x1800], [R6.64], P1 ;  /* 0x0180000006247fae */ /* 0x0003e80008921844 */
[----:B------:R-:W3:Y:S04]  /*cf0c0*/  LDL R206, [R1+0x3140] ;  /* 0x0031400001ce7983 */ /* 0x000ee80000100800 */
[----:B------:R-:W3:Y:S04]  /*cf0d0*/  LDL R205, [R1+0x28e4] ;  /* 0x0028e40001cd7983 */ /* 0x000ee80000100800 */
[----:B------:R-:W3:Y:S04]  /*cf0e0*/  LDL R204, [R1+0x28e8] ;  /* 0x0028e80001cc7983 */ /* 0x000ee80000100800 */
[----:B------:R-:W3:Y:S04]  /*cf0f0*/  LDL R197, [R1+0x2a0c] ;  /* 0x002a0c0001c57983 */ /* 0x000ee80000100800 */
[----:B------:R-:W3:Y:S04]  /*cf100*/  LDL R196, [R1+0x2a10] ;  /* 0x002a100001c47983 */ /* 0x000ee80000100800 */
[----:B------:R-:W3:Y:S04]  /*cf110*/  LDL R209, [R1+0x2a14] ;  /* 0x002a140001d17983 */ /* 0x000ee80000100800 */
[----:B------:R-:W3:Y:S04]  /*cf120*/  LDL R208, [R1+0x2a18] ;  /* 0x002a180001d07983 */ /* 0x000ee80000100800 */
        /* <DEDUP_REMOVED lines=11> */
[----:B-1----:R-:W-:-:S02]  /*cf1e0*/  IMAD.MOV.U32 R7, RZ, RZ, R225 ;  /* 0x000000ffff077224 */ /* 0x002fc400078e00e1 */
[----:B------:R-:W3:Y:S01]  /*cf1f0*/  LDL R225, [R1+0x3e54] ;  /* 0x003e540001e17983 */ /* 0x000ee20000100800 */
[----:B------:R-:W-:Y:S02]  /*cf200*/  MOV R6, R224 ;  /* 0x000000e000067202 */ /* 0x000fe40000000f00 */
[----:B------:R-:W3:Y:S03]  /*cf210*/  LDL R224, [R1+0x3e60] ;  /* 0x003e600001e07983 */ /* 0x000ee60000100800 */
[----:B------:R1:W-:Y:S01]  /*cf220*/  LDGSTS.E [R36+0x1b00], [R6.64], P1 ;  /* 0x01b0000006247fae */ /* 0x0003e20008921844 */
[----:B------:R-:W-:Y:S02]  /*cf230*/  SEL R3, RZ, 0x4, !P2 ;  /* 0x00000004ff037807 */ /* 0x000fe40005000000 */
[----:B-1----:R-:W-:Y:S01]  /*cf240*/  MOV R6, R212 ;  /* 0x000000d400067202 */ /* 0x002fe20000000f00 */
[----:B----4-:R-:W-:Y:S01]  /*cf250*/  IMAD.MOV.U32 R7, RZ, RZ, R213 ;  /* 0x000000ffff077224 */ /* 0x010fe200078e00d5 */
[----:B------:R-:W4:Y:S04]  /*cf260*/  LDL R212, [R1+0x3e58] ;  /* 0x003e580001d47983 */ /* 0x000f280000100800 */
[----:B------:R-:W4:Y:S04]  /*cf270*/  LDL R213, [R1+0x3e4c] ;  /* 0x003e4c0001d57983 */ /* 0x000f280000100800 */
[----:B------:R1:W-:Y:S01]  /*cf280*/  LDGSTS.E [R36+0x1c00], [R6.64], P1 ;  /* 0x01c0000006247fae */ /* 0x0003e20008921844 */
[----:B------:R-:W-:-:S02]  /*cf290*/  SEL R3, R3, RZ, !P0 ;  /* 0x000000ff03037207 */ /* 0x000fc40004000000 */
        /* <DEDUP_REMOVED lines=16> */
[----:B--2---:R-:W-:Y:S01]  /*cf3a0*/  IMAD.MOV.U32 R7, RZ, RZ, R211 ;  /* 0x000000ffff077224 */ /* 0x004fe200078e00d3 */
[----:B---3--:R-:W-:Y:S01]  /*cf3b0*/  MOV R6, R210 ;  /* 0x000000d200067202 */ /* 0x008fe20000000f00 */
[----:B------:R-:W2:Y:S04]  /*cf3c0*/  LDL R211, [R1+0x3d6c] ;  /* 0x003d6c0001d37983 */ /* 0x000ea80000100800 */
[----:B------:R-:W3:Y:S04]  /*cf3d0*/  LDL R210, [R1+0x3d78] ;  /* 0x003d780001d27983 */ /* 0x000ee80000100800 */
[----:B------:R1:W-:Y:S02]  /*cf3e0*/  LDGSTS.E [R36+0x3800], [R6.64], P2 ;  /* 0x0380000006247fae */ /* 0x0003e40009121844 */
[----:B-1----:R-:W-:Y:S01]  /*cf3f0*/  MOV R6, R216 ;  /* 0x000000d800067202 */ /* 0x002fe20000000f00 */
        /* <DEDUP_REMOVED lines=14> */
[----:B------:R-:W-:Y:S02]  /*cf4e0*/  ISETP.GT.AND P1, PT, R5, 0xb, PT ;  /* 0x0000000b0500780c */ /* 0x000fe40003f24270 */
[----:B----4-:R-:W-:Y:S01]  /*cf4f0*/  MOV R6, R212 ;  /* 0x000000d400067202 */ /* 0x010fe20000000f00 */
        /* <DEDUP_REMOVED lines=463> */
[----:B---3--:R-:W-:-:S02]  /*d11f0*/  MOV R6, R210 ;  /* 0x000000d200067202 */ /* 0x008fc40000000f00 */
[----:B------:R-:W-:Y:S01]  /*d1200*/  ISETP.GT.AND P1, PT, R5, 0x37, PT ;  /* 0x000000370500780c */ /* 0x000fe20003f24270 */
[----:B------:R-:W2:Y:S04]  /*d1210*/  LDL R211, [R1+0x323c] ;  /* 0x00323c0001d37983 */ /* 0x000ea80000100800 */
[----:B------:R1:W-:Y:S04]  /*d1220*/  LDGSTS.E [R36+0x19800], [R6.64], P3 ;  /* 0x1980000006247fae */ /* 0x0003e80009921844 */
[----:B------:R-:W3:Y:S01]  /*d1230*/  LDL R210, [R1+0x3248] ;  /* 0x0032480001d27983 */ /* 0x000ee20000100800 */
[----:B-1----:R-:W-:Y:S01]  /*d1240*/  MOV R6, R216 ;  /* 0x000000d800067202 */ /* 0x002fe20000000f00 */
[----:B------:R-:W-:-:S02]  /*d1250*/  IMAD.MOV.U32 R7, RZ, RZ, R217 ;  /* 0x000000ffff077224 */ /* 0x000fc400078e00d9 */
        /* <DEDUP_REMOVED lines=12> */
[----:B------:R4:W-:Y:S02]  /*d1320*/  LDGSTS.E [R36+0x19b00], [R6.64], P3 ;  /* 0x19b0000006247fae */ /* 0x0009e40009921844 */
[----:B----4-:R-:W-:Y:S01]  /*d1330*/  MOV R6, R212 ;  /* 0x000000d400067202 */ /* 0x010fe20000000f00 */
[----:B------:R-:W-:Y:S01]  /*d1340*/  IMAD.MOV.U32 R7, RZ, RZ, R213 ;  /* 0x000000ffff077224 */ /* 0x000fe200078e00d5 */
[----:B------:R-:W4:Y:S04]  /*d1350*/  LDL R212, [R1+0x3258] ;  /* 0x0032580001d47983 */ /* 0x000f280000100800 */
[----:B------:R-:W4:Y:S04]  /*d1360*/  LDL R213, [R1+0x324c] ;  /* 0x00324c0001d57983 */ /* 0x000f280000100800 */
[----:B------:R1:W-:Y:S01]  /*d1370*/  LDGSTS.E [R36+0x19c00], [R6.64], P3 ;  /* 0x19c0000006247fae */ /* 0x0003e20009921844 */
[----:B------:R-:W-:-:S02]  /*d1380*/  SEL R3, RZ, 0x4, !P1 ;  /* 0x00000004ff037807 */ /* 0x000fc40004800000 */
[----:B-1----:R-:W-:Y:S01]  /*d1390*/  MOV R6, R228 ;  /* 0x000000e400067202 */ /* 0x002fe20000000f00 */
[----:B------:R-:W-:Y:S01]  /*d13a0*/  IMAD.MOV.U32 R7, RZ, RZ, R229 ;  /* 0x000000ffff077224 */ /* 0x000fe200078e00e5 */
[----:B------:R-:W4:Y:S04]  /*d13b0*/  LDL R228, [R1+0x3250] ;  /* 0x0032500001e47983 */ /* 0x000f280000100800 */
[----:B------:R-:W4:Y:S04]  /*d13c0*/  LDL R229, [R1+0x3244] ;  /* 0x0032440001e57983 */ /* 0x000f280000100800 */
[----:B------:R1:W-:Y:S01]  /*d13d0*/  LDGSTS.E [R36+0x19d00], [R6.64], P3 ;  /* 0x19d0000006247fae */ /* 0x0003e20009921844 */
        /* <DEDUP_REMOVED lines=12> */
[----:B--2---:R-:W-:Y:S01]  /*d14a0*/  MOV R6, R216 ;  /* 0x000000d800067202 */ /* 0x004fe20000000f00 */
[----:B---3--:R-:W-:Y:S01]  /*d14b0*/  IMAD.MOV.U32 R7, RZ, RZ, R217 ;  /* 0x000000ffff077224 */ /* 0x008fe200078e00d9 */
[----:B------:R-:W2:Y:S04]  /*d14c0*/  LDL R216, [R1+0x3170] ;  /* 0x0031700001d87983 */ /* 0x000ea80000100800 */
        /* <DEDUP_REMOVED lines=47> */
[----:B--2---:R-:W-:Y:S01]  /*d17c0*/  MOV R6, R216 ;  /* 0x000000d800067202 */ /* 0x004fe20000000f00 */
[----:B---3--:R-:W-:Y:S01]  /*d17d0*/  IMAD.MOV.U32 R7, RZ, RZ, R217 ;  /* 0x000000ffff077224 */ /* 0x008fe200078e00d9 */
[----:B------:R-:W-:Y:S01]  /*d17e0*/  SEL R3, RZ, 0x4, !P1 ;  /* 0x00000004ff037807 */ /* 0x000fe20004800000 */
        /* <DEDUP_REMOVED lines=15> */
[----:B------:R-:W-:Y:S01]  /*d18e0*/  SEL R3, R3, RZ, !P0 ;  /* 0x000000ff03037207 */ /* 0x000fe20004000000 */
[----:B------:R-:W4:Y:S04]  /*d18f0*/  LDL R213, [R1+0x29e4] ;  /* 0x0029e40001d57983 */ /* 0x000f280000100800 */
[----:B------:R1:W-:Y:S04]  /*d1900*/  LDGSTS.E [R36+0x1dc00], [R6.64], P3 ;  /* 0x1dc0000006247fae */ /* 0x0003e80009921844 */
[----:B------:R-:W4:Y:S01]  /*d1910*/  LDL R212, [R1+0x29e8] ;  /* 0x0029e80001d47983 */ /* 0x000f220000100800 */
[----:B-1----:R-:W-:Y:S01]  /*d1920*/  MOV R6, R228 ;  /* 0x000000e400067202 */ /* 0x002fe20000000f00 */
[----:B------:R-:W-:-:S02]  /*d1930*/  IMAD.MOV.U32 R7, RZ, RZ, R229 ;  /* 0x000000ffff077224 */ /* 0x000fc400078e00e5 */
[----:B------:R-:W4:Y:S04]  /*d1940*/  LDL R228, [R1+0x2910] ;  /* 0x0029100001e47983 */ /* 0x000f280000100800 */
[----:B------:R-:W4:Y:S04]  /*d1950*/  LDL R229, [R1+0x290c] ;  /* 0x00290c0001e57983 */ /* 0x000f280000100800 */
[----:B------:R1:W-:Y:S01]  /*d1960*/  LDGSTS.E [R36+0x1dd00], [R6.64], P3 ;  /* 0x1dd0000006247fae */ /* 0x0003e20009921844 */
        /* <DEDUP_REMOVED lines=12> */
[----:B-1----:R-:W-:Y:S01]  /*d1a30*/  MOV R6, R204 ;  /* 0x000000cc00067202 */ /* 0x002fe20000000f00 */
[----:B------:R-:W-:Y:S01]  /*d1a40*/  IMAD.MOV.U32 R7, RZ, RZ, R205 ;  /* 0x000000ffff077224 */ /* 0x000fe200078e00cd */
[----:B------:R-:W-:Y:S01]  /*d1a50*/  SEL R3, RZ, 0x4, !P1 ;  /* 0x00000004ff037807 */ /* 0x000fe20004800000 */
[----:B------:R-:W4:Y:S04]  /*d1a60*/  LDL R205, [R1+0x2ae4] ;  /* 0x002ae40001cd7983 */ /* 0x000f280000100800 */
[----:B------:R1:W-:Y:S04]  /*d1a70*/  LDGSTS.E [R36+0x1f800], [R6.64], P2 ;  /* 0x1f80000006247fae */ /* 0x0003e80009121844 */
[----:B------:R-:W4:Y:S01]  /*d1a80*/  LDL R204, [R1+0x2ae8] ;  /* 0x002ae80001cc7983 */ /* 0x000f220000100800 */
[----:B-1----:R-:W-:Y:S01]  /*d1a90*/  MOV R6, R202 ;  /* 0x000000ca00067202 */ /* 0x002fe20000000f00 */
[----:B------:R-:W-:Y:S01]  /*d1aa0*/  IMAD.MOV.U32 R7, RZ, RZ, R203 ;  /* 0x000000ffff077224 */ /* 0x000fe200078e00cb */
[----:B------:R-:W-:Y:S01]  /*d1ab0*/  SEL R3, R3, RZ, !P0 ;  /* 0x000000ff03037207 */ /* 0x000fe20004000000 */
[----:B------:R-:W4:Y:S04]  /*d1ac0*/  LDL R203, [R1+0x2aec] ;  /* 0x002aec0001cb7983 */ /* 0x000f280000100800 */
[----:B------:R2:W-:Y:S04]  /*d1ad0*/  LDGSTS.E [R36+0x1f900], [R6.64], P2 ;  /* 0x1f90000006247fae */ /* 0x0005e80009121844 */
[----:B------:R-:W4:Y:S01]  /*d1ae0*/  LDL R202, [R1+0x2af0] ;  /* 0x002af00001ca7983 */ /* 0x000f220000100800 */
[----:B--2---:R-:W-:Y:S01]  /*d1af0*/  MOV R6, R232 ;  /* 0x000000e800067202 */ /* 0x004fe20000000f00 */
[----:B---3--:R-:W-:-:S02]  /*d1b00*/  IMAD.MOV.U32 R7, RZ, RZ, R233 ;  /* 0x000000ffff077224 */ /* 0x008fc400078e00e9 */
        /* <DEDUP_REMOVED lines=8> */
[----:B-1----:R-:W-:Y:S01]  /*d1b90*/  MOV R6, R210 ;  /* 0x000000d200067202 */ /* 0x002fe20000000f00 */
[----:B------:R-:W-:Y:S01]  /*d1ba0*/  IMAD.MOV.U32 R7, RZ, RZ, R211 ;  /* 0x000000ffff077224 */ /* 0x000fe200078e00d3 */
[----:B------:R-:W-:Y:S01]  /*d1bb0*/  ISETP.NE.U32.AND P3, PT, R3, RZ, PT ;  /* 0x000000ff0300720c */ /* 0x000fe20003f65070 */
[----:B------:R-:W3:Y:S04]  /*d1bc0*/  LDL R211, [R1+0x2af4] ;  /* 0x002af40001d37983 */ /* 0x000ee80000100800 */
[----:B------:R4:W-:Y:S04]  /*d1bd0*/  LDGSTS.E [R36+0x1fc00], [R6.64], P2 ;  /* 0x1fc0000006247fae */ /* 0x0009e80009121844 */
[----:B------:R-:W3:Y:S01]  /*d1be0*/  LDL R210, [R1+0x2af8] ;  /* 0x002af80001d27983 */ /* 0x000ee20000100800 */
[----:B----4-:R-:W-:Y:S01]  /*d1bf0*/  MOV R6, R228 ;  /* 0x000000e400067202 */ /* 0x010fe20000000f00 */
        /* <DEDUP_REMOVED lines=22> */
[----:B-1----:R-:W-:Y:S01]  /*d1d60*/  MOV R6, R236 ;  /* 0x000000ec00067202 */ /* 0x002fe20000000f00 */
[----:B------:R-:W-:Y:S01]  /*d1d70*/  IMAD.MOV.U32 R7, RZ, RZ, R237 ;  /* 0x000000ffff077224 */ /* 0x000fe200078e00ed */
[----:B------:R-:W-:Y:S01]  /*d1d80*/  ISETP.NE.U32.AND P2, PT, R3, RZ, PT ;  /* 0x000000ff0300720c */ /* 0x000fe20003f45070 */
        /* <DEDUP_REMOVED lines=9> */
[----:B------:R-:W2:Y:S01]  /*d1e20*/  LDL R225, [R1+0x2afc] ;  /* 0x002afc0001e17983 */ /* 0x000ea20000100800 */
[----:B------:R-:W-:Y:S02]  /*d1e30*/  MOV R6, R224 ;  /* 0x000000e000067202 */ /* 0x000fe40000000f00 */
[----:B------:R-:W3:Y:S03]  /*d1e40*/  LDL R224, [R1+0x2b00] ;  /* 0x002b000001e07983 */ /* 0x000ee60000100800 */
        /* <DEDUP_REMOVED lines=36> */
[----:B--2---:R-:W-:-:S02]  /*d2090*/  IMAD.MOV.U32 R7, RZ, RZ, R225 ;  /* 0x000000ffff077224 */ /* 0x004fc400078e00e1 */
[----:B------:R-:W2:Y:S01]  /*d20a0*/  LDL R225, [R1+0x2bf4] ;  /* 0x002bf40001e17983 */ /* 0x000ea20000100800 */
[----:B---3--:R-:W-:Y:S02]  /*d20b0*/  MOV R6, R224 ;  /* 0x000000e000067202 */ /* 0x008fe40000000f00 */
[----:B------:R-:W3:Y:S03]  /*d20c0*/  LDL R224, [R1+0x2bf8] ;  /* 0x002bf80001e07983 */ /* 0x000ee60000100800 */
[----:B------:R1:W-:Y:S01]  /*d20d0*/  LDGSTS.E [R36+0x23b00], [R6.64], P2 ;  /* 0x23b0000006247fae */ /* 0x0003e20009121844 */
[----:B------:R-:W-:Y:S02]  /*d20e0*/  ISETP.GT.AND P1, PT, R5, 0x4b, PT ;  /* 0x0000004b0500780c */ /* 0x000fe40003f24270 */
[----:B-1----:R-:W-:Y:S01]  /*d20f0*/  MOV R6, R220 ;  /* 0x000000dc00067202 */ /* 0x002fe20000000f00 */
[----:B------:R-:W-:Y:S01]  /*d2100*/  IMAD.MOV.U32 R7, RZ, RZ, R221 ;  /* 0x000000ffff077224 */ /* 0x000fe200078e00dd */
[----:B------:R-:W3:Y:S04]  /*d2110*/  LDL R220, [R1+0x2cf4] ;  /* 0x002cf40001dc7983 */ /* 0x000ee80000100800 */
[----:B------:R-:W3:Y:S04]  /*d2120*/  LDL R221, [R1+0x2cf0] ;  /* 0x002cf00001dd7983 */ /* 0x000ee80000100800 */
[----:B------:R1:W-:Y:S01]  /*d2130*/  LDGSTS.E [R36+0x23c00], [R6.64], P2 ;  /* 0x23c0000006247fae */ /* 0x0003e20009121844 */
[----:B------:R-:W-:-:S04]  /*d2140*/  SEL R3, RZ, 0x4, !P1 ;  /* 0x00000004ff037807 */ /* 0x000fc80004800000 */
[----:B------:R-:W-:Y:S02]  /*d2150*/  SEL R3, R3, RZ, !P0 ;  /* 0x000000ff03037207 */ /* 0x000fe40004000000 */
[----:B-1----:R-:W-:Y:S01]  /*d2160*/  MOV R6, R216 ;  /* 0x000000d800067202 */ /* 0x002fe20000000f00 */
[----:B------:R-:W-:Y:S01]  /*d2170*/  IMAD.MOV.U32 R7, RZ, RZ, R217 ;  /* 0x000000ffff077224 */ /* 0x000fe200078e00d9 */
[----:B------:R-:W3:Y:S04]  /*d2180*/  LDL R216, [R1+0x2cfc] ;  /* 0x002cfc0001d87983 */ /* 0x000ee80000100800 */
[----:B------:R-:W3:Y:S04]  /*d2190*/  LDL R217, [R1+0x2cf8] ;  /* 0x002cf80001d97983 */ /* 0x000ee80000100800 */
[----:B------:R1:W-:Y:S01]  /*d21a0*/  LDGSTS.E [R36+0x23d00], [R6.64], P2 ;  /* 0x23d0000006247fae */ /* 0x0003e20009121844 */
[----:B------:R-:W-:-:S02]  /*d21b0*/  ISETP.NE.U32.AND P3, PT, R3, RZ, PT ;  /* 0x000000ff0300720c */ /* 0x000fc40003f65070 */
        /* <DEDUP_REMOVED lines=15> */
[----:B----4-:R-:W-:Y:S01]  /*d22b0*/  MOV R6, R228 ;  /* 0x000000e400067202 */ /* 0x010fe20000000f00 */
[----:B------:R-:W-:Y:S01]  /*d22c0*/  IMAD.MOV.U32 R7, RZ, RZ, R229 ;  /* 0x000000ffff077224 */ /* 0x000fe200078e00e5 */
[----:B------:R-:W4:Y:S04]  /*d22d0*/  LDL R228, [R1+0x2d1c] ;  /* 0x002d1c0001e47983 */ /* 0x000f280000100800 */
[----:B------:R-:W4:Y:S04]  /*d22e0*/  LDL R229, [R1+0x2d18] ;  /* 0x002d180001e57983 */ /* 0x000f280000100800 */
[----:B------:R2:W-:Y:S02]  /*d22f0*/  LDGSTS.E [R36+0x25900], [R6.64], P3 ;  /* 0x2590000006247fae */ /* 0x0005e40009921844 */
[----:B--2---:R-:W-:-:S02]  /*d2300*/  IMAD.MOV.U32 R7, RZ, RZ, R225 ;  /* 0x000000ffff077224 */ /* 0x004fc400078e00e1 */
[----:B------:R-:W2:Y:S01]  /*d2310*/  LDL R225, [R1+0x2d20] ;  /* 0x002d200001e17983 */ /* 0x000ea20000100800 */
[----:B---3--:R-:W-:-:S03]  /*d2320*/  MOV R6, R224 ;  /* 0x000000e000067202 */ /* 0x008fc60000000f00 */
[----:B------:R-:W3:Y:S01]  /*d2330*/  LDL R224, [R1+0x2de4] ;  /* 0x002de40001e07983 */ /* 0x000ee20000100800 */
[----:B------:R-:W3:Y:S03]  /*d2340*/  LDL.LU.64 R14, [R1+0x2258] ;  /* 0x00225800010e7983 */ /* 0x000ee60000300a00 */
[----:B------:R-:W3:Y:S01]  /*d2350*/  LDL.LU.64 R26, [R1+0x2250] ;  /* 0x00225000011a7983 */ /* 0x000ee20000300a00 */
[----:B------:R-:W3:Y:S02]  /*d2360*/  LDL.LU.64 R22, [R1+0x2248] ;  /* 0x0022480001167983 */ /* 0x000ee40000300a00 */
[----:B------:R-:W3:Y:S01]  /*d2370*/  LDL.LU.64 R16, [R1+0x2240] ;  /* 0x0022400001107983 */ /* 0x000ee20000300a00 */
[----:B------:R1:W-:Y:S01]  /*d2380*/  LDGSTS.E [R36+0x25a00], [R6.64], P3 ;  /* 0x25a0000006247fae */ /* 0x0003e20009921844 */
[C---:B------:R-:W-:Y:S01]  /*d2390*/  ISETP.GT.AND P1, PT, R5.reuse, 0x4f, PT ;  /* 0x0000004f0500780c */ /* 0x040fe20003f24270 */
[----:B------:R-:W3:Y:S02]  /*d23a0*/  LDL.LU.64 R8, [R1+0x2238] ;  /* 0x0022380001087983 */ /* 0x000ee40000300a00 */
[----:B------:R-:W3:Y:S01]  /*d23b0*/  LDL.LU.64 R18, [R1+0x2230] ;  /* 0x0022300001127983 */ /* 0x000ee20000300a00 */
[----:B------:R-:W3:Y:S01]  /*d23c0*/  LDL.LU.64 R10, [R1+0x2228] ;  /* 0x00222800010a7983 */ /* 0x000ee20000300a00 */
[----:B-1----:R-:W-:Y:S01]  /*d23d0*/  MOV R6, R197 ;  /* 0x000000c500067202 */ /* 0x002fe20000000f00 */
[----:B------:R-:W-:Y:S01]  /*d23e0*/  IMAD.MOV.U32 R7, RZ, RZ, R198 ;  /* 0x000000ffff077224 */ /* 0x000fe200078e00c6 */
[----:B------:R-:W-:Y:S01]  /*d23f0*/  SEL R3, RZ, 0x4, !P1 ;  /* 0x00000004ff037807 */ /* 0x000fe20004800000 */
[----:B------:R-:W3:Y:S04]  /*d2400*/  LDL.LU.64 R20, [R1+0x2220] ;  /* 0x0022200001147983 */ /* 0x000ee80000300a00 */
[----:B------:R1:W-:Y:S01]  /*d2410*/  LDGSTS.E [R36+0x25b00], [R6.64], P3 ;  /* 0x25b0000006247fae */ /* 0x0003e20009921844 */
[----:B------:R-:W-:-:S02]  /*d2420*/  ISETP.GT.AND P1, PT, R5, 0x53, PT ;  /* 0x000000530500780c */ /* 0x000fc40003f24270 */
[----:B------:R-:W-:Y:S01]  /*d2430*/  SEL R3, R3, RZ, !P0 ;  /* 0x000000ff03037207 */ /* 0x000fe20004000000 */
[----:B------:R-:W3:Y:S01]  /*d2440*/  LDL.LU.64 R12, [R1+0x2218] ;  /* 0x00221800010c7983 */ /* 0x000ee20000300a00 */
[----:B------:R-:W3:Y:S01]  /*d2450*/  LDL.LU.64 R24, [R1+0x2210] ;  /* 0x0022100001187983 */ /* 0x000ee20000300a00 */
        /* <DEDUP_REMOVED lines=25> */
[----:B------:R-:W-:Y:S02]  /*d25f0*/  SEL R3, RZ, 0x4, !P1 ;  /* 0x00000004ff037807 */ /* 0x000fe40004800000 */
        /* <DEDUP_REMOVED lines=8> */
[----:B----4-:R-:W-:Y:S01]  /*d2680*/  MOV R6, R229 ;  /* 0x000000e500067202 */ /* 0x010fe20000000f00 */
[----:B------:R-:W-:-:S05]  /*d2690*/  IMAD.MOV.U32 R7, RZ, RZ, R232 ;  /* 0x000000ffff077224 */ /* 0x000fca00078e00e8 */
[----:B------:R1:W-:Y:S02]  /*d26a0*/  LDGSTS.E [R36+0x27e00], [R6.64], P2 ;  /* 0x27e0000006247fae */ /* 0x0003e40009121844 */
[----:B-1----:R-:W-:Y:S01]  /*d26b0*/  IMAD.MOV.U32 R7, RZ, RZ, R228 ;  /* 0x000000ffff077224 */ /* 0x002fe200078e00e4 */
[----:B------:R-:W-:-:S04]  /*d26c0*/  ISETP.GT.AND P1, PT, R5, 0x57, PT ;  /* 0x000000570500780c */ /* 0x000fc80003f24270 */
[----:B------:R-:W-:-:S04]  /*d26d0*/  SEL R3, RZ, 0x4, !P1 ;  /* 0x00000004ff037807 */ /* 0x000fc80004800000 */
[----:B------:R-:W-:Y:S02]  /*d26e0*/  SEL R3, R3, RZ, !P0 ;  /* 0x000000ff03037207 */ /* 0x000fe40004000000 */
[----:B--2---:R-:W-:-:S05]  /*d26f0*/  MOV R6, R225 ;  /* 0x000000e100067202 */ /* 0x004fca0000000f00 */
[----:B------:R1:W-:Y:S02]  /*d2700*/  LDGSTS.E [R36+0x27f00], [R6.64], P2 ;  /* 0x27f0000006247fae */ /* 0x0003e40009121844 */
[----:B-1----:R-:W-:Y:S01]  /*d2710*/  MOV R6, R251 ;  /* 0x000000fb00067202 */ /* 0x002fe20000000f00 */
[----:B---3--:R-:W-:-:S05]  /*d2720*/  IMAD.MOV.U32 R7, RZ, RZ, R224 ;  /* 0x000000ffff077224 */ /* 0x008fca00078e00e0 */
        /* <DEDUP_REMOVED lines=32> */
[----:B------:R-:W-:Y:S02]  /*d2930*/  ISETP.GT.AND P1, PT, R5, 0x5b, PT ;  /* 0x0000005b0500780c */ /* 0x000fe40003f24270 */
        /* <DEDUP_REMOVED lines=70> */
[----:B------:R-:W-:Y:S02]  /*d2da0*/  IADD3 R68, P2, R14, R252, RZ ;  /* 0x000000fc0e447210 */ /* 0x000fe40007f5e0ff */
[----:B-1----:R-:W-:Y:S01]  /*d2db0*/  MOV R6, R63 ;  /* 0x0000003f00067202 */ /* 0x002fe20000000f00 */
[----:B------:R-:W-:-:S05]  /*d2dc0*/  IMAD.MOV.U32 R7, RZ, RZ, R64 ;  /* 0x000000ffff077224 */ /* 0x000fca00078e0040 */
[----:B------:R1:W-:Y:S01]  /*d2dd0*/  LDGSTS.E [R36+0x2ff00], [R6.64], P1 ;  /* 0x2ff0000006247fae */ /* 0x0003e20008921844 */
[----:B------:R-:W-:-:S04]  /*d2de0*/  ISETP.GT.AND P1, PT, R5, 0x63, PT ;  /* 0x000000630500780c */ /* 0x000fc80003f24270 */
[----:B------:R-:W-:Y:S01]  /*d2df0*/  SEL R4, RZ, 0x4, !P1 ;  /* 0x00000004ff047807 */ /* 0x000fe20004800000 */
[----:B------:R-:W-:Y:S01]  /*d2e00*/  ISETP.NE.U32.AND P1, PT, R3, RZ, PT ;  /* 0x000000ff0300720c */ /* 0x000fe20003f25070 */
[----:B------:R-:W-:Y:S02]  /*d2e10*/  IADD3.X R3, R15, R0, RZ, P2, !PT ;  /* 0x000000000f037210 */ /* 0x000fe400017fe4ff */
[----:B------:R-:W2:Y:S01]  /*d2e20*/  LDL.LU.64 R14, [R1+0x2208] ;  /* 0x00220800010e7983 */ /* 0x000ea20000300a00 */
[----:B------:R-:W-:Y:S02]  /*d2e30*/  SEL R4, R4, RZ, !P0 ;  /* 0x000000ff04047207 */ /* 0x000fe40004000000 */
[----:B------:R-:W-:Y:S01]  /*d2e40*/  IADD3 R67, P2, R26, R252, RZ ;  /* 0x000000fc1a437210 */ /* 0x000fe20007f5e0ff */
[----:B------:R-:W3:Y:S01]  /*d2e50*/  LDL.LU.64 R28, [R1+0x2200] ;  /* 0x00220000011c7983 */ /* 0x000ee20000300a00 */
[----:B------:R-:W-:-:S03]  /*d2e60*/  ISETP.NE.U32.AND P5, PT, R4, RZ, PT ;  /* 0x000000ff0400720c */ /* 0x000fc60003fa5070 */
[----:B------:R-:W-:Y:S01]  /*d2e70*/  IMAD.X R4, R27, 0x1, R0, P2 ;  /* 0x000000011b047824 */ /* 0x000fe200010e0600 */
[----:B------:R-:W-:-:S04]  /*d2e80*/  IADD3 R66, P2, R22, R252, RZ ;  /* 0x000000fc16427210 */ /* 0x000fc80007f5e0ff */
[----:B-1----:R-:W-:Y:S01]  /*d2e90*/  IADD3.X R6, R23, R0, RZ, P2, !PT ;  /* 0x0000000017067210 */ /* 0x002fe200017fe4ff */
[----:B------:R-:W-:-:S05]  /*d2ea0*/  IADD3 R65, P2, R16, R252, RZ ;  /* 0x000000fc10417210 */ /* 0x000fca0007f5e0ff */
[----:B------:R-:W-:Y:S02]  /*d2eb0*/  IMAD.X R7, R17, 0x1, R0, P2 ;  /* 0x0000000111077824 */ /* 0x000fe400010e0600 */
[----:B------:R-:W4:Y:S01]  /*d2ec0*/  LDL.LU.64 R16, [R1+0x21f8] ;  /* 0x0021f80001107983 */ /* 0x000f220000300a00 */
[----:B------:R-:W4:Y:S01]  /*d2ed0*/  LDL.LU.64 R32, [R1+0x21f0] ;  /* 0x0021f00001207983 */ /* 0x000f220000300a00 */
[----:B------:R-:W-:-:S04]  /*d2ee0*/  IADD3 R64, P2, R8, R252, RZ ;  /* 0x000000fc08407210 */ /* 0x000fc80007f5e0ff */
[----:B------:R-:W-:Y:S01]  /*d2ef0*/  IADD3.X R8, R9, R0, RZ, P2, !PT ;  /* 0x0000000009087210 */ /* 0x000fe200017fe4ff */
[----:B------:R-:W-:-:S05]  /*d2f00*/  IADD3 R63, P2, R18, R252, RZ ;  /* 0x000000fc123f7210 */ /* 0x000fca0007f5e0ff */
[----:B------:R-:W-:Y:S01]  /*d2f10*/  IMAD.X R9, R19, 0x1, R0, P2 ;  /* 0x0000000113097824 */ /* 0x000fe200010e0600 */
[----:B------:R-:W-:Y:S01]  /*d2f20*/  IADD3 R62, P2, R10, R252, RZ ;  /* 0x000000fc0a3e7210 */ /* 0x000fe20007f5e0ff */
[----:B------:R-:W4:Y:S01]  /*d2f30*/  LDL.LU.64 R18, [R1+0x21e8] ;  /* 0x0021e80001127983 */ /* 0x000f220000300a00 */
[----:B------:R-:W4:Y:S02]  /*d2f40*/  LDL.LU.64 R50, [R1+0x21e0] ;  /* 0x0021e00001327983 */ /* 0x000f240000300a00 */
[----:B------:R-:W-:Y:S01]  /*d2f50*/  IADD3.X R10, R11, R0, RZ, P2, !PT ;  /* 0x000000000b0a7210 */ /* 0x000fe200017fe4ff */
[----:B------:R-:W-:-:S05]  /*d2f60*/  IADD3 R61, P2, R20, R252, RZ ;  /* 0x000000fc143d7210 */ /* 0x000fca0007f5e0ff */
[----:B------:R-:W-:Y:S02]  /*d2f70*/  IMAD.X R11, R21, 0x1, R0, P2 ;  /* 0x00000001150b7824 */ /* 0x000fe400010e0600 */
[----:B------:R-:W4:Y:S01]  /*d2f80*/  LDL.LU.64 R20, [R1+0x21d8] ;  /* 0x0021d80001147983 */ /* 0x000f220000300a00 */
[----:B------:R-:W4:Y:S01]  /*d2f90*/  LDL.LU.64 R48, [R1+0x21d0] ;  /* 0x0021d00001307983 */ /* 0x000f220000300a00 */
[----:B------:R-:W-:Y:S01]  /*d2fa0*/  IADD3 R60, P2, R12, R252, RZ ;  /* 0x000000fc0c3c7210 */ /* 0x000fe20007f5e0ff */
[----:B------:R-:W4:Y:S01]  /*d2fb0*/  LDL.LU.64 R22, [R1+0x21c8] ;  /* 0x0021c80001167983 */ /* 0x000f220000300a00 */
[----:B------:R-:W4:Y:S02]  /*d2fc0*/  LDL.LU.64 R46, [R1+0x21c0] ;  /* 0x0021c000012e7983 */ /* 0x000f240000300a00 */
[----:B------:R-:W-:Y:S01]  /*d2fd0*/  IADD3.X R12, R13, R0, RZ, P2, !PT ;  /* 0x000000000d0c7210 */ /* 0x000fe200017fe4ff */
[----:B------:R-:W-:-:S05]  /*d2fe0*/  IADD3 R59, P2, R24, R252, RZ ;  /* 0x000000fc183b7210 */ /* 0x000fca0007f5e0ff */
[----:B------:R-:W-:Y:S02]  /*d2ff0*/  IMAD.X R13, R25, 0x1, R0, P2 ;  /* 0x00000001190d7824 */ /* 0x000fe400010e0600 */
[----:B------:R-:W4:Y:S01]  /*d3000*/  LDL.LU.64 R24, [R1+0x21b8] ;  /* 0x0021b80001187983 */ /* 0x000f220000300a00 */
[----:B------:R-:W4:Y:S02]  /*d3010*/  LDL.LU.64 R44, [R1+0x21b0] ;  /* 0x0021b000012c7983 */ /* 0x000f240000300a00 */
[----:B------:R-:W4:Y:S02]  /*d3020*/  LDL.LU.64 R26, [R1+0x21a8] ;  /* 0x0021a800011a7983 */ /* 0x000f240000300a00 */
[----:B------:R-:W4:Y:S01]  /*d3030*/  LDL.LU.64 R42, [R1+0x21a0] ;  /* 0x0021a000012a7983 */ /* 0x000f220000300a00 */
[----:B--2---:R-:W-:-:S04]  /*d3040*/  IADD3 R58, P2, R14, R252, RZ ;  /* 0x000000fc0e3a7210 */ /* 0x004fc80007f5e0ff */
[----:B------:R-:W-:Y:S01]  /*d3050*/  IADD3.X R14, R15, R0, RZ, P2, !PT ;  /* 0x000000000f0e7210 */ /* 0x000fe200017fe4ff */
[----:B---3--:R-:W-:-:S05]  /*d3060*/  IADD3 R57, P2, R28, R252, RZ ;  /* 0x000000fc1c397210 */ /* 0x008fca0007f5e0ff */
[----:B------:R-:W-:Y:S02]  /*d3070*/  IMAD.X R15, R29, 0x1, R0, P2 ;  /* 0x000000011d0f7824 */ /* 0x000fe400010e0600 */
[----:B------:R-:W2:Y:S01]  /*d3080*/  LDL.LU.64 R28, [R1+0x2198] ;  /* 0x00219800011c7983 */ /* 0x000ea20000300a00 */
[----:B------:R-:W3:Y:S02]  /*d3090*/  LDL.LU.64 R40, [R1+0x2190] ;  /* 0x0021900001287983 */ /* 0x000ee40000300a00 */
[----:B------:R-:W3:Y:S02]  /*d30a0*/  LDL.LU.64 R30, [R1+0x2188] ;  /* 0x00218800011e7983 */ /* 0x000ee40000300a00 */
[----:B------:R-:W3:Y:S01]  /*d30b0*/  LDL.LU.64 R38, [R1+0x2180] ;  /* 0x0021800001267983 */ /* 0x000ee20000300a00 */
[----:B----4-:R-:W-:-:S04]  /*d30c0*/  IADD3 R56, P2, R16, R252, RZ ;  /* 0x000000fc10387210 */ /* 0x010fc80007f5e0ff */
[----:B------:R-:W-:Y:S01]  /*d30d0*/  IADD3.X R16, R17, R0, RZ, P2, !PT ;  /* 0x0000000011107210 */ /* 0x000fe200017fe4ff */
        /* <DEDUP_REMOVED lines=24> */
[----:B--2---:R-:W-:-:S04]  /*d3260*/  IADD3 R44, P2, R28, R252, RZ ;  /* 0x000000fc1c2c7210 */ /* 0x004fc80007f5e0ff */
[----:B------:R-:W-:Y:S01]  /*d3270*/  IADD3.X R28, R29, R0, RZ, P2, !PT ;  /* 0x000000001d1c7210 */ /* 0x000fe200017fe4ff */
[----:B---3--:R-:W-:-:S05]  /*d3280*/  IADD3 R43, P2, R40, R252, RZ ;  /* 0x000000fc282b7210 */ /* 0x008fca0007f5e0ff */
[----:B------:R-:W-:Y:S01]  /*d3290*/  IMAD.X R29, R41, 0x1, R0, P2 ;  /* 0x00000001291d7824 */ /* 0x000fe200010e0600 */
[----:B------:R-:W-:-:S04]  /*d32a0*/  IADD3 R42, P2, R30, R252, RZ ;  /* 0x000000fc1e2a7210 */ /* 0x000fc80007f5e0ff */
[----:B------:R-:W-:Y:S01]  /*d32b0*/  IADD3.X R30, R31, R0, RZ, P2, !PT ;  /* 0x000000001f1e7210 */ /* 0x000fe200017fe4ff */
[----:B------:R-:W-:-:S05]  /*d32c0*/  IADD3 R41, P2, R38, R252, RZ ;  /* 0x000000fc26297210 */ /* 0x000fca0007f5e0ff */
[----:B------:R-:W-:Y:S01]  /*d32d0*/  IMAD.X R31, R39, 0x1, R0, P2 ;  /* 0x00000001271f7824 */ /* 0x000fe200010e0600 */
[----:B----4-:R-:W-:-:S04]  /*d32e0*/  IADD3 R40, P2, R32, R252, RZ ;  /* 0x000000fc20287210 */ /* 0x010fc80007f5e0ff */
[----:B------:R-:W-:Y:S01]  /*d32f0*/  IADD3.X R32, R33, R0, RZ, P2, !PT ;  /* 0x0000000021207210 */ /* 0x000fe200017fe4ff */
[----:B------:R-:W-:-:S05]  /*d3300*/  IADD3 R39, P2, R34, R252, RZ ;  /* 0x000000fc22277210 */ /* 0x000fca0007f5e0ff */
[----:B------:R-:W-:Y:S02]  /*d3310*/  IMAD.X R33, R35, 0x1, R0, P2 ;  /* 0x0000000123217824 */ /* 0x000fe400010e0600 */
[----:B------:R-:W2:Y:S01]  /*d3320*/  LDL.LU.64 R34, [R1+0x2168] ;  /* 0x0021680001227983 */ /* 0x000ea20000300a00 */
[----:B------:R-:W3:Y:S02]  /*d3330*/  LDL.LU.64 R130, [R1+0x2160] ;  /* 0x0021600001827983 */ /* 0x000ee40000300a00 */
[----:B------:R-:W4:Y:S02]  /*d3340*/  LDL.LU R162, [R1+0x668] ;  /* 0x0006680001a27983 */ /* 0x000f240000300800 */
        /* <DEDUP_REMOVED lines=31> */
[----:B------:R-:W-:-:S02]  /*d3540*/  LOP3.LUT R69, R156, 0x40, RZ, 0xfc, !PT ;  /* 0x000000409c457812 */ /* 0x000fc400078efcff */
[----:B--2---:R-:W-:-:S04]  /*d3550*/  IADD3 R38, P2, R34, R252, RZ ;  /* 0x000000fc22267210 */ /* 0x004fc80007f5e0ff */
[----:B------:R-:W-:Y:S01]  /*d3560*/  IADD3.X R34, R35, R0, RZ, P2, !PT ;  /* 0x0000000023227210 */ /* 0x000fe200017fe4ff */
[----:B---3--:R-:W-:Y:S01]  /*d3570*/  IADD3 R37, P2, R130, R252, RZ ;  /* 0x000000fc82257210 */ /* 0x008fe20007f5e0ff */
[-C--:B----4-:R-:W-:Y:S02]  /*d3580*/  LOP3.LUT R159, R159, R158.reuse, RZ, 0x3c, !PT ;  /* 0x0000009e9f9f7212 */ /* 0x090fe400078e3cff */
[----:B------:R-:W-:Y:S01]  /*d3590*/  MOV R164, R161 ;  /* 0x000000a100a47202 */ /* 0x000fe20000000f00 */
[----:B------:R-:W-:Y:S01]  /*d35a0*/  IMAD.MOV.U32 R165, RZ, RZ, R162 ;  /* 0x000000ffffa57224 */ /* 0x000fe200078e00a2 */
[----:B------:R-:W-:Y:S02]  /*d35b0*/  LOP3.LUT R158, R159, R158, RZ, 0x3c, !PT ;  /* 0x0000009e9f9e7212 */ /* 0x000fe400078e3cff */
[----:B------:R-:W-:Y:S02]  /*d35c0*/  LOP3.LUT R151, R151, R150, RZ, 0x3c, !PT ;  /* 0x0000009697977212 */ /* 0x000fe400078e3cff */
[----:B------:R-:W-:-:S02]  /*d35d0*/  LOP3.LUT R149, R149, R148, RZ, 0x3c, !PT ;  /* 0x0000009495957212 */ /* 0x000fc400078e3cff */
[----:B------:R-:W-:Y:S02]  /*d35e0*/  MOV R162, R247 ;  /* 0x000000f700a27202 */ /* 0x000fe40000000f00 */
[----:B------:R-:W-:Y:S01]  /*d35f0*/  LOP3.LUT R147, R147, R146, RZ, 0x3c, !PT ;  /* 0x0000009293937212 */ /* 0x000fe200078e3cff */
[----:B------:R-:W-:Y:S01]  /*d3600*/  IMAD.MOV.U32 R163, RZ, RZ, R160 ;  /* 0x000000ffffa37224 */ /* 0x000fe200078e00a0 */
[----:B------:R-:W-:Y:S02]  /*d3610*/  LOP3.LUT R145, R145, R144, RZ, 0x3c, !PT ;  /* 0x0000009091917212 */ /* 0x000fe400078e3cff */
[----:B------:R-:W-:Y:S01]  /*d3620*/  MOV R160, R245 ;  /* 0x000000f500a07202 */ /* 0x000fe20000000f00 */
[----:B------:R-:W-:Y:S01]  /*d3630*/  IMAD.MOV.U32 R161, RZ, RZ, R246 ;  /* 0x000000ffffa17224 */ /* 0x000fe200078e00f6 */
[----:B------:R-:W-:Y:S02]  /*d3640*/  LOP3.LUT R150, R151, R150, RZ, 0x3c, !PT ;  /* 0x0000009697967212 */ /* 0x000fe400078e3cff */
[----:B------:R-:W-:-:S02]  /*d3650*/  LOP3.LUT R159, R159, R158, RZ, 0x3c, !PT ;  /* 0x0000009e9f9f7212 */ /* 0x000fc400078e3cff */
[----:B------:R-:W-:Y:S02]  /*d3660*/  LOP3.LUT R148, R149, R148, RZ, 0x3c, !PT ;  /* 0x0000009495947212 */ /* 0x000fe400078e3cff */
[----:B------:R-:W-:Y:S02]  /*d3670*/  MOV R130, R157 ;  /* 0x0000009d00827202 */ /* 0x000fe40000000f00 */
[----:B------:R-:W-:Y:S01]  /*d3680*/  MOV R154, R243 ;  /* 0x000000f3009a7202 */ /* 0x000fe20000000f00 */
[----:B------:R-:W1:Y:S01]  /*d3690*/  S2R R157, SR_TID.X ;  /* 0x00000000009d7919 */ /* 0x000e620000002100 */
[----:B------:R-:W-:Y:S01]  /*d36a0*/  IMAD.MOV.U32 R155, RZ, RZ, R244 ;  /* 0x000000ffff9b7224 */ /* 0x000fe200078e00f4 */
[----:B------:R-:W-:Y:S02]  /*d36b0*/  LOP3.LUT R146, R147, R146, RZ, 0x3c, !PT ;  /* 0x0000009293927212 */ /* 0x000fe400078e3cff */
[----:B------:R-:W-:Y:S01]  /*d36c0*/  STL.64 [R1+0x1818], R164 ;  /* 0x001818a401007387 */ /* 0x000fe20000100a00 */
[----:B------:R-:W-:Y:S01]  /*d36d0*/  MOV R152, R241 ;  /* 0x000000f100987202 */ /* 0x000fe20000000f00 */
[----:B------:R-:W-:Y:S01]  /*d36e0*/  IMAD.MOV.U32 R153, RZ, RZ, R242 ;  /* 0x000000ffff997224 */ /* 0x000fe200078e00f2 */
[----:B------:R-:W-:Y:S01]  /*d36f0*/  LOP3.LUT R144, R145, R144, RZ, 0x3c, !PT ;  /* 0x0000009091907212 */ /* 0x000fe200078e3cff */
[----:B------:R-:W-:Y:S01]  /*d3700*/  STL.64 [R1+0x1810], R162 ;  /* 0x001810a201007387 */ /* 0x000fe20000100a00 */
        /* <DEDUP_REMOVED lines=16> */
[----:B------:R2:W-:Y:S01]  /*d3810*/  STL.64 [R1+0x1850], R146 ;  /* 0x0018509201007387 */ /* 0x0005e20000100a00 */
[----:B------:R-:W-:Y:S01]  /*d3820*/  MOV R134, R166 ;  /* 0x000000a600867202 */ /* 0x000fe20000000f00 */
[----:B------:R-:W-:Y:S02]  /*d3830*/  IMAD.MOV.U32 R135, RZ, RZ, R175 ;  /* 0x000000ffff877224 */ /* 0x000fe400078e00af */
[----:B------:R-:W-:Y:S01]  /*d3840*/  IMAD.X R35, R131, 0x1, R0, P2 ;  /* 0x0000000183237824 */ /* 0x000fe200010e0600 */
[----:B------:R3:W-:Y:S01]  /*d3850*/  STL.64 [R1+0x1870], R144 ;  /* 0x0018709001007387 */ /* 0x0007e20000100a00 */
[----:B------:R-:W-:Y:S01]  /*d3860*/  MOV R132, R178 ;  /* 0x000000b200847202 */ /* 0x000fe20000000f00 */
[----:B------:R-:W-:-:S02]  /*d3870*/  IMAD.MOV.U32 R133, RZ, RZ, R167 ;  /* 0x000000ffff857224 */ /* 0x000fc400078e00a7 */
[----:B------:R4:W-:Y:S02]  /*d3880*/  STL.64 [R1+0x1868], R142 ;  /* 0x0018688e01007387 */ /* 0x0009e40000100a00 */
[----:B------:R-:W-:Y:S01]  /*d3890*/  IMAD.MOV.U32 R131, RZ, RZ, R179 ;  /* 0x000000ffff837224 */ /* 0x000fe200078e00b3 */
[----:B------:R2:W-:Y:S01]  /*d38a0*/  STL.64 [R1+0x1860], R138 ;  /* 0x0018608a01007387 */ /* 0x0005e20000100a00 */
[----:B------:R2:W-:Y:S02]  /*d38b0*/  STL.64 [R1+0x1858], R136 ;  /* 0x0018588801007387 */ /* 0x0005e40000100a00 */
[----:B------:R2:W-:Y:S02]  /*d38c0*/  STL.64 [R1+0x1888], R134 ;  /* 0x0018888601007387 */ /* 0x0005e40000100a00 */
[----:B------:R2:W-:Y:S01]  /*d38d0*/  STL.64 [R1+0x1880], R132 ;  /* 0x0018808401007387 */ /* 0x0005e20000100a00 */
[----:B------:R2:W-:Y:S01]  /*d38e0*/  STL.64 [R1+0x1878], R130 ;  /* 0x0018788201007387 */ /* 0x0005e20000100a00 */
[----:B-1----:R-:W-:Y:S01]  /*d38f0*/  LOP3.LUT R129, R157, 0x3f, RZ, 0xc0, !PT ;  /* 0x0000003f9d817812 */ /* 0x002fe200078ec0ff */
[----:B------:R-:W3:Y:S02]  /*d3900*/  LDL.LU R156, [R1+0x360] ;  /* 0x00036000019c7983 */ /* 0x000ee40000300800 */
[----:B------:R-:W4:Y:S01]  /*d3910*/  LDL.LU R157, [R1+0x364] ;  /* 0x00036400019d7983 */ /* 0x000f220000300800 */
        /* <DEDUP_REMOVED lines=8> */
[----:B------:R2:W-:Y:S01]  /*d39a0*/  LDGSTS.E [R36+0x33800], [R146.64], P1 ;  /* 0x3380000092247fae */ /* 0x0005e20008921844 */
[----:B------:R1:W-:Y:S01]  /*d39b0*/  LDGSTS.E [R36+0x33900], [R144.64], P1 ;  /* 0x3390000090247fae */ /* 0x0003e20008921844 */
[C---:B------:R-:W-:Y:S01]  /*d39c0*/  ISETP.GT.AND P3, PT, R5.reuse, 0x6b, PT ;  /* 0x0000006b0500780c */ /* 0x040fe20003f64270 */
[----:B------:R1:W-:Y:S01]  /*d39d0*/  LDGSTS.E [R36+0x33a00], [R142.64], P1 ;  /* 0x33a000008e247fae */ /* 0x0003e20008921844 */
[----:B------:R-:W-:Y:S01]  /*d39e0*/  ISETP.GT.AND P2, PT, R5, 0x6f, PT ;  /* 0x0000006f0500780c */ /* 0x000fe20003f44270 */
        /* <DEDUP_REMOVED lines=17> */
[----:B------:R-:W2:Y:S01]  /*d3b00*/  LDL.LU R158, [R1+0x310] ;  /* 0x00031000019e7983 */ /* 0x000ea20000300800 */
[----:B---3--:R-:W-:Y:S01]  /*d3b10*/  IMAD.MOV.U32 R153, RZ, RZ, R156 ;  /* 0x000000ffff997224 */ /* 0x008fe200078e009c */
[----:B----4-:R-:W-:-:S02]  /*d3b20*/  MOV R152, R157 ;  /* 0x0000009d00987202 */ /* 0x010fc40000000f00 */
[----:B------:R-:W-:Y:S01]  /*d3b30*/  SEL R70, RZ, 0x4, !P3 ;  /* 0x00000004ff467807 */ /* 0x000fe20005800000 */
[----:B------:R1:W-:Y:S04]  /*d3b40*/  LDGSTS.E [R36+0x33c00], [R136.64], P1 ;  /* 0x33c0000088247fae */ /* 0x0003e80008921844 */
[----:B------:R3:W-:Y:S01]  /*d3b50*/  STL.64 [R1+0x1890], R152 ;  /* 0x0018909801007387 */ /* 0x0007e20000100a00 */
        /* <DEDUP_REMOVED lines=13> */
[----:B------:R-:W-:-:S02]  /*d3c30*/  ISETP.GT.AND P4, PT, R5, 0x73, PT ;  /* 0x000000730500780c */ /* 0x000fc40003f84270 */
[----:B------:R1:W-:Y:S01]  /*d3c40*/  LDGSTS.E [R36+0x33d00], [R134.64], P1 ;  /* 0x33d0000086247fae */ /* 0x0003e20008921844 */
[----:B------:R1:W-:Y:S01]  /*d3c50*/  LDGSTS.E [R36+0x33e00], [R132.64], P1 ;  /* 0x33e0000084247fae */ /* 0x0003e20008921844 */
[----:B------:R-:W-:Y:S02]  /*d3c60*/  ISETP.GE.AND P3, PT, R69, R5, PT ;  /* 0x000000054500720c */ /* 0x000fe40003f66270 */
[----:B------:R-:W-:Y:S01]  /*d3c70*/  SEL R70, R70, RZ, !P0 ;  /* 0x000000ff46467207 */ /* 0x000fe20004000000 */
[----:B------:R1:W-:Y:S01]  /*d3c80*/  LDGSTS.E [R36+0x33f00], [R130.64], P1 ;  /* 0x33f0000082247fae */ /* 0x0003e20008921844 */
[----:B------:R-:W-:Y:S02]  /*d3c90*/  SEL R69, RZ, 0x4, !P2 ;  /* 0x00000004ff457807 */ /* 0x000fe40005000000 */
[C---:B------:R-:W-:Y:S02]  /*d3ca0*/  ISETP.GT.AND P6, PT, R5.reuse, 0x77, PT ;  /* 0x000000770500780c */ /* 0x040fe40003fc4270 */
[----:B------:R-:W-:-:S02]  /*d3cb0*/  ISETP.GT.AND P5, PT, R5, 0x7b, PT ;  /* 0x0000007b0500780c */ /* 0x000fc40003fa4270 */
[----:B------:R-:W-:Y:S01]  /*d3cc0*/  ISETP.GT.AND P1, PT, R5, 0x7f, PT ;  /* 0x0000007f0500780c */ /* 0x000fe20003f24270 */
[----:B------:R-:W-:Y:S01]  /*d3cd0*/  ISETP.GE.AND P2, PT, R129, R5, PT ;  /* 0x000000058100720c */ /* 0x000fe20003f46270 */
[----:B------:R-:W-:Y:S01]  /*d3ce0*/  SEL R5, RZ, 0x4, !P4 ;  /* 0x00000004ff057807 */ /* 0x000fe20006000000 */
[----:B------:R-:W-:Y:S01]  /*d3cf0*/  ISETP.NE.U32.AND P4, PT, R70, RZ, PT ;  /* 0x000000ff4600720c */ /* 0x000fe20003f85070 */
[----:B------:R-:W-:Y:S01]  /*d3d00*/  SEL R70, R69, RZ, !P0 ;  /* 0x000000ff45467207 */ /* 0x000fe20004000000 */
[----:B------:R-:W-:-:S03]  /*d3d10*/  SEL R69, RZ, 0x4, !P6 ;  /* 0x00000004ff457807 */ /* 0x000fc60007000000 */
[----:B------:R-:W-:Y:S01]  /*d3d20*/  ISETP.NE.U32.AND P6, PT, R70, RZ, PT ;  /* 0x000000ff4600720c */ /* 0x000fe20003fc5070 */
[----:B------:R-:W-:Y:S01]  /*d3d30*/  SEL R70, R5, RZ, !P0 ;  /* 0x000000ff05467207 */ /* 0x000fe20004000000 */
[-C--:B--2---:R-:W-:Y:S02]  /*d3d40*/  LOP3.LUT R147, R147, R146.reuse, RZ, 0x3c, !PT ;  /* 0x0000009293937212 */ /* 0x084fe400078e3cff */
[----:B------:R-:W-:Y:S02]  /*d3d50*/  SEL R5, RZ, 0x4, !P5 ;  /* 0x00000004ff057807 */ /* 0x000fe40006800000 */
[----:B------:R-:W-:Y:S01]  /*d3d60*/  ISETP.NE.U32.AND P5, PT, R70, RZ, PT ;  /* 0x000000ff4600720c */ /* 0x000fe20003fa5070 */
[----:B------:R-:W-:Y:S01]  /*d3d70*/  SEL R70, R69, RZ, !P0 ;  /* 0x000000ff45467207 */ /* 0x000fe20004000000 */
[----:B------:R-:W-:Y:S02]  /*d3d80*/  LOP3.LUT R146, R147, R146, RZ, 0x3c, !PT ;  /* 0x0000009293927212 */ /* 0x000fe400078e3cff */
[----:B------:R-:W-:-:S02]  /*d3d90*/  SEL R69, RZ, 0x4, !P1 ;  /* 0x00000004ff457807 */ /* 0x000fc40004800000 */
[----:B------:R-:W-:Y:S02]  /*d3da0*/  MOV R142, R246 ;  /* 0x000000f6008e7202 */ /* 0x000fe40000000f00 */
[----:B------:R-:W-:Y:S01]  /*d3db0*/  ISETP.NE.U32.AND P1, PT, R70, RZ, PT ;  /* 0x000000ff4600720c */ /* 0x000fe20003f25070 */
[----:B------:R-:W-:Y:S01]  /*d3dc0*/  SEL R70, R5, RZ, !P0 ;  /* 0x000000ff05467207 */ /* 0x000fe20004000000 */
[----:B------:R-:W-:Y:S01]  /*d3dd0*/  LOP3.LUT R147, R147, R146, RZ, 0x3c, !PT ;  /* 0x0000009293937212 */ /* 0x000fe200078e3cff */
[----:B------:R-:W-:Y:S01]  /*d3de0*/  IMAD.MOV.U32 R143, RZ, RZ, R247 ;  /* 0x000000ffff8f7224 */ /* 0x000fe200078e00f7 */
[----:B------:R-:W-:Y:S01]  /*d3df0*/  MOV R138, R244 ;  /* 0x000000f4008a7202 */ /* 0x000fe20000000f00 */
[----:B------:R-:W-:Y:S01]  /*d3e00*/  IMAD.MOV.U32 R139, RZ, RZ, R245 ;  /* 0x000000ffff8b7224 */ /* 0x000fe200078e00f5 */
[----:B------:R-:W-:Y:S02]  /*d3e10*/  SEL R5, RZ, 0x4, P3 ;  /* 0x00000004ff057807 */ /* 0x000fe40001800000 */
[----:B-1----:R-:W-:Y:S01]  /*d3e20*/  MOV R136, R242 ;  /* 0x000000f200887202 */ /* 0x002fe20000000f00 */
[----:B------:R-:W-:Y:S01]  /*d3e30*/  IMAD.MOV.U32 R137, RZ, RZ, R243 ;  /* 0x000000ffff897224 */ /* 0x000fe200078e00f3 */
[----:B------:R-:W-:-:S02]  /*d3e40*/  ISETP.NE.U32.AND P3, PT, R70, RZ, PT ;  /* 0x000000ff4600720c */ /* 0x000fc40003f65070 */
[----:B------:R-:W-:Y:S01]  /*d3e50*/  MOV R134, R240 ;  /* 0x000000f000867202 */ /* 0x000fe20000000f00 */
[----:B------:R-:W-:Y:S01]  /*d3e60*/  IMAD.MOV.U32 R135, RZ, RZ, R241 ;  /* 0x000000ffff877224 */ /* 0x000fe200078e00f1 */
[----:B------:R-:W-:Y:S01]  /*d3e70*/  SEL R70, R69, RZ, !P0 ;  /* 0x000000ff45467207 */ /* 0x000fe20004000000 */
[----:B------:R1:W-:Y:S01]  /*d3e80*/  STL.64 [R1+0x18b0], R146 ;  /* 0x0018b09201007387 */ /* 0x0003e20000100a00 */
[----:B------:R-:W-:Y:S01]  /*d3e90*/  MOV R132, R250 ;  /* 0x000000fa00847202 */ /* 0x000fe20000000f00 */
[----:B------:R-:W-:Y:S01]  /*d3ea0*/  IMAD.MOV.U32 R133, RZ, RZ, R251 ;  /* 0x000000ffff857224 */ /* 0x000fe200078e00fb */
[----:B------:R-:W-:Y:S01]  /*d3eb0*/  SEL R69, RZ, 0x4, P2 ;  /* 0x00000004ff457807 */ /* 0x000fe20001000000 */
[----:B------:R2:W-:Y:S01]  /*d3ec0*/  STL.64 [R1+0x18a8], R142 ;  /* 0x0018a88e01007387 */ /* 0x0005e20000100a00 */
[----:B------:R-:W-:Y:S01]  /*d3ed0*/  MOV R130, R248 ;  /* 0x000000f800827202 */ /* 0x000fe20000000f00 */
[----:B------:R-:W-:Y:S02]  /*d3ee0*/  IMAD.MOV.U32 R131, RZ, RZ, R249 ;  /* 0x000000ffff837224 */ /* 0x000fe400078e00f9 */
[----:B------:R3:W-:Y:S01]  /*d3ef0*/  LDGSTS.E [R36+0x35800], [R152.64], P4 ;  /* 0x3580000098247fae */ /* 0x0007e2000a121844 */
[----:B------:R1:W-:Y:S02]  /*d3f00*/  STL.64 [R1+0x18a0], R138 ;  /* 0x0018a08a01007387 */ /* 0x0003e40000100a00 */
[----:B------:R1:W-:Y:S01]  /*d3f10*/  LDGSTS.E [R36+0x35900], [R146.64], P4 ;  /* 0x3590000092247fae */ /* 0x0003e2000a121844 */
[----:B------:R-:W-:Y:S01]  /*d3f20*/  MOV R208, R151 ;  /* 0x0000009700d07202 */ /* 0x000fe20000000f00 */
[----:B------:R-:W-:Y:S01]  /*d3f30*/  IMAD.MOV.U32 R209, RZ, RZ, R150 ;  /* 0x000000ffffd17224 */ /* 0x000fe200078e0096 */
[----:B------:R1:W-:Y:S04]  /*d3f40*/  STL.64 [R1+0x1898], R136 ;  /* 0x0018988801007387 */ /* 0x0003e80000100a00 */
[----:B------:R2:W-:Y:S01]  /*d3f50*/  LDGSTS.E [R36+0x35a00], [R142.64], P4 ;  /* 0x35a000008e247fae */ /* 0x0005e2000a121844 */
[----:B------:R-:W-:-:S02]  /*d3f60*/  IMAD.MOV.U32 R207, RZ, RZ, R158 ;  /* 0x000000ffffcf7224 */ /* 0x000fc400078e009e */
[----:B------:R1:W-:Y:S02]  /*d3f70*/  STL.64 [R1+0x18c8], R134 ;  /* 0x0018c88601007387 */ /* 0x0003e40000100a00 */
[----:B------:R1:W-:Y:S01]  /*d3f80*/  LDGSTS.E [R36+0x35b00], [R138.64], P4 ;  /* 0x35b000008a247fae */ /* 0x0003e2000a121844 */
[----:B------:R-:W-:Y:S02]  /*d3f90*/  SEL R5, R5, RZ, !P0 ;  /* 0x000000ff05057207 */ /* 0x000fe40004000000 */
[----:B------:R-:W-:Y:S01]  /*d3fa0*/  SEL R69, R69, RZ, !P0 ;  /* 0x000000ff45457207 */ /* 0x000fe20004000000 */
[----:B------:R1:W-:Y:S04]  /*d3fb0*/  STL.64 [R1+0x18c0], R132 ;  /* 0x0018c08401007387 */ /* 0x0003e80000100a00 */
[----:B------:R1:W-:Y:S01]  /*d3fc0*/  LDGSTS.E [R36+0x35c00], [R136.64], P4 ;  /* 0x35c0000088247fae */ /* 0x0003e2000a121844 */
[----:B------:R1:W-:Y:S02]  /*d3fd0*/  STL.64 [R1+0x18b8], R130 ;  /* 0x0018b88201007387 */ /* 0x0003e40000100a00 */
[----:B------:R1:W-:Y:S02]  /*d3fe0*/  LDGSTS.E [R36+0x35d00], [R134.64], P4 ;  /* 0x35d0000086247fae */ /* 0x0003e4000a121844 */
[----:B------:R1:W-:Y:S01]  /*d3ff0*/  LDGSTS.E [R36+0x35e00], [R132.64], P4 ;  /* 0x35e0000084247fae */ /* 0x0003e2000a121844 */
[----:B------:R-:W-:Y:S04]  /*d4000*/  STL.64 [R1+0x18e8], R208 ;  /* 0x0018e8d001007387 */ /* 0x000fe80000100a00 */
[----:B------:R1:W-:Y:S01]  /*d4010*/  LDGSTS.E [R36+0x35f00], [R130.64], P4 ;  /* 0x35f0000082247fae */ /* 0x0003e2000a121844 */
[----:B------:R-:W-:-:S02]  /*d4020*/  ISETP.NE.U32.AND P0, PT, R5, RZ, PT ;  /* 0x000000ff0500720c */ /* 0x000fc40003f05070 */
[----:B------:R-:W-:Y:S01]  /*d4030*/  ISETP.NE.U32.AND P4, PT, R69, RZ, PT ;  /* 0x000000ff4500720c */ /* 0x000fe20003f85070 */
[----:B------:R-:W-:Y:S02]  /*d4040*/  MOV R69, R3 ;  /* 0x0000000300457202 */ /* 0x000fe40000000f00 */
        /* <DEDUP_REMOVED lines=29> */
[----:B------:R-:W-:Y:S01]  /*d4220*/  IMAD.MOV.U32 R154, RZ, RZ, R48 ;  /* 0x000000ffff9a7224 */ /* 0x000fe200078e0030 */
[----:B------:R-:W-:Y:S01]  /*d4230*/  MOV R155, R24 ;  /* 0x00000018009b7202 */ /* 0x000fe20000000f00 */
[----:B---3--:R-:W-:Y:S01]  /*d4240*/  IMAD.MOV.U32 R152, RZ, RZ, R47 ;  /* 0x000000ffff987224 */ /* 0x008fe200078e002f */
[----:B------:R-:W-:Y:S01]  /*d4250*/  MOV R153, R25 ;  /* 0x0000001900997202 */ /* 0x000fe20000000f00 */
[----:B------:R-:W-:Y:S01]  /*d4260*/  IMAD.MOV.U32 R150, RZ, RZ, R46 ;  /* 0x000000ffff967224 */ /* 0x000fe200078e002e */
[----:B------:R-:W-:Y:S01]  /*d4270*/  MOV R151, R26 ;  /* 0x0000001a00977202 */ /* 0x000fe20000000f00 */
[----:B-1----:R-:W-:Y:S01]  /*d4280*/  IMAD.MOV.U32 R146, RZ, RZ, R44 ;  /* 0x000000ffff927224 */ /* 0x002fe200078e002c */
[----:B------:R-:W-:Y:S01]  /*d4290*/  MOV R147, R28 ;  /* 0x0000001c00937202 */ /* 0x000fe20000000f00 */
[----:B--2---:R-:W-:Y:S01]  /*d42a0*/  IMAD.MOV.U32 R142, RZ, RZ, R42 ;  /* 0x000000ffff8e7224 */ /* 0x004fe200078e002a */
        /* <DEDUP_REMOVED lines=11> */
[----:B------:R1:W-:Y:S01]  /*d4360*/  LDGSTS.E [R36+0x37800], [R208.64], P6 ;  /* 0x37800000d0247fae */ /* 0x0003e2000b121844 */
[----:B----4-:R-:W-:Y:S01]  /*d4370*/  MOV R206, R159 ;  /* 0x0000009f00ce7202 */ /* 0x010fe20000000f00 */
        /* <DEDUP_REMOVED lines=24> */
[----:B------:R-:W-:Y:S01]  /*d4500*/  IMAD.MOV.U32 R178, RZ, RZ, R59 ;  /* 0x000000ffffb27224 */ /* 0x000fe200078e003b */
[----:B------:R-:W-:Y:S01]  /*d4510*/  MOV R179, R13 ;  /* 0x0000000d00b37202 */ /* 0x000fe20000000f00 */
[----:B------:R-:W-:Y:S01]  /*d4520*/  STL.64 [R1+0x2230], R186 ;  /* 0x002230ba01007387 */ /* 0x000fe20000100a00 */
[----:B------:R-:W-:Y:S02]  /*d4530*/  STL.64 [R1+0x2228], R184 ;  /* 0x002228b801007387 */ /* 0x000fe40000100a00 */
[----:B------:R-:W-:Y:S01]  /*d4540*/  IMAD.MOV.U32 R174, RZ, RZ, R57 ;  /* 0x000000ffffae7224 */ /* 0x000fe200078e0039 */
[----:B------:R-:W-:Y:S01]  /*d4550*/  MOV R175, R15 ;  /* 0x0000000f00af7202 */ /* 0x000fe20000000f00 */
[----:B------:R-:W-:Y:S01]  /*d4560*/  STL.64 [R1+0x2220], R182 ;  /* 0x002220b601007387 */ /* 0x000fe20000100a00 */
[----:B------:R-:W-:Y:S02]  /*d4570*/  STL.64 [R1+0x2218], R180 ;  /* 0x002218b401007387 */ /* 0x000fe40000100a00 */
[----:B------:R-:W-:Y:S02]  /*d4580*/  STL.64 [R1+0x2210], R178 ;  /* 0x002210b201007387 */ /* 0x000fe40000100a00 */
[----:B------:R-:W-:Y:S01]  /*d4590*/  IMAD.MOV.U32 R166, RZ, RZ, R54 ;  /* 0x000000ffffa67224 */ /* 0x000fe200078e0036 */
[----:B------:R-:W-:Y:S01]  /*d45a0*/  MOV R167, R18 ;  /* 0x0000001200a77202 */ /* 0x000fe20000000f00 */
[----:B------:R-:W-:Y:S01]  /*d45b0*/  STL.64 [R1+0x2208], R176 ;  /* 0x002208b001007387 */ /* 0x000fe20000100a00 */
[----:B------:R-:W-:Y:S02]  /*d45c0*/  STL.64 [R1+0x2200], R174 ;  /* 0x002200ae01007387 */ /* 0x000fe40000100a00 */
[----:B------:R-:W-:Y:S02]  /*d45d0*/  STL.64 [R1+0x21f8], R170 ;  /* 0x0021f8aa01007387 */ /* 0x000fe40000100a00 */
[----:B------:R-:W-:Y:S01]  /*d45e0*/  STL.64 [R1+0x21f0], R168 ;  /* 0x0021f0a801007387 */ /* 0x000fe20000100a00 */
[----:B------:R-:W-:Y:S01]  /*d45f0*/  MOV R159, R22 ;  /* 0x00000016009f7202 */ /* 0x000fe20000000f00 */
[----:B------:R-:W-:Y:S01]  /*d4600*/  STL.64 [R1+0x21e8], R166 ;  /* 0x0021e8a601007387 */ /* 0x000fe20000100a00 */
[----:B------:R-:W-:Y:S01]  /*d4610*/  IMAD.MOV.U32 R156, RZ, RZ, R49 ;  /* 0x000000ffff9c7224 */ /* 0x000fe200078e0031 */
[----:B------:R-:W-:Y:S01]  /*d4620*/  MOV R157, R23 ;  /* 0x00000017009d7202 */ /* 0x000fe20000000f00 */
[----:B------:R-:W-:Y:S01]  /*d4630*/  STL.64 [R1+0x21e0], R164 ;  /* 0x0021e0a401007387 */ /* 0x000fe20000100a00 */
[----:B------:R-:W-:Y:S01]  /*d4640*/  STL.64 [R1+0x21d8], R162 ;  /* 0x0021d8a201007387 */ /* 0x000fe20000100a00 */
[----:B------:R-:W-:Y:S02]  /*d4650*/  STL.64 [R1+0x21d0], R160 ;  /* 0x0021d0a001007387 */ /* 0x000fe40000100a00 */
[----:B------:R-:W-:Y:S02]  /*d4660*/  STL.64 [R1+0x21c8], R158 ;  /* 0x0021c89e01007387 */ /* 0x000fe40000100a00 */
[----:B------:R-:W-:Y:S01]  /*d4670*/  IMAD.MOV.U32 R148, RZ, RZ, R45 ;  /* 0x000000ffff947224 */ /* 0x000fe200078e002d */
[----:B------:R-:W-:Y:S01]  /*d4680*/  MOV R149, R27 ;  /* 0x0000001b00957202 */ /* 0x000fe20000000f00 */
[----:B------:R2:W-:Y:S01]  /*d4690*/  STL.64 [R1+0x21c0], R156 ;  /* 0x0021c09c01007387 */ /* 0x0005e20000100a00 */
[----:B------:R-:W-:Y:S02]  /*d46a0*/  STL.64 [R1+0x21b8], R154 ;  /* 0x0021b89a01007387 */ /* 0x000fe40000100a00 */
[----:B------:R-:W-:Y:S01]  /*d46b0*/  IMAD.MOV.U32 R144, RZ, RZ, R43 ;  /* 0x000000ffff907224 */ /* 0x000fe200078e002b */
[----:B------:R-:W-:Y:S01]  /*d46c0*/  MOV R145, R29 ;  /* 0x0000001d00917202 */ /* 0x000fe20000000f00 */
        /* <DEDUP_REMOVED lines=10> */
[----:B------:R3:W-:Y:S02]  /*d4770*/  STL.64 [R1+0x2160], R130 ;  /* 0x0021608201007387 */ /* 0x0007e40000100a00 */
[----:B------:R-:W4:Y:S01]  /*d4780*/  LDL.LU.64 R26, [R1+0x27f8] ;  /* 0x0027f800011a7983 */ /* 0x000f220000300a00 */
[----:B------:R-:W3:Y:S01]  /*d4790*/  LDL.LU.64 R6, [R1+0x27b8] ;  /* 0x0027b80001067983 */ /* 0x000ee20000300a00 */
[----:B------:R-:W3:Y:S03]  /*d47a0*/  LDL.LU.64 R8, [R1+0x2778] ;  /* 0x0027780001087983 */ /* 0x000ee60000300a00 */
[----:B------:R1:W-:Y:S01]  /*d47b0*/  LDGSTS.E [R36+0x37900], [R206.64], P6 ;  /* 0x37900000ce247fae */ /* 0x0003e2000b121844 */
[----:B------:R1:W-:Y:S02]  /*d47c0*/  LDGSTS.E [R36+0x37a00], [R204.64], P6 ;  /* 0x37a00000cc247fae */ /* 0x0003e4000b121844 */
[----:B------:R1:W-:Y:S02]  /*d47d0*/  LDGSTS.E [R36+0x37b00], [R202.64], P6 ;  /* 0x37b00000ca247fae */ /* 0x0003e4000b121844 */
[----:B------:R1:W-:Y:S01]  /*d47e0*/  LDGSTS.E [R36+0x37c00], [R200.64], P6 ;  /* 0x37c00000c8247fae */ /* 0x0003e2000b121844 */
[----:B------:R-:W3:Y:S04]  /*d47f0*/  LDL.LU.64 R10, [R1+0x2738] ;  /* 0x00273800010a7983 */ /* 0x000ee80000300a00 */
[----:B------:R1:W-:Y:S01]  /*d4800*/  LDGSTS.E [R36+0x37d00], [R198.64], P6 ;  /* 0x37d00000c6247fae */ /* 0x0003e2000b121844 */
[----:B------:R1:W-:Y:S02]  /*d4810*/  LDGSTS.E [R36+0x37e00], [R196.64], P6 ;  /* 0x37e00000c4247fae */ /* 0x0003e4000b121844 */
[----:B------:R1:W-:Y:S02]  /*d4820*/  LDGSTS.E [R36+0x37f00], [R194.64], P6 ;  /* 0x37f00000c2247fae */ /* 0x0003e4000b121844 */
[----:B------:R1:W-:Y:S01]  /*d4830*/  LDGSTS.E [R36+0x39800], [R68.64], P5 ;  /* 0x3980000044247fae */ /* 0x0003e2000a921844 */
[----:B------:R4:W-:Y:S01]  /*d4840*/  LDGSTS.E [R36+0x39900], [R4.64], P5 ;  /* 0x3990000004247fae */ /* 0x0009e2000a921844 */
[----:B------:R1:W-:Y:S03]  /*d4850*/  LDGSTS.E [R36+0x39a00], [R192.64], P5 ;  /* 0x39a00000c0247fae */ /* 0x0003e6000a921844 */
[----:B------:R-:W3:Y:S01]  /*d4860*/  LDL.LU.64 R12, [R1+0x26f8] ;  /* 0x0026f800010c7983 */ /* 0x000ee20000300a00 */
        /* <DEDUP_REMOVED lines=10> */
[----:B------:R1:W-:Y:S02]  /*d4910*/  LDGSTS.E [R36+0x3bc00], [R170.64], P1 ;  /* 0x3bc00000aa247fae */ /* 0x0003e40008921844 */
[----:B------:R1:W-:Y:S01]  /*d4920*/  LDGSTS.E [R36+0x3bd00], [R168.64], P1 ;  /* 0x3bd00000a8247fae */ /* 0x0003e20008921844 */
[----:B------:R-:W3:Y:S01]  /*d4930*/  LDL.LU.64 R16, [R1+0x2668] ;  /* 0x0026680001107983 */ /* 0x000ee20000300a00 */
[----:B------:R1:W-:Y:S02]  /*d4940*/  LDGSTS.E [R36+0x3be00], [R166.64], P1 ;  /* 0x3be00000a6247fae */ /* 0x0003e40008921844 */
[----:B------:R1:W-:Y:S02]  /*d4950*/  LDGSTS.E [R36+0x3bf00], [R164.64], P1 ;  /* 0x3bf00000a4247fae */ /* 0x0003e40008921844 */
[----:B------:R1:W-:Y:S01]  /*d4960*/  LDGSTS.E [R36+0x3d800], [R162.64], P3 ;  /* 0x3d800000a2247fae */ /* 0x0003e20009921844 */
[----:B------:R1:W-:Y:S01]  /*d4970*/  LDGSTS.E [R36+0x3d900], [R160.64], P3 ;  /* 0x3d900000a0247fae */ /* 0x0003e20009921844 */
[----:B------:R1:W-:Y:S03]  /*d4980*/  LDGSTS.E [R36+0x3da00], [R158.64], P3 ;  /* 0x3da000009e247fae */ /* 0x0003e60009921844 */
[----:B------:R-:W3:Y:S01]  /*d4990*/  LDL.LU.64 R18, [R1+0x2628] ;  /* 0x0026280001127983 */ /* 0x000ee20000300a00 */
[----:B------:R2:W-:Y:S01]  /*d49a0*/  LDGSTS.E [R36+0x3db00], [R156.64], P3 ;  /* 0x3db000009c247fae */ /* 0x0005e20009921844 */
[----:B------:R-:W-:Y:S01]  /*d49b0*/  ISETP.NE.U32.AND P2, PT, R70, RZ, PT ;  /* 0x000000ff4600720c */ /* 0x000fe20003f45070 */
[----:B------:R-:W3:Y:S01]  /*d49c0*/  LDL.LU.64 R20, [R1+0x25d8] ;  /* 0x0025d80001147983 */ /* 0x000ee20000300a00 */
[----:B------:R-:W3:Y:S01]  /*d49d0*/  LDL.LU.64 R22, [R1+0x2598] ;  /* 0x0025980001167983 */ /* 0x000ee20000300a00 */
[----:B------:R-:W3:Y:S03]  /*d49e0*/  LDL.LU.64 R24, [R1+0x23d8] ;  /* 0x0023d80001187983 */ /* 0x000ee60000300a00 */
[----:B------:R1:W-:Y:S01]  /*d49f0*/  LDGSTS.E [R36+0x3dc00], [R154.64], P3 ;  /* 0x3dc000009a247fae */ /* 0x0003e20009921844 */
[----:B------:R1:W-:Y:S02]  /*d4a00*/  LDGSTS.E [R36+0x3dd00], [R152.64], P3 ;  /* 0x3dd0000098247fae */ /* 0x0003e40009921844 */
[----:B------:R1:W-:Y:S02]  /*d4a10*/  LDGSTS.E [R36+0x3de00], [R150.64], P3 ;  /* 0x3de0000096247fae */ /* 0x0003e40009921844 */
[----:B------:R1:W-:Y:S02]  /*d4a20*/  LDGSTS.E [R36+0x3df00], [R148.64], P3 ;  /* 0x3df0000094247fae */ /* 0x0003e40009921844 */
[----:B--2---:R-:W-:Y:S01]  /*d4a30*/  IMAD.MOV.U32 R157, RZ, RZ, c[0x0][0x18c] ;  /* 0x00006300ff9d7624 */ /* 0x004fe200078e00ff */
[----:B------:R1:W-:Y:S01]  /*d4a40*/  LDGSTS.E [R36+0x3f800], [R146.64], P2 ;  /* 0x3f80000092247fae */ /* 0x0003e20009121844 */
[----:B------:R1:W-:Y:S02]  /*d4a50*/  LDGSTS.E [R36+0x3f900], [R144.64], P2 ;  /* 0x3f90000090247fae */ /* 0x0003e40009121844 */
[----:B------:R1:W-:Y:S01]  /*d4a60*/  LDGSTS.E [R36+0x3fa00], [R142.64], P2 ;  /* 0x3fa000008e247fae */ /* 0x0003e20009121844 */
[----:B------:R-:W-:Y:S01]  /*d4a70*/  SHF.L.U32 R70, R157, 0x7, RZ ;  /* 0x000000079d467819 */ /* 0x000fe200000006ff */
[----:B------:R1:W-:Y:S01]  /*d4a80*/  LDGSTS.E [R36+0x3fb00], [R138.64], P2 ;  /* 0x3fb000008a247fae */ /* 0x0003e20009121844 */
[----:B------:R1:W-:Y:S02]  /*d4a90*/  LDGSTS.E [R36+0x3fc00], [R136.64], P2 ;  /* 0x3fc0000088247fae */ /* 0x0003e40009121844 */
[----:B------:R1:W-:Y:S02]  /*d4aa0*/  LDGSTS.E [R36+0x3fd00], [R134.64], P2 ;  /* 0x3fd0000086247fae */ /* 0x0003e40009121844 */
[----:B------:R1:W-:Y:S02]  /*d4ab0*/  LDGSTS.E [R36+0x3fe00], [R132.64], P2 ;  /* 0x3fe0000084247fae */ /* 0x0003e40009121844 */
[----:B------:R-:W-:Y:S01]  /*d4ac0*/  IMAD.SHL.U32 R70, R70, 0x4, RZ ;  /* 0x0000000446467824 */ /* 0x000fe200078e00ff */
[----:B------:R1:W-:Y:S01]  /*d4ad0*/  LDGSTS.E [R36+0x3ff00], [R130.64], P2 ;  /* 0x3ff0000082247fae */ /* 0x0003e20009121844 */
[----:B------:R-:W0:Y:S03]  /*d4ae0*/  LDGDEPBAR ;  /* 0x00000000000079af */ /* 0x000e260000000000 */
[----:B----4-:R-:W-:-:S04]  /*d4af0*/  IADD3 R4, P1, R26, R70, RZ ;  /* 0x000000461a047210 */ /* 0x010fc80007f3e0ff */
[----:B------:R-:W-:Y:S02]  /*d4b00*/  IADD3.X R5, R27, R2, RZ, P1, !PT ;  /* 0x000000021b057210 */ /* 0x000fe40000ffe4ff */
[----:B------:R-:W2:Y:S01]  /*d4b10*/  LDL.LU.64 R26, [R1+0x2398] ;  /* 0x00239800011a7983 */ /* 0x000ea20000300a00 */
[----:B------:R-:W4:Y:S02]  /*d4b20*/  LDL.LU.64 R28, [R1+0x2358] ;  /* 0x00235800011c7983 */ /* 0x000f240000300a00 */
[----:B------:R-:W4:Y:S02]  /*d4b30*/  LDL.LU.64 R30, [R1+0x2318] ;  /* 0x00231800011e7983 */ /* 0x000f240000300a00 */
[----:B------:R-:W4:Y:S01]  /*d4b40*/  LDL.LU.64 R32, [R1+0x22d8] ;  /* 0x0022d80001207983 */ /* 0x000f220000300a00 */
[----:B------:R-:W4:Y:S01]  /*d4b50*/  LDL.LU.64 R34, [R1+0x2298] ;  /* 0x0022980001227983 */ /* 0x000f220000300a00 */
[----:B-1----:R-:W4:Y:S02]  /*d4b60*/  LDL.LU.64 R36, [R1+0x2158] ;  /* 0x0021580001247983 */ /* 0x002f240000300a00 */
[----:B------:R-:W4:Y:S02]  /*d4b70*/  LDL.LU.64 R38, [R1+0x2118] ;  /* 0x0021180001267983 */ /* 0x000f240000300a00 */
[----:B------:R-:W4:Y:S01]  /*d4b80*/  LDL.LU.64 R40, [R1+0x20d8] ;  /* 0x0020d80001287983 */ /* 0x000f220000300a00 */
[----:B------:R-:W4:Y:S01]  /*d4b90*/  LDL.LU.64 R42, [R1+0x2098] ;  /* 0x00209800012a7983 */ /* 0x000f220000300a00 */
[----:B------:R-:W4:Y:S02]  /*d4ba0*/  LDL.LU.64 R44, [R1+0x2058] ;  /* 0x00205800012c7983 */ /* 0x000f240000300a00 */
        /* <DEDUP_REMOVED lines=11> */
[----:B---3--:R-:W-:-:S05]  /*d4c60*/  IADD3 R3, P1, R6, R70, RZ ;  /* 0x0000004606037210 */ /* 0x008fca0007f3e0ff */
        /* <DEDUP_REMOVED lines=19> */
[----:B------:R1:W-:Y:S01]  /*d4da0*/  STL.64 [R1+0x27f8], R4 ;  /* 0x0027f80401007387 */ /* 0x0003e20000100a00 */
[----:B------:R-:W-:Y:S01]  /*d4db0*/  IMAD.MOV.U32 R130, RZ, RZ, R3 ;  /* 0x000000ffff827224 */ /* 0x000fe200078e0003 */
[----:B------:R-:W-:Y:S01]  /*d4dc0*/  MOV R131, R6 ;  /* 0x0000000600837202 */ /* 0x000fe20000000f00 */
[----:B------:R-:W-:Y:S01]  /*d4dd0*/  IMAD.MOV.U32 R6, RZ, RZ, R7 ;  /* 0x000000ffff067224 */ /* 0x000fe200078e0007 */
[----:B------:R-:W-:-:S03]  /*d4de0*/  MOV R7, R8 ;  /* 0x0000000800077202 */ /* 0x000fc60000000f00 */
[----:B------:R-:W-:Y:S02]  /*d4df0*/  STL.64 [R1+0x27b8], R130 ;  /* 0x0027b88201007387 */ /* 0x000fe40000100a00 */
[----:B------:R-:W-:Y:S01]  /*d4e00*/  STL.64 [R1+0x2778], R6 ;  /* 0x0027780601007387 */ /* 0x000fe20000100a00 */
[----:B--2---:R-:W-:-:S05]  /*d4e10*/  IADD3 R25, P1, R26, R70, RZ ;  /* 0x000000461a197210 */ /* 0x004fca0007f3e0ff */
[----:B------:R-:W-:Y:S01]  /*d4e20*/  IMAD.X R26, R27, 0x1, R2, P1 ;  /* 0x000000011b1a7824 */ /* 0x000fe200008e0602 */
[----:B----4-:R-:W-:-:S04]  /*d4e30*/  IADD3 R27, P1, R28, R70, RZ ;  /* 0x000000461c1b7210 */ /* 0x010fc80007f3e0ff */
        /* <DEDUP_REMOVED lines=39> */
[----:B------:R-:W-:-:S04]  /*d50b0*/  LEA R67, R172, R234, 0x10 ;  /* 0x000000eaac437211 */ /* 0x000fc800078e80ff */
[----:B------:R-:W-:-:S05]  /*d50c0*/  IADD3 R68, R67, 0x100000, RZ ;  /* 0x0010000043447810 */ /* 0x000fca0007ffe0ff */
[----:B------:R1:W-:Y:S01]  /*d50d0*/  LDGSTS.E [R68+-0x80000], [R4.64], P4 ;  /* 0x8000000004447fae */ /* 0x0003e2000a121844 */
[C---:B------:R-:W-:Y:S02]  /*d50e0*/  IADD3 R3, R67.reuse, 0x100000, RZ ;  /* 0x0010000043037810 */ /* 0x040fe40007ffe0ff */
[----:B-1----:R-:W-:Y:S02]  /*d50f0*/  IADD3 R4, R67, 0x100000, RZ ;  /* 0x0010000043047810 */ /* 0x002fe40007ffe0ff */
[----:B------:R-:W-:-:S03]  /*d5100*/  MOV R5, R10 ;  /* 0x0000000a00057202 */ /* 0x000fc60000000f00 */
[----:B------:R1:W-:Y:S01]  /*d5110*/  LDGSTS.E [R4+-0x7ff00], [R130.64], P0 ;  /* 0x8010000082047fae */ /* 0x0003e20008121844 */
[----:B------:R2:W-:Y:S02]  /*d5120*/  LDGSTS.E [R3+-0x7f000], [R6.64], P4 ;  /* 0x8100000006037fae */ /* 0x0005e4000a121844 */
[----:B-1----:R-:W-:-:S05]  /*d5130*/  IMAD.MOV.U32 R4, RZ, RZ, R9 ;  /* 0x000000ffff047224 */ /* 0x002fca00078e0009 */
[----:B------:R1:W-:Y:S04]  /*d5140*/  STL.64 [R1+0x2738], R4 ;  /* 0x0027380401007387 */ /* 0x0003e80000100a00 */
[----:B------:R1:W-:Y:S02]  /*d5150*/  LDGSTS.E [R3+-0x7ef00], [R4.64], P0 ;  /* 0x8110000004037fae */ /* 0x0003e40008121844 */
[----:B-1----:R-:W-:Y:S01]  /*d5160*/  IMAD.MOV.U32 R4, RZ, RZ, R11 ;  /* 0x000000ffff047224 */ /* 0x002fe200078e000b */
[----:B------:R-:W-:-:S05]  /*d5170*/  MOV R5, R12 ;  /* 0x0000000c00057202 */ /* 0x000fca0000000f00 */
        /* <DEDUP_REMOVED lines=80> */
[----:B------:R1:W-:Y:S01]  /*d5680*/  STL.64 [R1+0x1f58], R4 ;  /* 0x001f580401007387 */ /* 0x0003e20000100a00 */
[----:B------:R-:W3:Y:S03]  /*d5690*/  LDL.LU.64 R26, [R1+0x27f0] ;  /* 0x0027f000011a7983 */ /* 0x000ee60000300a00 */
[----:B------:R1:W-:Y:S02]  /*d56a0*/  LDGSTS.E [R3+-0x74000], [R4.64], P4 ;  /* 0x8c00000004037fae */ /* 0x0003e4000a121844 */
[----:B-1----:R-:W-:Y:S01]  /*d56b0*/  IMAD.MOV.U32 R4, RZ, RZ, R53 ;  /* 0x000000ffff047224 */ /* 0x002fe200078e0035 */
[----:B------:R-:W-:-:S05]  /*d56c0*/  MOV R5, R54 ;  /* 0x0000003600057202 */ /* 0x000fca0000000f00 */
[----:B------:R1:W-:Y:S01]  /*d56d0*/  STL.64 [R1+0x1f18], R4 ;  /* 0x001f180401007387 */ /* 0x0003e20000100a00 */
[----:B--2---:R-:W2:Y:S03]  /*d56e0*/  LDL.LU.64 R6, [R1+0x27b0] ;  /* 0x0027b00001067983 */ /* 0x004ea60000300a00 */
[----:B------:R1:W-:Y:S01]  /*d56f0*/  LDGSTS.E [R3+-0x73f00], [R4.64], P0 ;  /* 0x8c10000004037fae */ /* 0x0003e20008121844 */
[----:B------:R-:W4:Y:S02]  /*d5700*/  LDL.LU.64 R8, [R1+0x2770] ;  /* 0x0027700001087983 */ /* 0x000f240000300a00 */
[----:B-1----:R-:W-:Y:S01]  /*d5710*/  IMAD.MOV.U32 R4, RZ, RZ, R55 ;  /* 0x000000ffff047224 */ /* 0x002fe200078e0037 */
[----:B------:R-:W-:-:S05]  /*d5720*/  MOV R5, R56 ;  /* 0x0000003800057202 */ /* 0x000fca0000000f00 */
[----:B------:R1:W-:Y:S04]  /*d5730*/  STL.64 [R1+0x1ed8], R4 ;  /* 0x001ed80401007387 */ /* 0x0003e80000100a00 */
[----:B------:R1:W-:Y:S01]  /*d5740*/  LDGSTS.E [R3+-0x73000], [R4.64], P4 ;  /* 0x8d00000004037fae */ /* 0x0003e2000a121844 */
[----:B------:R-:W4:Y:S02]  /*d5750*/  LDL.LU.64 R10, [R1+0x2730] ;  /* 0x00273000010a7983 */ /* 0x000f240000300a00 */
[----:B-1----:R-:W-:Y:S01]  /*d5760*/  IMAD.MOV.U32 R4, RZ, RZ, R57 ;  /* 0x000000ffff047224 */ /* 0x002fe200078e0039 */
[----:B------:R-:W-:-:S05]  /*d5770*/  MOV R5, R58 ;  /* 0x0000003a00057202 */ /* 0x000fca0000000f00 */
[----:B------:R1:W-:Y:S01]  /*d5780*/  STL.64 [R1+0x1e98], R4 ;  /* 0x001e980401007387 */ /* 0x0003e20000100a00 */
[----:B------:R-:W4:Y:S03]  /*d5790*/  LDL.LU.64 R12, [R1+0x26f0] ;  /* 0x0026f000010c7983 */ /* 0x000f260000300a00 */
        /* <DEDUP_REMOVED lines=8> */
[----:B------:R-:W-:Y:S01]  /*d5820*/  IMAD.MOV.U32 R24, RZ, RZ, R63 ;  /* 0x000000ffff187224 */ /* 0x000fe200078e003f */
[----:B------:R-:W-:Y:S01]  /*d5830*/  MOV R25, R64 ;  /* 0x0000004000197202 */ /* 0x000fe20000000f00 */
[----:B-1----:R-:W-:Y:S01]  /*d5840*/  IMAD.MOV.U32 R4, RZ, RZ, R61 ;  /* 0x000000ffff047224 */ /* 0x002fe200078e003d */
[----:B------:R-:W-:-:S05]  /*d5850*/  MOV R5, R62 ;  /* 0x0000003e00057202 */ /* 0x000fca0000000f00 */
[----:B------:R1:W-:Y:S01]  /*d5860*/  STL.64 [R1+0x1e18], R4 ;  /* 0x001e180401007387 */ /* 0x0003e20000100a00 */
[----:B------:R-:W4:Y:S03]  /*d5870*/  LDL.LU.64 R20, [R1+0x25d0] ;  /* 0x0025d00001147983 */ /* 0x000f260000300a00 */
[----:B------:R1:W-:Y:S01]  /*d5880*/  LDGSTS.E [R3+-0x71f00], [R4.64], P0 ;  /* 0x8e10000004037fae */ /* 0x0003e20008121844 */
[----:B------:R-:W4:Y:S02]  /*d5890*/  LDL.LU.64 R22, [R1+0x2590] ;  /* 0x0025900001167983 */ /* 0x000f240000300a00 */
[----:B------:R1:W-:Y:S02]  /*d58a0*/  STL.64 [R1+0x1dd8], R24 ;  /* 0x001dd81801007387 */ /* 0x0003e40000100a00 */
[----:B------:R1:W-:Y:S02]  /*d58b0*/  LDGSTS.E [R3+-0x71000], [R24.64], P4 ;  /* 0x8f00000018037fae */ /* 0x0003e4000a121844 */
[----:B-1----:R-:W-:Y:S01]  /*d58c0*/  IADD3 R4, R67, 0x100000, RZ ;  /* 0x0010000043047810 */ /* 0x002fe20007ffe0ff */
[----:B------:R-:W-:Y:S01]  /*d58d0*/  IMAD.MOV.U32 R24, RZ, RZ, R65 ;  /* 0x000000ffff187224 */ /* 0x000fe200078e0041 */
[----:B------:R-:W-:-:S05]  /*d58e0*/  MOV R25, R66 ;  /* 0x0000004200197202 */ /* 0x000fca0000000f00 */
[----:B------:R1:W-:Y:S04]  /*d58f0*/  STL.64 [R1+0x1d98], R24 ;  /* 0x001d981801007387 */ /* 0x0003e80000100a00 */
[----:B------:R1:W-:Y:S04]  /*d5900*/  LDGSTS.E [R4+-0x70f00], [R24.64], P0 ;  /* 0x8f10000018047fae */ /* 0x0003e80008121844 */
[----:B-1----:R-:W4:Y:S01]  /*d5910*/  LDL.LU.64 R24, [R1+0x23d0] ;  /* 0x0023d00001187983 */ /* 0x002f220000300a00 */
[----:B---3--:R-:W-:-:S05]  /*d5920*/  IADD3 R3, P1, R26, R70, RZ ;  /* 0x000000461a037210 */ /* 0x008fca0007f3e0ff */
[----:B------:R-:W-:Y:S02]  /*d5930*/  IMAD.X R4, R27, 0x1, R2, P1 ;  /* 0x000000011b047824 */ /* 0x000fe400008e0602 */
[----:B------:R-:W3:Y:S01]  /*d5940*/  LDL.LU.64 R26, [R1+0x2390] ;  /* 0x00239000011a7983 */ /* 0x000ee20000300a00 */
[----:B------:R-:W3:Y:S02]  /*d5950*/  LDL.LU.64 R28, [R1+0x2350] ;  /* 0x00235000011c7983 */ /* 0x000ee40000300a00 */
[----:B------:R-:W3:Y:S02]  /*d5960*/  LDL.LU.64 R30, [R1+0x2310] ;  /* 0x00231000011e7983 */ /* 0x000ee40000300a00 */
[----:B------:R-:W3:Y:S01]  /*d5970*/  LDL.LU.64 R32, [R1+0x22d0] ;  /* 0x0022d00001207983 */ /* 0x000ee20000300a00 */
        /* <DEDUP_REMOVED lines=17> */
[----:B--2---:R-:W-:-:S04]  /*d5a90*/  IADD3 R5, P1, R6, R70, RZ ;  /* 0x0000004606057210 */ /* 0x004fc80007f3e0ff */
[----:B------:R-:W-:Y:S01]  /*d5aa0*/  IADD3.X R6, R7, R2, RZ, P1, !PT ;  /* 0x0000000207067210 */ /* 0x000fe20000ffe4ff */
[----:B----4-:R-:W-:-:S05]  /*d5ab0*/  IADD3 R7, P1, R8, R70, RZ ;  /* 0x0000004608077210 */ /* 0x010fca0007f3e0ff */
[----:B------:R-:W-:Y:S01]  /*d5ac0*/  IMAD.X R8, R9, 0x1, R2, P1 ;  /* 0x0000000109087824 */ /* 0x000fe200008e0602 */
[----:B------:R-:W-:-:S04]  /*d5ad0*/  IADD3 R9, P1, R10, R70, RZ ;  /* 0x000000460a097210 */ /* 0x000fc80007f3e0ff */
[----:B------:R-:W-:Y:S02]  /*d5ae0*/  IADD3.X R10, R11, R2, RZ, P1, !PT ;  /* 0x000000020b0a7210 */ /* 0x000fe40000ffe4ff */
[----:B------:R-:W-:-:S05]  /*d5af0*/  IADD3 R11, P1, R12, R70, RZ ;  /* 0x000000460c0b7210 */ /* 0x000fca0007f3e0ff */
        /* <DEDUP_REMOVED lines=13> */
[----:B------:R-:W-:Y:S01]  /*d5bd0*/  LOP3.LUT R67, R173, 0x10, RZ, 0x3c, !PT ;  /* 0x00000010ad437812 */ /* 0x000fe200078e3cff */
[----:B------:R-:W-:-:S04]  /*d5be0*/  IMAD.MOV.U32 R131, RZ, RZ, R4 ;  /* 0x000000ffff837224 */ /* 0x000fc800078e0004 */
[----:B------:R-:W-:Y:S01]  /*d5bf0*/  IMAD R67, R172, 0x10000, R67 ;  /* 0x00010000ac437824 */ /* 0x000fe200078e0243 */
[----:B------:R-:W-:Y:S02]  /*d5c00*/  MOV R130, R3 ;  /* 0x0000000300827202 */ /* 0x000fe40000000f00 */
[----:B------:R-:W-:Y:S01]  /*d5c10*/  MOV R4, R5 ;  /* 0x0000000500047202 */ /* 0x000fe20000000f00 */
[----:B------:R-:W-:Y:S01]  /*d5c20*/  IMAD.MOV.U32 R5, RZ, RZ, R6 ;  /* 0x000000ffff057224 */ /* 0x000fe200078e0006 */
[----:B------:R-:W-:Y:S01]  /*d5c30*/  IADD3 R3, R67, 0x100000, RZ ;  /* 0x0010000043037810 */ /* 0x000fe20007ffe0ff */
[----:B------:R-:W-:Y:S03]  /*d5c40*/  STL.64 [R1+0x27f0], R130 ;  /* 0x0027f08201007387 */ /* 0x000fe60000100a00 */
[----:B------:R1:W-:Y:S01]  /*d5c50*/  STL.64 [R1+0x27b0], R4 ;  /* 0x0027b00401007387 */ /* 0x0003e20000100a00 */
[----:B---3--:R-:W-:-:S04]  /*d5c60*/  IADD3 R25, P1, R26, R70, RZ ;  /* 0x000000461a197210 */ /* 0x008fc80007f3e0ff */
        /* <DEDUP_REMOVED lines=39> */
[----:B------:R-:W-:Y:S01]  /*d5ee0*/  IADD3 R65, P1, R68, R70, RZ ;  /* 0x0000004644417210 */ /* 0x000fe20007f3e0ff */
[----:B------:R-:W-:-:S05]  /*d5ef0*/  IADD3 R68, R67, 0x100000, RZ ;  /* 0x0010000043447810 */ /* 0x000fca0007ffe0ff */
[----:B------:R2:W-:Y:S01]  /*d5f00*/  LDGSTS.E [R68+-0x7fe00], [R130.64], P4 ;  /* 0x8020000082447fae */ /* 0x0005e2000a121844 */
[----:B------:R1:W-:Y:S02]  /*d5f10*/  LDGSTS.E [R3+-0x7fd00], [R4.64], P0 ;  /* 0x8030000004037fae */ /* 0x0003e40008121844 */
[----:B-1----:R-:W-:Y:S01]  /*d5f20*/  MOV R4, R7 ;  /* 0x0000000700047202 */ /* 0x002fe20000000f00 */
[----:B------:R-:W-:-:S05]  /*d5f30*/  IMAD.MOV.U32 R5, RZ, RZ, R8 ;  /* 0x000000ffff057224 */ /* 0x000fca00078e0008 */
[----:B------:R1:W-:Y:S04]  /*d5f40*/  STL.64 [R1+0x2770], R4 ;  /* 0x0027700401007387 */ /* 0x0003e80000100a00 */
        /* <DEDUP_REMOVED lines=87> */
[----:B------:R1:W-:Y:S01]  /*d64c0*/  STL.64 [R1+0x1f50], R4 ;  /* 0x001f500401007387 */ /* 0x0003e20000100a00 */
[----:B------:R-:W3:Y:S03]  /*d64d0*/  LDL.LU.64 R26, [R1+0x27e8] ;  /* 0x0027e800011a7983 */ /* 0x000ee60000300a00 */
[----:B------:R1:W-:Y:S02]  /*d64e0*/  LDGSTS.E [R3+-0x73e00], [R4.64], P4 ;  /* 0x8c20000004037fae */ /* 0x0003e4000a121844 */
[----:B-1----:R-:W-:Y:S01]  /*d64f0*/  MOV R4, R55 ;  /* 0x0000003700047202 */ /* 0x002fe20000000f00 */
[----:B------:R-:W-:-:S05]  /*d6500*/  IMAD.MOV.U32 R5, RZ, RZ, R56 ;  /* 0x000000ffff057224 */ /* 0x000fca00078e0038 */
[----:B------:R1:W-:Y:S01]  /*d6510*/  STL.64 [R1+0x1f10], R4 ;  /* 0x001f100401007387 */ /* 0x0003e20000100a00 */
[----:B------:R-:W4:Y:S03]  /*d6520*/  LDL.LU.64 R6, [R1+0x27a8] ;  /* 0x0027a80001067983 */ /* 0x000f260000300a00 */
[----:B------:R1:W-:Y:S01]  /*d6530*/  LDGSTS.E [R3+-0x73d00], [R4.64], P0 ;  /* 0x8c30000004037fae */ /* 0x0003e20008121844 */
[----:B------:R-:W2:Y:S01]  /*d6540*/  LDL.LU.64 R8, [R1+0x2768] ;  /* 0x0027680001087983 */ /* 0x000ea20000300a00 */
[----:B-1----:R-:W-:Y:S01]  /*d6550*/  MOV R4, R57 ;  /* 0x0000003900047202 */ /* 0x002fe20000000f00 */
[----:B------:R-:W-:-:S05]  /*d6560*/  IMAD.MOV.U32 R5, RZ, RZ, R58 ;  /* 0x000000ffff057224 */ /* 0x000fca00078e003a */
[----:B------:R1:W-:Y:S04]  /*d6570*/  STL.64 [R1+0x1ed0], R4 ;  /* 0x001ed00401007387 */ /* 0x0003e80000100a00 */
[----:B------:R1:W-:Y:S01]  /*d6580*/  LDGSTS.E [R3+-0x72e00], [R4.64], P4 ;  /* 0x8d20000004037fae */ /* 0x0003e2000a121844 */
[----:B------:R-:W2:Y:S01]  /*d6590*/  LDL.LU.64 R10, [R1+0x2728] ;  /* 0x00272800010a7983 */ /* 0x000ea20000300a00 */
[----:B-1----:R-:W-:Y:S01]  /*d65a0*/  MOV R4, R59 ;  /* 0x0000003b00047202 */ /* 0x002fe20000000f00 */
[----:B------:R-:W-:-:S05]  /*d65b0*/  IMAD.MOV.U32 R5, RZ, RZ, R60 ;  /* 0x000000ffff057224 */ /* 0x000fca00078e003c */
[----:B------:R1:W-:Y:S01]  /*d65c0*/  STL.64 [R1+0x1e90], R4 ;  /* 0x001e900401007387 */ /* 0x0003e20000100a00 */
[----:B------:R-:W2:Y:S03]  /*d65d0*/  LDL.LU.64 R12, [R1+0x26e8] ;  /* 0x0026e800010c7983 */ /* 0x000ea60000300a00 */
[----:B------:R1:W-:Y:S01]  /*d65e0*/  LDGSTS.E [R3+-0x72d00], [R4.64], P0 ;  /* 0x8d30000004037fae */ /* 0x0003e20008121844 */
[----:B------:R-:W2:Y:S01]  /*d65f0*/  LDL.LU.64 R14, [R1+0x26a8] ;  /* 0x0026a800010e7983 */ /* 0x000ea20000300a00 */
[----:B-1----:R-:W-:Y:S01]  /*d6600*/  MOV R4, R61 ;  /* 0x0000003d00047202 */ /* 0x002fe20000000f00 */
[----:B------:R-:W-:-:S05]  /*d6610*/  IMAD.MOV.U32 R5, RZ, RZ, R62 ;  /* 0x000000ffff057224 */ /* 0x000fca00078e003e */
[----:B------:R1:W-:Y:S01]  /*d6620*/  STL.64 [R1+0x1e50], R4 ;  /* 0x001e500401007387 */ /* 0x0003e20000100a00 */
[----:B------:R-:W2:Y:S03]  /*d6630*/  LDL.LU.64 R16, [R1+0x2658] ;  /* 0x0026580001107983 */ /* 0x000ea60000300a00 */
[----:B------:R1:W-:Y:S01]  /*d6640*/  LDGSTS.E [R3+-0x71e00], [R4.64], P4 ;  /* 0x8e20000004037fae */ /* 0x0003e2000a121844 */
[----:B------:R-:W-:Y:S01]  /*d6650*/  IADD3.X R66, R69, R2, RZ, P1, !PT ;  /* 0x0000000245427210 */ /* 0x000fe20000ffe4ff */
[----:B------:R-:W2:Y:S01]  /*d6660*/  LDL.LU.64 R18, [R1+0x2618] ;  /* 0x0026180001127983 */ /* 0x000ea20000300a00 */
[----:B------:R-:W-:-:S03]  /*d6670*/  MOV R24, R65 ;  /* 0x0000004100187202 */ /* 0x000fc60000000f00 */
[----:B------:R-:W-:Y:S01]  /*d6680*/  IMAD.MOV.U32 R25, RZ, RZ, R66 ;  /* 0x000000ffff197224 */ /* 0x000fe200078e0042 */
[----:B-1----:R-:W-:Y:S01]  /*d6690*/  MOV R4, R63 ;  /* 0x0000003f00047202 */ /* 0x002fe20000000f00 */
[----:B------:R-:W-:-:S05]  /*d66a0*/  IMAD.MOV.U32 R5, RZ, RZ, R64 ;  /* 0x000000ffff057224 */ /* 0x000fca00078e0040 */
[----:B------:R1:W-:Y:S01]  /*d66b0*/  STL.64 [R1+0x1e10], R4 ;  /* 0x001e100401007387 */ /* 0x0003e20000100a00 */
[----:B------:R-:W2:Y:S03]  /*d66c0*/  LDL.LU.64 R20, [R1+0x25c8] ;  /* 0x0025c80001147983 */ /* 0x000ea60000300a00 */
[----:B------:R1:W-:Y:S01]  /*d66d0*/  LDGSTS.E [R3+-0x71d00], [R4.64], P0 ;  /* 0x8e30000004037fae */ /* 0x0003e20008121844 */
[----:B------:R-:W2:Y:S02]  /*d66e0*/  LDL.LU.64 R22, [R1+0x2588] ;  /* 0x0025880001167983 */ /* 0x000ea40000300a00 */
[----:B------:R1:W-:Y:S02]  /*d66f0*/  STL.64 [R1+0x1dd0], R24 ;  /* 0x001dd01801007387 */ /* 0x0003e40000100a00 */
[----:B------:R1:W-:Y:S02]  /*d6700*/  LDGSTS.E [R3+-0x70e00], [R24.64], P4 ;  /* 0x8f20000018037fae */ /* 0x0003e4000a121844 */
[----:B-1----:R-:W-:-:S02]  /*d6710*/  IADD3 R4, R67, 0x100000, RZ ;  /* 0x0010000043047810 */ /* 0x002fc40007ffe0ff */
[----:B------:R-:W-:Y:S01]  /*d6720*/  MOV R24, R43 ;  /* 0x0000002b00187202 */ /* 0x000fe20000000f00 */
[----:B------:R-:W-:-:S05]  /*d6730*/  IMAD.MOV.U32 R25, RZ, RZ, R44 ;  /* 0x000000ffff197224 */ /* 0x000fca00078e002c */
[----:B------:R1:W-:Y:S04]  /*d6740*/  STL.64 [R1+0x1d60], R24 ;  /* 0x001d601801007387 */ /* 0x0003e80000100a00 */
[----:B------:R1:W-:Y:S04]  /*d6750*/  LDGSTS.E [R4+-0x70d00], [R24.64], P0 ;  /* 0x8f30000018047fae */ /* 0x0003e80008121844 */
[----:B-1----:R-:W2:Y:S01]  /*d6760*/  LDL.LU.64 R24, [R1+0x23c8] ;  /* 0x0023c80001187983 */ /* 0x002ea20000300a00 */
[----:B---3--:R-:W-:-:S04]  /*d6770*/  IADD3 R3, P1, R26, R70, RZ ;  /* 0x000000461a037210 */ /* 0x008fc80007f3e0ff */
[----:B------:R-:W-:Y:S02]  /*d6780*/  IADD3.X R4, R27, R2, RZ, P1, !PT ;  /* 0x000000021b047210 */ /* 0x000fe40000ffe4ff */
        /* <DEDUP_REMOVED lines=21> */
[----:B----4-:R-:W-:-:S05]  /*d68e0*/  IADD3 R5, P1, R6, R70, RZ ;  /* 0x0000004606057210 */ /* 0x010fca0007f3e0ff */
[----:B------:R-:W-:Y:S01]  /*d68f0*/  IMAD.X R6, R7, 0x1, R2, P1 ;  /* 0x0000000107067824 */ /* 0x000fe200008e0602 */
[----:B--2---:R-:W-:-:S04]  /*d6900*/  IADD3 R7, P1, R8, R70, RZ ;  /* 0x0000004608077210 */ /* 0x004fc80007f3e0ff */
        /* <DEDUP_REMOVED lines=16> */
[----:B------:R-:W-:Y:S02]  /*d6a10*/  IADD3.X R24, R25, R2, RZ, P1, !PT ;  /* 0x0000000219187210 */ /* 0x000fe40000ffe4ff */
[----:B------:R-:W-:Y:S01]  /*d6a20*/  MOV R131, R4 ;  /* 0x0000000400837202 */ /* 0x000fe20000000f00 */
[----:B------:R-:W-:Y:S02]  /*d6a30*/  IMAD.MOV.U32 R130, RZ, RZ, R3 ;  /* 0x000000ffff827224 */ /* 0x000fe400078e0003 */
[----:B------:R-:W-:Y:S01]  /*d6a40*/  IMAD.MOV.U32 R4, RZ, RZ, R5 ;  /* 0x000000ffff047224 */ /* 0x000fe200078e0005 */
[----:B------:R-:W-:Y:S02]  /*d6a50*/  MOV R5, R6 ;  /* 0x0000000600057202 */ /* 0x000fe40000000f00 */
[----:B------:R-:W-:Y:S03]  /*d6a60*/  STL.64 [R1+0x27e8], R130 ;  /* 0x0027e88201007387 */ /* 0x000fe60000100a00 */
[----:B------:R1:W-:Y:S01]  /*d6a70*/  STL.64 [R1+0x27a8], R4 ;  /* 0x0027a80401007387 */ /* 0x0003e20000100a00 */
        /* <DEDUP_REMOVED lines=43> */
[C---:B------:R-:W-:Y:S02]  /*d6d30*/  IADD3 R68, R67.reuse, 0x100000, RZ ;  /* 0x0010000043447810 */ /* 0x040fe40007ffe0ff */
[----:B------:R-:W-:-:S03]  /*d6d40*/  IADD3 R3, R67, 0x100000, RZ ;  /* 0x0010000043037810 */ /* 0x000fc60007ffe0ff */
[----:B------:R2:W-:Y:S02]  /*d6d50*/  LDGSTS.E [R68+-0x7fc00], [R130.64], P4 ;  /* 0x8040000082447fae */ /* 0x0005e4000a121844 */
        /* <DEDUP_REMOVED lines=97> */
[----:B------:R-:W4:Y:S03]  /*d7370*/  LDL.LU.64 R6, [R1+0x27a0] ;  /* 0x0027a00001067983 */ /* 0x000f260000300a00 */
[----:B------:R1:W-:Y:S01]  /*d7380*/  LDGSTS.E [R3+-0x73b00], [R4.64], P0 ;  /* 0x8c50000004037fae */ /* 0x0003e20008121844 */
[----:B------:R-:W2:Y:S02]  /*d7390*/  LDL.LU.64 R8, [R1+0x2760] ;  /* 0x0027600001087983 */ /* 0x000ea40000300a00 */
        /* <DEDUP_REMOVED lines=55> */
[----:B--2---:R-:W2:Y:S01]  /*d7710*/  LDL.LU.64 R68, [R1+0x1dc0] ;  /* 0x001dc00001447983 */ /* 0x004ea20000300a00 */
[----:B----4-:R-:W-:-:S04]  /*d7720*/  IADD3 R5, P1, R6, R70, RZ ;  /* 0x0000004606057210 */ /* 0x010fc80007f3e0ff */
        /* <DEDUP_REMOVED lines=68> */
[----:B--2---:R-:W-:Y:S01]  /*d7b70*/  IADD3 R65, P1, R68, R70, RZ ;  /* 0x0000004644417210 */ /* 0x004fe20007f3e0ff */
        /* <DEDUP_REMOVED lines=180> */
[----:B------:R-:W-:Y:S01]  /*d86c0*/  IMAD.MOV.U32 R4, RZ, RZ, R5 ;  /* 0x000000ffff047224 */ /* 0x000fe200078e0005 */
[----:B------:R-:W-:Y:S02]  /*d86d0*/  MOV R5, R6 ;  /* 0x0000000600057202 */ /* 0x000fe40000000f00 */
        /* <DEDUP_REMOVED lines=42> */
[----:B------:R-:W-:Y:S01]  /*d8980*/  LEA R67, R172, R128, 0x10 ;  /* 0x00000080ac437211 */ /* 0x000fe200078e80ff */
[----:B------:R-:W-:-:S03]  /*d8990*/  IMAD.MOV.U32 R128, RZ, RZ, R3 ;  /* 0x000000ffff807224 */ /* 0x000fc600078e0003 */
[C---:B------:R-:W-:Y:S02]  /*d89a0*/  IADD3 R68, R67.reuse, 0x100000, RZ ;  /* 0x0010000043447810 */ /* 0x040fe40007ffe0ff */
[----:B------:R-:W-:Y:S01]  /*d89b0*/  IADD3 R3, R67, 0x100000, RZ ;  /* 0x0010000043037810 */ /* 0x000fe20007ffe0ff */
[----:B------:R-:W-:Y:S04]  /*d89c0*/  STL.64 [R1+0x27d8], R128 ;  /* 0x0027d88001007387 */ /* 0x000fe80000100a00 */
[----:B------:R1:W-:Y:S01]  /*d89d0*/  LDGSTS.E [R68+-0x7f800], [R128.64], P4 ;  /* 0x8080000080447fae */ /* 0x0003e2000a121844 */
[----:B------:R2:W-:Y:S02]  /*d89e0*/  STL.64 [R1+0x2798], R4 ;  /* 0x0027980401007387 */ /* 0x0005e40000100a00 */
[----:B------:R2:W-:Y:S02]  /*d89f0*/  LDGSTS.E [R3+-0x7f700], [R4.64], P0 ;  /* 0x8090000004037fae */ /* 0x0005e40008121844 */
[----:B--2---:R-:W-:Y:S01]  /*d8a00*/  IMAD.MOV.U32 R4, RZ, RZ, R7 ;  /* 0x000000ffff047224 */ /* 0x004fe200078e0007 */
[----:B------:R-:W-:-:S05]  /*d8a10*/  MOV R5, R8 ;  /* 0x0000000800057202 */ /* 0x000fca0000000f00 */
[----:B------:R2:W-:Y:S04]  /*d8a20*/  STL.64 [R1+0x2758], R4 ;  /* 0x0027580401007387 */ /* 0x0005e80000100a00 */
        /* <DEDUP_REMOVED lines=87> */
[----:B------:R2:W-:Y:S01]  /*d8fa0*/  STL.64 [R1+0x1f38], R4 ;  /* 0x001f380401007387 */ /* 0x0005e20000100a00 */
[----:B------:R-:W3:Y:S03]  /*d8fb0*/  LDL.LU.64 R26, [R1+0x27d0] ;  /* 0x0027d000011a7983 */ /* 0x000ee60000300a00 */
[----:B------:R2:W-:Y:S02]  /*d8fc0*/  LDGSTS.E [R3+-0x73800], [R4.64], P4 ;  /* 0x8c80000004037fae */ /* 0x0005e4000a121844 */
[----:B--2---:R-:W-:Y:S01]  /*d8fd0*/  IMAD.MOV.U32 R4, RZ, RZ, R53 ;  /* 0x000000ffff047224 */ /* 0x004fe200078e0035 */
[----:B------:R-:W-:-:S05]  /*d8fe0*/  MOV R5, R54 ;  /* 0x0000003600057202 */ /* 0x000fca0000000f00 */
[----:B------:R2:W-:Y:S01]  /*d8ff0*/  STL.64 [R1+0x1ef8], R4 ;  /* 0x001ef80401007387 */ /* 0x0005e20000100a00 */
[----:B------:R-:W4:Y:S03]  /*d9000*/  LDL.LU.64 R6, [R1+0x2790] ;  /* 0x0027900001067983 */ /* 0x000f260000300a00 */
[----:B------:R2:W-:Y:S01]  /*d9010*/  LDGSTS.E [R3+-0x73700], [R4.64], P0 ;  /* 0x8c90000004037fae */ /* 0x0005e20008121844 */
[----:B------:R-:W4:Y:S02]  /*d9020*/  LDL.LU.64 R8, [R1+0x2750] ;  /* 0x0027500001087983 */ /* 0x000f240000300a00 */
[----:B--2---:R-:W-:Y:S01]  /*d9030*/  IMAD.MOV.U32 R4, RZ, RZ, R55 ;  /* 0x000000ffff047224 */ /* 0x004fe200078e0037 */
[----:B------:R-:W-:-:S05]  /*d9040*/  MOV R5, R56 ;  /* 0x0000003800057202 */ /* 0x000fca0000000f00 */
[----:B------:R2:W-:Y:S04]  /*d9050*/  STL.64 [R1+0x1eb8], R4 ;  /* 0x001eb80401007387 */ /* 0x0005e80000100a00 */
[----:B------:R2:W-:Y:S01]  /*d9060*/  LDGSTS.E [R3+-0x72800], [R4.64], P4 ;  /* 0x8d80000004037fae */ /* 0x0005e2000a121844 */
[----:B------:R-:W4:Y:S02]  /*d9070*/  LDL.LU.64 R10, [R1+0x2710] ;  /* 0x00271000010a7983 */ /* 0x000f240000300a00 */
        /* <DEDUP_REMOVED lines=12> */
[----:B------:R-:W-:Y:S01]  /*d9140*/  IMAD.MOV.U32 R24, RZ, RZ, R63 ;  /* 0x000000ffff187224 */ /* 0x000fe200078e003f */
[----:B------:R-:W-:Y:S01]  /*d9150*/  MOV R25, R64 ;  /* 0x0000004000197202 */ /* 0x000fe20000000f00 */
[----:B--2---:R-:W-:Y:S01]  /*d9160*/  IMAD.MOV.U32 R4, RZ, RZ, R61 ;  /* 0x000000ffff047224 */ /* 0x004fe200078e003d */
[----:B------:R-:W-:-:S05]  /*d9170*/  MOV R5, R62 ;  /* 0x0000003e00057202 */ /* 0x000fca0000000f00 */
[----:B------:R2:W-:Y:S01]  /*d9180*/  STL.64 [R1+0x1df8], R4 ;  /* 0x001df80401007387 */ /* 0x0005e20000100a00 */
[----:B------:R-:W4:Y:S03]  /*d9190*/  LDL.LU.64 R20, [R1+0x25b0] ;  /* 0x0025b00001147983 */ /* 0x000f260000300a00 */
[----:B------:R2:W-:Y:S01]  /*d91a0*/  LDGSTS.E [R3+-0x71700], [R4.64], P0 ;  /* 0x8e90000004037fae */ /* 0x0005e20008121844 */
[----:B------:R-:W4:Y:S02]  /*d91b0*/  LDL.LU.64 R22, [R1+0x2570] ;  /* 0x0025700001167983 */ /* 0x000f240000300a00 */
[----:B------:R1:W-:Y:S02]  /*d91c0*/  STL.64 [R1+0x1db8], R24 ;  /* 0x001db81801007387 */ /* 0x0003e40000100a00 */
[----:B------:R1:W-:Y:S01]  /*d91d0*/  LDGSTS.E [R3+-0x70800], [R24.64], P4 ;  /* 0x8f80000018037fae */ /* 0x0003e2000a121844 */
[----:B--2---:R-:W-:Y:S01]  /*d91e0*/  IADD3 R4, R67, 0x100000, RZ ;  /* 0x0010000043047810 */ /* 0x004fe20007ffe0ff */
[----:B-1----:R-:W-:Y:S01]  /*d91f0*/  IMAD.MOV.U32 R24, RZ, RZ, R65 ;  /* 0x000000ffff187224 */ /* 0x002fe200078e0041 */
[----:B------:R-:W-:-:S05]  /*d9200*/  MOV R25, R66 ;  /* 0x0000004200197202 */ /* 0x000fca0000000f00 */
[----:B------:R1:W-:Y:S04]  /*d9210*/  STL.64 [R1+0x1d88], R24 ;  /* 0x001d881801007387 */ /* 0x0003e80000100a00 */
[----:B------:R1:W-:Y:S04]  /*d9220*/  LDGSTS.E [R4+-0x70700], [R24.64], P0 ;  /* 0x8f90000018047fae */ /* 0x0003e80008121844 */
[----:B-1----:R-:W2:Y:S01]  /*d9230*/  LDL.LU.64 R24, [R1+0x23b0] ;  /* 0x0023b00001187983 */ /* 0x002ea20000300a00 */
        /* <DEDUP_REMOVED lines=41> */
[----:B--2---:R-:W-:-:S05]  /*d94d0*/  IADD3 R23, P1, R24, R70, RZ ;  /* 0x0000004618177210 */ /* 0x004fca0007f3e0ff */
        /* <DEDUP_REMOVED lines=461> */
[----:B------:R-:W-:Y:S01]  /*db1b0*/  MOV R4, R5 ;  /* 0x0000000500047202 */ /* 0x000fe20000000f00 */
[----:B------:R-:W-:Y:S01]  /*db1c0*/  IMAD.MOV.U32 R5, RZ, RZ, R6 ;  /* 0x000000ffff057224 */ /* 0x000fe200078e0006 */
        /* <DEDUP_REMOVED lines=41> */
[C---:B------:R-:W-:Y:S01]  /*db460*/  IADD3 R68, R67.reuse, 0x100000, RZ ;  /* 0x0010000043447810 */ /* 0x040fe20007ffe0ff */
[----:B------:R-:W-:Y:S01]  /*db470*/  MOV R70, R3 ;  /* 0x0000000300467202 */ /* 0x000fe20000000f00 */
[----:B------:R-:W-:-:S04]  /*db480*/  IADD3 R3, R67, 0x100000, RZ ;  /* 0x0010000043037810 */ /* 0x000fc80007ffe0ff */
[----:B------:R-:W-:Y:S04]  /*db490*/  STL.64 [R1+0x27c0], R70 ;  /* 0x0027c04601007387 */ /* 0x000fe80000100a00 */
[----:B------:R1:W-:Y:S01]  /*db4a0*/  LDGSTS.E [R68+-0x7f200], [R70.64], P4 ;  /* 0x80e0000046447fae */ /* 0x0003e2000a121844 */
[----:B------:R2:W-:Y:S02]  /*db4b0*/  STL.64 [R1+0x2780], R4 ;  /* 0x0027800401007387 */ /* 0x0005e40000100a00 */
[----:B------:R2:W-:Y:S02]  /*db4c0*/  LDGSTS.E [R3+-0x7f100], [R4.64], P0 ;  /* 0x80f0000004037fae */ /* 0x0005e40008121844 */
[----:B--2---:R-:W-:Y:S01]  /*db4d0*/  MOV R4, R7 ;  /* 0x0000000700047202 */ /* 0x004fe20000000f00 */
[----:B------:R-:W-:-:S05]  /*db4e0*/  IMAD.MOV.U32 R5, RZ, RZ, R8 ;  /* 0x000000ffff057224 */ /* 0x000fca00078e0008 */
[----:B------:R2:W-:Y:S04]  /*db4f0*/  STL.64 [R1+0x2740], R4 ;  /* 0x0027400401007387 */ /* 0x0005e80000100a00 */
        /* <DEDUP_REMOVED lines=96> */
[----:B------:R2:W-:Y:S01]  /*dbb00*/  LDGSTS.E [R3+-0x72200], [R4.64], P4 ;  /* 0x8de0000004037fae */ /* 0x0005e2000a121844 */
[----:B------:R-:W-:Y:S02]  /*dbb10*/  MOV R234, c[0x0][0x180] ;  /* 0x0000600000ea7a02 */ /* 0x000fe40000000f00 */
[----:B--2---:R-:W-:Y:S01]  /*dbb20*/  MOV R4, R57 ;  /* 0x0000003900047202 */ /* 0x004fe20000000f00 */
[----:B------:R-:W-:-:S05]  /*dbb30*/  IMAD.MOV.U32 R5, RZ, RZ, R58 ;  /* 0x000000ffff057224 */ /* 0x000fca00078e003a */
[----:B------:R2:W-:Y:S04]  /*dbb40*/  STL.64 [R1+0x1e60], R4 ;  /* 0x001e600401007387 */ /* 0x0005e80000100a00 */
[----:B------:R2:W-:Y:S01]  /*dbb50*/  LDGSTS.E [R3+-0x72100], [R4.64], P0 ;  /* 0x8df0000004037fae */ /* 0x0005e20008121844 */
[----:B------:R-:W-:Y:S01]  /*dbb60*/  MOV R6, R63 ;  /* 0x0000003f00067202 */ /* 0x000fe20000000f00 */
[----:B------:R-:W-:Y:S01]  /*dbb70*/  IMAD.MOV.U32 R7, RZ, RZ, R64 ;  /* 0x000000ffff077224 */ /* 0x000fe200078e0040 */
[----:B------:R-:W-:Y:S02]  /*dbb80*/  IADD3 R234, R234, 0x7f, RZ ;  /* 0x0000007feaea7810 */ /* 0x000fe40007ffe0ff */
[----:B--2---:R-:W-:Y:S01]  /*dbb90*/  MOV R4, R59 ;  /* 0x0000003b00047202 */ /* 0x004fe20000000f00 */
[----:B------:R-:W-:Y:S01]  /*dbba0*/  IMAD.MOV.U32 R5, RZ, RZ, R60 ;  /* 0x000000ffff057224 */ /* 0x000fe200078e003c */
[----:B------:R-:W-:-:S04]  /*dbbb0*/  IADD3.X R66, R69, R2, RZ, P1, !PT ;  /* 0x0000000245427210 */ /* 0x000fc80000ffe4ff */
[----:B------:R2:W-:Y:S04]  /*dbbc0*/  STL.64 [R1+0x1e20], R4 ;  /* 0x001e200401007387 */ /* 0x0005e80000100a00 */
[----:B------:R2:W-:Y:S01]  /*dbbd0*/  LDGSTS.E [R3+-0x71200], [R4.64], P4 ;  /* 0x8ee0000004037fae */ /* 0x0005e2000a121844 */
[----:B------:R-:W-:Y:S02]  /*dbbe0*/  IADD3 R235, R235, 0x1, RZ ;  /* 0x00000001ebeb7810 */ /* 0x000fe40007ffe0ff */
[----:B--2---:R-:W-:Y:S01]  /*dbbf0*/  MOV R4, R61 ;  /* 0x0000003d00047202 */ /* 0x004fe20000000f00 */
[----:B------:R-:W-:-:S05]  /*dbc00*/  IMAD.MOV.U32 R5, RZ, RZ, R62 ;  /* 0x000000ffff057224 */ /* 0x000fca00078e003e */
[----:B------:R2:W-:Y:S04]  /*dbc10*/  STL.64 [R1+0x1de0], R4 ;  /* 0x001de00401007387 */ /* 0x0005e80000100a00 */
[----:B------:R2:W-:Y:S01]  /*dbc20*/  LDGSTS.E [R3+-0x71100], [R4.64], P0 ;  /* 0x8ef0000004037fae */ /* 0x0005e20008121844 */
[----:B------:R3:W-:Y:S02]  /*dbc30*/  STL.64 [R1+0x1da0], R6 ;  /* 0x001da00601007387 */ /* 0x0007e40000100a00 */
[----:B------:R3:W-:Y:S01]  /*dbc40*/  LDGSTS.E [R3+-0x70200], [R6.64], P4 ;  /* 0x8fe0000006037fae */ /* 0x0007e2000a121844 */
[----:B--2---:R-:W-:Y:S01]  /*dbc50*/  SHF.R.S32.HI R5, RZ, 0x1f, R234 ;  /* 0x0000001fff057819 */ /* 0x004fe200000114ea */
[----:B---3--:R-:W-:Y:S01]  /*dbc60*/  IMAD.MOV.U32 R6, RZ, RZ, R65 ;  /* 0x000000ffff067224 */ /* 0x008fe200078e0041 */
[----:B------:R-:W-:-:S02]  /*dbc70*/  MOV R7, R66 ;  /* 0x0000004200077202 */ /* 0x000fc40000000f00 */
[----:B------:R-:W-:Y:S02]  /*dbc80*/  LEA.HI R5, R5, R234, RZ, 0x7 ;  /* 0x000000ea05057211 */ /* 0x000fe400078f38ff */
[----:B------:R-:W-:Y:S01]  /*dbc90*/  IADD3 R4, R67, 0x100000, RZ ;  /* 0x0010000043047810 */ /* 0x000fe20007ffe0ff */
[----:B------:R1:W-:Y:S01]  /*dbca0*/  STL.64 [R1+0x1d78], R6 ;  /* 0x001d780601007387 */ /* 0x0003e20000100a00 */
[----:B------:R1:W-:Y:S01]  /*dbcb0*/  STL [R1+0x281c], R235 ;  /* 0x00281ceb01007387 */ /* 0x0003e20000100800 */
[----:B------:R-:W-:Y:S02]  /*dbcc0*/  SHF.R.S32.HI R5, RZ, 0x7, R5 ;  /* 0x00000007ff057819 */ /* 0x000fe40000011405 */
[----:B------:R1:W-:Y:S01]  /*dbcd0*/  LDGSTS.E [R4+-0x70100], [R6.64], P0 ;  /* 0x8ff0000006047fae */ /* 0x0003e20008121844 */
[----:B------:R-:W0:Y:S01]  /*dbce0*/  LDGDEPBAR ;  /* 0x00000000000079af */ /* 0x000e220000000000 */
[----:B------:R-:W-:Y:S11]  /*dbcf0*/  ISETP.NE.U32.AND P0, PT, R235, R5, PT ;  /* 0x00000005eb00720c */ /* 0x000ff60003f05070 */
[----:B------:R-:W-:Y:S02]  /*dbd00*/  @!UPT UIADD3 URZ, URZ, URZ, URZ ;  /* 0x0000003f3f3ff290 */ /* 0x000fe4000fffe03f */
[----:B-1----:R-:W-:Y:S01]  /*dbd10*/  @!P0 CALL.REL.NOINC `(.L_x_0) ;  /* 0x0000001000008944 */ /* 0x002fe20003c00000 */
[----:B------:R-:W-:Y:S05]  /*dbd20*/  BRA `(.L_x_1) ;  /* 0xfff6b67000007947 */ /* 0x000fea000383ffff */
.L_x_0:
[----:B------:R-:W2:Y:S01]  /*dbd30*/  LDL.LU R6, [R1+0x4f48] ;  /* 0x004f480001067983 */ /* 0x000ea20000300800 */
[----:B------:R-:W-:-:S04]  /*dbd40*/  DEPBAR.LE SB0, 0x0 ;  /* 0x000080000000791a */ /* 0x000fc80000000000 */
[----:B------:R-:W1:Y:S04]  /*dbd50*/  S2R R5, SR_TID.X ;  /* 0x0000000000057919 */ /* 0x000e680000002100 */
[----:B------:R-:W3:Y:S04]  /*dbd60*/  LDL.LU R16, [R1+0x1650] ;  /* 0x0016500001107983 */ /* 0x000ee80000300800 */
[----:B------:R-:W3:Y:S04]  /*dbd70*/  LDL.LU R17, [R1+0x1654] ;  /* 0x0016540001117983 */ /* 0x000ee80000300800 */
[----:B------:R-:W3:Y:S04]  /*dbd80*/  LDL.LU R18, [R1+0x1640] ;  /* 0x0016400001127983 */ /* 0x000ee80000300800 */
[----:B------:R-:W3:Y:S04]  /*dbd90*/  LDL.LU R19, [R1+0x1644] ;  /* 0x0016440001137983 */ /* 0x000ee80000300800 */
[----:B------:R-:W4:Y:S01]  /*dbda0*/  LDL.LU R12, [R1+0x1658] ;  /* 0x00165800010c7983 */ /* 0x000f220000300800 */
[C---:B-1----:R-:W-:Y:S01]  /*dbdb0*/  IMAD.SHL.U32 R0, R5.reuse, 0x80, RZ ;  /* 0x0000008005007824 */ /* 0x042fe200078e00ff */
[C---:B------:R-:W-:Y:S01]  /*dbdc0*/  SHF.L.U32 R2, R5.reuse, 0x5, RZ ;  /* 0x0000000505027819 */ /* 0x040fe200000006ff */
[C---:B------:R-:W-:Y:S01]  /*dbdd0*/  IMAD.SHL.U32 R4, R5.reuse, 0x8, RZ ;  /* 0x0000000805047824 */ /* 0x040fe200078e00ff */
[----:B------:R-:W-:Y:S01]  /*dbde0*/  SHF.L.U32 R3, R5, 0x9, RZ ;  /* 0x0000000905037819 */ /* 0x000fe200000006ff */
[----:B------:R-:W4:Y:S01]  /*dbdf0*/  LDL.LU R13, [R1+0x165c] ;  /* 0x00165c00010d7983 */ /* 0x000f220000300800 */
[----:B------:R-:W-:-:S02]  /*dbe00*/  LOP3.LUT R0, R0, 0xc00, RZ, 0xc0, !PT ;  /* 0x00000c0000007812 */ /* 0x000fc400078ec0ff */
[----:B------:R-:W-:Y:S01]  /*dbe10*/  LOP3.LUT R4, R4, 0x100, RZ, 0xc0, !PT ;  /* 0x0000010004047812 */ /* 0x000fe200078ec0ff */
[----:B------:R-:W4:Y:S01]  /*dbe20*/  LDL.LU R14, [R1+0x1648] ;  /* 0x00164800010e7983 */ /* 0x000f220000300800 */
[----:B------:R-:W-:Y:S01]  /*dbe30*/  LOP3.LUT R0, R0, 0x60, R2, 0xf8, !PT ;  /* 0x0000006000007812 */ /* 0x000fe200078ef802 */
[C---:B------:R-:W-:Y:S01]  /*dbe40*/  IMAD.SHL.U32 R2, R5.reuse, 0x4, RZ ;  /* 0x0000000405027824 */ /* 0x040fe200078e00ff */
[----:B------:R-:W-:Y:S01]  /*dbe50*/  LOP3.LUT R5, R5, 0x3f, RZ, 0xc0, !PT ;  /* 0x0000003f05057812 */ /* 0x000fe200078ec0ff */
[----:B------:R-:W4:Y:S01]  /*dbe60*/  LDL.LU R15, [R1+0x164c] ;  /* 0x00164c00010f7983 */ /* 0x000f220000300800 */
[----:B------:R-:W-:Y:S02]  /*dbe70*/  LOP3.LUT R3, R3, 0xc00, RZ, 0xc0, !PT ;  /* 0x00000c0003037812 */ /* 0x000fe400078ec0ff */
[----:B------:R-:W-:Y:S01]  /*dbe80*/  LOP3.LUT R2, R0, 0x70, R2, 0x78, !PT ;  /* 0x0000007000027812 */ /* 0x000fe200078e7802 */
[----:B------:R-:W4:Y:S01]  /*dbe90*/  LDL.LU R8, [R1+0x1540] ;  /* 0x0015400001087983 */ /* 0x000f220000300800 */
[----:B------:R-:W-:-:S03]  /*dbea0*/  LEA R0, R5, R3, 0x4 ;  /* 0x0000000305007211 */ /* 0x000fc600078e20ff */
[----:B------:R-:W4:Y:S01]  /*dbeb0*/  LDL.LU R9, [R1+0x1544] ;  /* 0x0015440001097983 */ /* 0x000f220000300800 */
[----:B------:R-:W-:-:S03]  /*dbec0*/  IMAD.IADD R2, R4, 0x1, R2 ;  /* 0x0000000104027824 */ /* 0x000fc600078e0202 */
[----:B------:R-:W4:Y:S04]  /*dbed0*/  LDL.LU R10, [R1+0x1530] ;  /* 0x00153000010a7983 */ /* 0x000f280000300800 */
[----:B------:R-:W4:Y:S04]  /*dbee0*/  LDL.LU R11, [R1+0x1534] ;  /* 0x00153400010b7983 */ /* 0x000f280000300800 */
[----:B------:R-:W4:Y:S04]  /*dbef0*/  LDL.LU R4, [R1+0x1548] ;  /* 0x0015480001047983 */ /* 0x000f280000300800 */
[----:B------:R-:W4:Y:S04]  /*dbf00*/  LDL.LU R5, [R1+0x154c] ;  /* 0x00154c0001057983 */ /* 0x000f280000300800 */
[----:B------:R-:W-:Y:S01]  /*dbf10*/  BAR.SYNC.DEFER_BLOCKING 0x0 ;  /* 0x0000000000007b1d */ /* 0x000fe20000010000 */
[----:B--2---:R-:W-:-:S05]  /*dbf20*/  ISETP.GE.AND P3, PT, R6, c[0x0][0x17c], PT ;  /* 0x00005f0006007a0c */ /* 0x004fca0003f66270 */
[----:B------:R-:W2:Y:S04]  /*dbf30*/  LDL.LU R6, [R1+0x1538] ;  /* 0x0015380001067983 */ /* 0x000ea80000300800 */
[----:B------:R-:W2:Y:S04]  /*dbf40*/  LDL.LU R7, [R1+0x153c] ;  /* 0x00153c0001077983 */ /* 0x000ea80000300800 */
[----:B---3--:R1:W-:Y:S04]  /*dbf50*/  STS.128 [R2], R16 ;  /* 0x0000001002007388 */ /* 0x0083e80000000c00 */
[----:B-1----:R-:W3:Y:S04]  /*dbf60*/  LDL.LU R16, [R1+0x1450] ;  /* 0x0014500001107983 */ /* 0x002ee80000300800 */
[----:B------:R-:W3:Y:S04]  /*dbf70*/  LDL.LU R17, [R1+0x1454] ;  /* 0x0014540001117983 */ /* 0x000ee80000300800 */
[----:B------:R-:W3:Y:S04]  /*dbf80*/  LDL.LU R18, [R1+0x1440] ;  /* 0x0014400001127983 */ /* 0x000ee80000300800 */
[----:B----4-:R1:W-:Y:S04]  /*dbf90*/  STS.128 [R2+0x80], R12 ;  /* 0x0000800c02007388 */ /* 0x0103e80000000c00 */
[----:B------:R-:W3:Y:S04]  /*dbfa0*/  LDL.LU R19, [R1+0x1444] ;  /* 0x0014440001137983 */ /* 0x000ee80000300800 */
[----:B------:R4:W-:Y:S04]  /*dbfb0*/  STS.128 [R2+0x200], R8 ;  /* 0x0002000802007388 */ /* 0x0009e80000000c00 */
[----:B-1----:R-:W3:Y:S04]  /*dbfc0*/  LDL.LU R12, [R1+0x1458] ;  /* 0x00145800010c7983 */ /* 0x002ee80000300800 */
[----:B------:R-:W3:Y:S04]  /*dbfd0*/  LDL.LU R13, [R1+0x145c] ;  /* 0x00145c00010d7983 */ /* 0x000ee80000300800 */
[----:B------:R-:W3:Y:S04]  /*dbfe0*/  LDL.LU R14, [R1+0x1448] ;  /* 0x00144800010e7983 */ /* 0x000ee80000300800 */
[----:B------:R-:W3:Y:S04]  /*dbff0*/  LDL.LU R15, [R1+0x144c] ;  /* 0x00144c00010f7983 */ /* 0x000ee80000300800 */
[----:B----4-:R-:W4:Y:S04]  /*dc000*/  LDL.LU R8, [R1+0x1330] ;  /* 0x0013300001087983 */ /* 0x010f280000300800 */
[----:B------:R-:W4:Y:S04]  /*dc010*/  LDL.LU R9, [R1+0x1334] ;  /* 0x0013340001097983 */ /* 0x000f280000300800 */
[----:B------:R-:W4:Y:S04]  /*dc020*/  LDL.LU R10, [R1+0x1320] ;  /* 0x00132000010a7983 */ /* 0x000f280000300800 */
[----:B------:R-:W4:Y:S04]  /*dc030*/  LDL.LU R11, [R1+0x1324] ;  /* 0x00132400010b7983 */ /* 0x000f280000300800 */
[----:B--2---:R1:W-:Y:S04]  /*dc040*/  STS.128 [R2+0x280], R4 ;  /* 0x0002800402007388 */ /* 0x0043e80000000c00 */
[----:B------:R-:W-:Y:S06]  /*dc050*/  BAR.SYNC.DEFER_BLOCKING 0x0 ;  /* 0x0000000000007b1d */ /* 0x000fec0000010000 */
[----:B-1----:R-:W2:Y:S04]  /*dc060*/  LDL.LU R4, [R1+0x1338] ;  /* 0x0013380001047983 */ /* 0x002ea80000300800 */
[----:B------:R-:W2:Y:S04]  /*dc070*/  LDL.LU R5, [R1+0x133c] ;  /* 0x00133c0001057983 */ /* 0x000ea80000300800 */
[----:B------:R-:W2:Y:S04]  /*dc080*/  LDL.LU R6, [R1+0x1328] ;  /* 0x0013280001067983 */ /* 0x000ea80000300800 */
[----:B------:R-:W2:Y:S04]  /*dc090*/  LDL.LU R7, [R1+0x132c] ;  /* 0x00132c0001077983 */ /* 0x000ea80000300800 */
[----:B------:R-:W1:Y:S01]  /*dc0a0*/  LDS.128 R20, [R0] ;  /* 0x0000000000147984 */ /* 0x000e620000000c00 */
[----:B-----5:R-:W-:-:S02]  /*dc0b0*/  LOP3.LUT R242, R0, 0x20, RZ, 0x3c, !PT ;  /* 0x0000002000f27812 */ /* 0x020fc400078e3cff */
[C---:B------:R-:W-:Y:S02]  /*dc0c0*/  LOP3.LUT R241, R0.reuse, 0x40, RZ, 0x3c, !PT ;  /* 0x0000004000f17812 */ /* 0x040fe400078e3cff */
[----:B------:R-:W-:Y:S01]  /*dc0d0*/  LOP3.LUT R240, R0, 0x60, RZ, 0x3c, !PT ;  /* 0x0000006000f07812 */ /* 0x000fe200078e3cff */
[----:B------:R-:W3:Y:S04]  /*dc0e0*/  LDS.128 R28, [R242] ;  /* 0x00000000f21c7984 */ /* 0x000ee80000000c00 */
[----:B------:R-:W3:Y:S04]  /*dc0f0*/  LDS.128 R24, [R241] ;  /* 0x00000000f1187984 */ /* 0x000ee80000000c00 */
[----:B-1----:R-:W-:Y:S04]  /*dc100*/  STL.64 [R1+0xf0], R20 ;  /* 0x0000f01401007387 */ /* 0x002fe80000100a00 */
[----:B------:R-:W-:Y:S04]  /*dc110*/  STL.64 [R1+0xf8], R22 ;  /* 0x0000f81601007387 */ /* 0x000fe80000100a00 */
[----:B------:R-:W1:Y:S04]  /*dc120*/  LDS.128 R20, [R240] ;  /* 0x00000000f0147984 */ /* 0x000e680000000c00 */
[----:B------:R-:W-:Y:S06]  /*dc130*/  BAR.SYNC.DEFER_BLOCKING 0x0 ;  /* 0x0000000000007b1d */ /* 0x000fec0000010000 */
[----:B---3--:R-:W-:Y:S04]  /*dc140*/  STL.64 [R1+0x170], R28 ;  /* 0x0001701c01007387 */ /* 0x008fe80000100a00 */
[----:B------:R-:W-:Y:S04]  /*dc150*/  STL.64 [R1+0x178], R30 ;  /* 0x0001781e01007387 */ /* 0x000fe80000100a00 */
[----:B------:R-:W-:Y:S04]  /*dc160*/  STL.64 [R1+0x1f0], R24 ;  /* 0x0001f01801007387 */ /* 0x000fe80000100a00 */
[----:B------:R-:W-:Y:S04]  /*dc170*/  STL.64 [R1+0x1f8], R26 ;  /* 0x0001f81a01007387 */ /* 0x000fe80000100a00 */
[----:B------:R3:W-:Y:S04]  /*dc180*/  STS.128 [R2], R16 ;  /* 0x0000001002007388 */ /* 0x0007e80000000c00 */
[----:B------:R3:W-:Y:S04]  /*dc190*/  STS.128 [R2+0x80], R12 ;  /* 0x0000800c02007388 */ /* 0x0007e80000000c00 */
[----:B-1----:R-:W-:Y:S04]  /*dc1a0*/  STL.64 [R1+0x230], R20 ;  /* 0x0002301401007387 */ /* 0x002fe80000100a00 */
[----:B------:R-:W-:Y:S04]  /*dc1b0*/  STL.64 [R1+0x238], R22 ;  /* 0x0002381601007387 */ /* 0x000fe80000100a00 */
[----:B---3--:R-:W3:Y:S04]  /*dc1c0*/  LDL.LU R16, [R1+0x3f0] ;  /* 0x0003f00001107983 */ /* 0x008ee80000300800 */
[----:B------:R-:W3:Y:S04]  /*dc1d0*/  LDL.LU R17, [R1+0x3f4] ;  /* 0x0003f40001117983 */ /* 0x000ee80000300800 */
[----:B------:R-:W3:Y:S04]  /*dc1e0*/  LDL.LU R18, [R1+0x3e0] ;  /* 0x0003e00001127983 */ /* 0x000ee80000300800 */
[----:B------:R-:W3:Y:S04]  /*dc1f0*/  LDL.LU R19, [R1+0x3e4] ;  /* 0x0003e40001137983 */ /* 0x000ee80000300800 */
[----:B------:R-:W3:Y:S04]  /*dc200*/  LDL.LU R12, [R1+0x3f8] ;  /* 0x0003f800010c7983 */ /* 0x000ee80000300800 */
[----:B------:R-:W3:Y:S04]  /*dc210*/  LDL.LU R13, [R1+0x3fc] ;  /* 0x0003fc00010d7983 */ /* 0x000ee80000300800 */
[----:B------:R-:W3:Y:S04]  /*dc220*/  LDL.LU R14, [R1+0x3e8] ;  /* 0x0003e800010e7983 */ /* 0x000ee80000300800 */
[----:B----4-:R1:W-:Y:S04]  /*dc230*/  STS.128 [R2+0x200], R8 ;  /* 0x0002000802007388 */ /* 0x0103e80000000c00 */
[----:B------:R-:W4:Y:S04]  /*dc240*/  LDL.LU R15, [R1+0x3ec] ;  /* 0x0003ec00010f7983 */ /* 0x000f280000300800 */
[----:B-1----:R-:W4:Y:S04]  /*dc250*/  LDL.LU R8, [R1+0x3a0] ;  /* 0x0003a00001087983 */ /* 0x002f280000300800 */
        /* <DEDUP_REMOVED lines=9> */
[----:B------:R-:W1:Y:S04]  /*dc2f0*/  LDS.128 R20, [R0] ;  /* 0x0000000000147984 */ /* 0x000e680000000c00 */
[----:B------:R-:W1:Y:S04]  /*dc300*/  LDS.128 R28, [R242] ;  /* 0x00000000f21c7984 */ /* 0x000e680000000c00 */
[----:B------:R-:W1:Y:S04]  /*dc310*/  LDS.128 R24, [R241] ;  /* 0x00000000f1187984 */ /* 0x000e680000000c00 */
[----:B-1----:R-:W-:Y:S04]  /*dc320*/  STL.64 [R1+0xc0], R20 ;  /* 0x0000c01401007387 */ /* 0x002fe80000100a00 */
[----:B------:R-:W-:Y:S04]  /*dc330*/  STL.64 [R1+0xc8], R22 ;  /* 0x0000c81601007387 */ /* 0x000fe80000100a00 */
[----:B------:R-:W1:Y:S04]  /*dc340*/  LDS.128 R20, [R240] ;  /* 0x00000000f0147984 */ /* 0x000e680000000c00 */
[----:B------:R-:W-:Y:S06]  /*dc350*/  BAR.SYNC.DEFER_BLOCKING 0x0 ;  /* 0x0000000000007b1d */ /* 0x000fec0000010000 */
[----:B------:R-:W-:Y:S04]  /*dc360*/  STL.64 [R1+0x140], R28 ;  /* 0x0001401c01007387 */ /* 0x000fe80000100a00 */
[----:B------:R-:W-:Y:S04]  /*dc370*/  STL.64 [R1+0x148], R30 ;  /* 0x0001481e01007387 */ /* 0x000fe80000100a00 */
[----:B------:R-:W-:Y:S04]  /*dc380*/  STL.64 [R1+0x1c0], R24 ;  /* 0x0001c01801007387 */ /* 0x000fe80000100a00 */
[----:B------:R-:W-:Y:S04]  /*dc390*/  STL.64 [R1+0x1c8], R26 ;  /* 0x0001c81a01007387 */ /* 0x000fe80000100a00 */
[----:B---3--:R3:W-:Y:S04]  /*dc3a0*/  STS.128 [R2], R16 ;  /* 0x0000001002007388 */ /* 0x0087e80000000c00 */
[----:B-1----:R-:W-:Y:S04]  /*dc3b0*/  STL.64 [R1+0x210], R20 ;  /* 0x0002101401007387 */ /* 0x002fe80000100a00 */
[----:B------:R-:W-:Y:S04]  /*dc3c0*/  STL.64 [R1+0x218], R22 ;  /* 0x0002181601007387 */ /* 0x000fe80000100a00 */
[----:B---3--:R-:W3:Y:S04]  /*dc3d0*/  LDL.LU R16, [R1+0x460] ;  /* 0x0004600001107983 */ /* 0x008ee80000300800 */
[----:B------:R-:W3:Y:S04]  /*dc3e0*/  LDL.LU R17, [R1+0x464] ;  /* 0x0004640001117983 */ /* 0x000ee80000300800 */
[----:B------:R-:W3:Y:S04]  /*dc3f0*/  LDL.LU R18, [R1+0x470] ;  /* 0x0004700001127983 */ /* 0x000ee80000300800 */
[----:B----4-:R1:W-:Y:S04]  /*dc400*/  STS.128 [R2+0x80], R12 ;  /* 0x0000800c02007388 */ /* 0x0103e80000000c00 */
[----:B------:R-:W3:Y:S04]  /*dc410*/  LDL.LU R19, [R1+0x474] ;  /* 0x0004740001137983 */ /* 0x000ee80000300800 */
[----:B-1----:R-:W4:Y:S04]  /*dc420*/  LDL.LU R12, [R1+0x468] ;  /* 0x00046800010c7983 */ /* 0x002f280000300800 */
[----:B------:R-:W4:Y:S04]  /*dc430*/  LDL.LU R13, [R1+0x46c] ;  /* 0x00046c00010d7983 */ /* 0x000f280000300800 */
[----:B------:R-:W4:Y:S04]  /*dc440*/  LDL.LU R14, [R1+0x478] ;  /* 0x00047800010e7983 */ /* 0x000f280000300800 */
[----:B------:R1:W-:Y:S04]  /*dc450*/  STS.128 [R2+0x200], R8 ;  /* 0x0002000802007388 */ /* 0x0003e80000000c00 */
        /* <DEDUP_REMOVED lines=56> */
[----:B-1----:R-:W-:Y:S04]  /*dc7e0*/  STL.64 [R1+0x1d0], R20 ;  /* 0x0001d01401007387 */ /* 0x002fe80000100a00 */
[----:B---3--:R1:W-:Y:S04]  /*dc7f0*/  STS.128 [R2], R16 ;  /* 0x0000001002007388 */ /* 0x0083e80000000c00 */
[----:B------:R-:W-:Y:S04]  /*dc800*/  STL.64 [R1+0x1d8], R22 ;  /* 0x0001d81601007387 */ /* 0x000fe80000100a00 */
[----:B-1----:R-:W3:Y:S04]  /*dc810*/  LDL.LU R16, [R1+0x9a0] ;  /* 0x0009a00001107983 */ /* 0x002ee80000300800 */
        /* <DEDUP_REMOVED lines=31> */
[----:B------:R-:W-:Y:S04]  /*dca10*/  STL.64 [R1+0x1a8], R22 ;  /* 0x0001a81601007387 */ /* 0x000fe80000100a00 */
[----:B---3--:R1:W-:Y:S04]  /*dca20*/  STS.128 [R2], R16 ;  /* 0x0000001002007388 */ /* 0x0083e80000000c00 */
        /* <DEDUP_REMOVED lines=91> */
[----:B-1----:R-:W-:Y:S04]  /*dcfe0*/  STL.64 [R1], R20 ;  /* 0x0000001401007387 */ /* 0x002fe80000100a00 */
        /* <DEDUP_REMOVED lines=149> */
[----:B------:R-:W3:Y:S04]  /*dd940*/  LDL.LU R19, [R1+0x1054] ;  /* 0x0010540001137983 */ /* 0x000ee80000300800 */
[----:B----4-:R1:W-:Y:S04]  /*dd950*/  STS.128 [R2+0x200], R8 ;  /* 0x0002000802007388 */ /* 0x0103e80000000c00 */
[----:B-1----:R-:W4:Y:S04]  /*dd960*/  LDL.LU R8, [R1+0x9b8] ;  /* 0x0009b80001087983 */ /* 0x002f280000300800 */
[----:B------:R-:W4:Y:S04]  /*dd970*/  LDL.LU R9, [R1+0x9bc] ;  /* 0x0009bc0001097983 */ /* 0x000f280000300800 */
[----:B------:R-:W4:Y:S04]  /*dd980*/  LDL.LU R10, [R1+0x1058] ;  /* 0x00105800010a7983 */ /* 0x000f280000300800 */
[----:B------:R-:W4:Y:S04]  /*dd990*/  LDL.LU R11, [R1+0x105c] ;  /* 0x00105c00010b7983 */ /* 0x000f280000300800 */
[----:B--2---:R1:W-:Y:S04]  /*dd9a0*/  STS.128 [R2+0x280], R4 ;  /* 0x0002800402007388 */ /* 0x0043e80000000c00 */
[----:B-1----:R-:W2:Y:S04]  /*dd9b0*/  LDL.LU R4, [R1+0xa00] ;  /* 0x000a000001047983 */ /* 0x002ea80000300800 */
[----:B------:R-:W2:Y:S04]  /*dd9c0*/  LDL.LU R5, [R1+0xa04] ;  /* 0x000a040001057983 */ /* 0x000ea80000300800 */
[----:B------:R-:W2:Y:S04]  /*dd9d0*/  LDL.LU R6, [R1+0xa10] ;  /* 0x000a100001067983 */ /* 0x000ea80000300800 */
[----:B------:R-:W2:Y:S04]  /*dd9e0*/  LDL.LU R7, [R1+0xa14] ;  /* 0x000a140001077983 */ /* 0x000ea80000300800 */
[----:B------:R1:W-:Y:S04]  /*dd9f0*/  STS.128 [R2+0x80], R12 ;  /* 0x0000800c02007388 */ /* 0x0003e80000000c00 */
[----:B------:R-:W-:Y:S06]  /*dda00*/  BAR.SYNC.DEFER_BLOCKING 0x0 ;  /* 0x0000000000007b1d */ /* 0x000fec0000010000 */
[----:B-1----:R-:W3:Y:S04]  /*dda10*/  LDL.LU R12, [R1+0xa08] ;  /* 0x000a0800010c7983 */ /* 0x002ee80000300800 */
[----:B------:R-:W3:Y:S04]  /*dda20*/  LDL.LU R13, [R1+0xa0c] ;  /* 0x000a0c00010d7983 */ /* 0x000ee80000300800 */
[----:B------:R-:W3:Y:S04]  /*dda30*/  LDL.LU R14, [R1+0xa18] ;  /* 0x000a1800010e7983 */ /* 0x000ee80000300800 */
[----:B------:R-:W3:Y:S04]  /*dda40*/  LDL.LU R15, [R1+0xa1c] ;  /* 0x000a1c00010f7983 */ /* 0x000ee80000300800 */
        /* <DEDUP_REMOVED lines=13> */
[----:B----4-:R-:W-:Y:S04]  /*ddb20*/  STS.128 [R2+0x80], R8 ;  /* 0x0000800802007388 */ /* 0x010fe80000000c00 */
[----:B--2---:R1:W-:Y:S04]  /*ddb30*/  STS.128 [R2+0x200], R4 ;  /* 0x0002000402007388 */ /* 0x0043e80000000c00 */
[----:B-1----:R-:W2:Y:S04]  /*ddb40*/  LDL.LU R4, [R1+0xb20] ;  /* 0x000b200001047983 */ /* 0x002ea80000300800 */
[----:B------:R-:W2:Y:S04]  /*ddb50*/  LDL.LU R5, [R1+0xb24] ;  /* 0x000b240001057983 */ /* 0x000ea80000300800 */
[----:B------:R-:W2:Y:S04]  /*ddb60*/  LDL.LU R6, [R1+0xd10] ;  /* 0x000d100001067983 */ /* 0x000ea80000300800 */
[----:B------:R-:W2:Y:S04]  /*ddb70*/  LDL.LU R7, [R1+0xd14] ;  /* 0x000d140001077983 */ /* 0x000ea80000300800 */
[----:B------:R-:W4:Y:S04]  /*ddb80*/  LDL.LU R8, [R1+0xb28] ;  /* 0x000b280001087983 */ /* 0x000f280000300800 */
[----:B------:R-:W4:Y:S04]  /*ddb90*/  LDL.LU R9, [R1+0xb2c] ;  /* 0x000b2c0001097983 */ /* 0x000f280000300800 */
[----:B------:R-:W4:Y:S04]  /*ddba0*/  LDL.LU R10, [R1+0xd18] ;  /* 0x000d1800010a7983 */ /* 0x000f280000300800 */
[----:B------:R-:W4:Y:S04]  /*ddbb0*/  LDL.LU R11, [R1+0xd1c] ;  /* 0x000d1c00010b7983 */ /* 0x000f280000300800 */
[----:B---3--:R1:W-:Y:S04]  /*ddbc0*/  STS.128 [R2+0x280], R12 ;  /* 0x0002800c02007388 */ /* 0x0083e80000000c00 */
[----:B------:R3:W-:Y:S04]  /*ddbd0*/  STS.128 [R2], R16 ;  /* 0x0000001002007388 */ /* 0x0007e80000000c00 */
[----:B------:R-:W-:Y:S06]  /*ddbe0*/  BAR.SYNC.DEFER_BLOCKING 0x0 ;  /* 0x0000000000007b1d */ /* 0x000fec0000010000 */
[----:B-1----:R-:W4:Y:S04]  /*ddbf0*/  LDL.LU R12, [R1+0xc20] ;  /* 0x000c2000010c7983 */ /* 0x002f280000300800 */
[----:B------:R-:W4:Y:S04]  /*ddc00*/  LDL.LU R13, [R1+0xc24] ;  /* 0x000c2400010d7983 */ /* 0x000f280000300800 */
[----:B------:R-:W4:Y:S04]  /*ddc10*/  LDL.LU R14, [R1+0xc10] ;  /* 0x000c1000010e7983 */ /* 0x000f280000300800 */
[----:B------:R-:W4:Y:S04]  /*ddc20*/  LDL.LU R15, [R1+0xc14] ;  /* 0x000c1400010f7983 */ /* 0x000f280000300800 */
[----:B---3--:R-:W3:Y:S04]  /*ddc30*/  LDL.LU R16, [R1+0xc28] ;  /* 0x000c280001107983 */ /* 0x008ee80000300800 */
        /* <DEDUP_REMOVED lines=16> */
[----:B--2---:R1:W-:Y:S04]  /*ddd40*/  STS.128 [R2], R4 ;  /* 0x0000000402007388 */ /* 0x0043e80000000c00 */
[----:B-1----:R-:W2:Y:S04]  /*ddd50*/  LDL.LU R4, [R1+0xb60] ;  /* 0x000b600001047983 */ /* 0x002ea80000300800 */
[----:B------:R-:W2:Y:S04]  /*ddd60*/  LDL.LU R5, [R1+0xb64] ;  /* 0x000b640001057983 */ /* 0x000ea80000300800 */
[----:B------:R-:W2:Y:S04]  /*ddd70*/  LDL.LU R6, [R1+0xb50] ;  /* 0x000b500001067983 */ /* 0x000ea80000300800 */
[----:B----4-:R1:W-:Y:S04]  /*ddd80*/  STS.128 [R2+0x80], R8 ;  /* 0x0000800802007388 */ /* 0x0103e80000000c00 */
[----:B------:R-:W2:Y:S04]  /*ddd90*/  LDL.LU R7, [R1+0xb54] ;  /* 0x000b540001077983 */ /* 0x000ea80000300800 */
[----:B-1----:R-:W4:Y:S04]  /*ddda0*/  LDL.LU R8, [R1+0xb68] ;  /* 0x000b680001087983 */ /* 0x002f280000300800 */
[----:B------:R-:W4:Y:S04]  /*dddb0*/  LDL.LU R9, [R1+0xb6c] ;  /* 0x000b6c0001097983 */ /* 0x000f280000300800 */
[----:B------:R-:W4:Y:S04]  /*dddc0*/  LDL.LU R10, [R1+0xb58] ;  /* 0x000b5800010a7983 */ /* 0x000f280000300800 */
[----:B------:R-:W4:Y:S04]  /*dddd0*/  LDL.LU R11, [R1+0xb5c] ;  /* 0x000b5c00010b7983 */ /* 0x000f280000300800 */
[----:B------:R-:W-:Y:S04]  /*ddde0*/  STS.128 [R2+0x200], R12 ;  /* 0x0002000c02007388 */ /* 0x000fe80000000c00 */
[----:B---3--:R-:W-:Y:S04]  /*dddf0*/  STS.128 [R2+0x280], R16 ;  /* 0x0002801002007388 */ /* 0x008fe80000000c00 */
[----:B------:R-:W-:Y:S06]  /*dde00*/  BAR.SYNC.DEFER_BLOCKING 0x0 ;  /* 0x0000000000007b1d */ /* 0x000fec0000010000 */
[----:B------:R-:W1:Y:S04]  /*dde10*/  LDS.128 R20, [R0] ;  /* 0x0000000000147984 */ /* 0x000e680000000c00 */
[----:B------:R-:W3:Y:S04]  /*dde20*/  LDS.128 R248, [R241] ;  /* 0x00000000f1f87984 */ /* 0x000ee80000000c00 */
[----:B------:R-:W3:Y:S04]  /*dde30*/  LDS.128 R16, [R242] ;  /* 0x00000000f2107984 */ /* 0x000ee80000000c00 */
[----:B-1----:R-:W-:Y:S04]  /*dde40*/  STL.64 [R1+0x1b0], R20 ;  /* 0x0001b01401007387 */ /* 0x002fe80000100a00 */
[----:B------:R-:W-:Y:S04]  /*dde50*/  STL.64 [R1+0x1b8], R22 ;  /* 0x0001b81601007387 */ /* 0x000fe80000100a00 */
[----:B---3--:R-:W-:Y:S04]  /*dde60*/  STL [R1+0x5174], R248 ;  /* 0x005174f801007387 */ /* 0x008fe80000100800 */
[----:B------:R-:W-:Y:S04]  /*dde70*/  STL.64 [R1+0x70], R16 ;  /* 0x0000701001007387 */ /* 0x000fe80000100a00 */
[----:B------:R-:W-:Y:S04]  /*dde80*/  STL.64 [R1+0x78], R18 ;  /* 0x0000781201007387 */ /* 0x000fe80000100a00 */
[----:B------:R-:W1:Y:S04]  /*dde90*/  LDS.128 R16, [R240] ;  /* 0x00000000f0107984 */ /* 0x000e680000000c00 */
[----:B------:R-:W-:Y:S06]  /*ddea0*/  BAR.SYNC.DEFER_BLOCKING 0x0 ;  /* 0x0000000000007b1d */ /* 0x000fec0000010000 */
[----:B------:R-:W-:Y:S04]  /*ddeb0*/  STL [R1+0x5170], R249 ;  /* 0x005170f901007387 */ /* 0x000fe80000100800 */
[----:B------:R-:W-:Y:S04]  /*ddec0*/  STL [R1+0x5168], R250 ;  /* 0x005168fa01007387 */ /* 0x000fe80000100800 */
[----:B------:R-:W-:Y:S01]  /*dded0*/  STL [R1+0x5164], R251 ;  /* 0x005164fb01007387 */ /* 0x000fe20000100800 */
[----:B------:R-:W-:Y:S01]  /*ddee0*/  MOV R12, R72 ;  /* 0x00000048000c7202 */ /* 0x000fe20000000f00 */
[----:B------:R-:W-:Y:S01]  /*ddef0*/  IMAD.MOV.U32 R13, RZ, RZ, R73 ;  /* 0x000000ffff0d7224 */ /* 0x000fe200078e0049 */
[----:B------:R-:W-:Y:S01]  /*ddf00*/  MOV R14, R112 ;  /* 0x00000070000e7202 */ /* 0x000fe20000000f00 */
[----:B------:R-:W-:-:S05]  /*ddf10*/  IMAD.MOV.U32 R15, RZ, RZ, R113 ;  /* 0x000000ffff0f7224 */ /* 0x000fca00078e0071 */
[----:B------:R-:W-:Y:S04]  /*ddf20*/  STS.128 [R2+0x200], R12 ;  /* 0x0002000c02007388 */ /* 0x000fe80000000c00 */
        /* <DEDUP_REMOVED lines=21> */
[----:B------:R-:W-:-:S05]  /*de080*/  IMAD.MOV.U32 R113, RZ, RZ, R75 ;  /* 0x000000ffff717224 */ /* 0x000fca00078e004b */
[----:B------:R-:W-:Y:S04]  /*de090*/  STS.128 [R2+0x280], R112 ;  /* 0x0002807002007388 */ /* 0x000fe80000000c00 */
[----:B------:R-:W-:Y:S06]  /*de0a0*/  BAR.SYNC.DEFER_BLOCKING 0x0 ;  /* 0x0000000000007b1d */ /* 0x000fec0000010000 */
[----:B------:R-:W1:Y:S04]  /*de0b0*/  LDS.128 R28, [R0] ;  /* 0x00000000001c7984 */ /* 0x000e680000000c00 */
[----:B------:R-:W1:Y:S04]  /*de0c0*/  LDS.128 R24, [R242] ;  /* 0x00000000f2187984 */ /* 0x000e680000000c00 */
[----:B------:R-:W1:Y:S04]  /*de0d0*/  LDS.128 R32, [R240] ;  /* 0x00000000f0207984 */ /* 0x000e680000000c00 */
[----:B------:R-:W-:Y:S04]  /*de0e0*/  LDS.128 R20, [R241] ;  /* 0x00000000f1147984 */ /* 0x000fe80000000c00 */
[----:B------:R-:W-:Y:S06]  /*de0f0*/  BAR.SYNC.DEFER_BLOCKING 0x0 ;  /* 0x0000000000007b1d */ /* 0x000fec0000010000 */
[----:B-1----:R-:W-:Y:S04]  /*de100*/  STL [R1+0x5180], R28 ;  /* 0x0051801c01007387 */ /* 0x002fe80000100800 */
        /* <DEDUP_REMOVED lines=8> */
[----:B--2---:R1:W-:Y:S04]  /*de190*/  STS.128 [R2], R4 ;  /* 0x0000000402007388 */ /* 0x0043e80000000c00 */
[----:B-1----:R-:W2:Y:S04]  /*de1a0*/  LDL.LU R4, [R1+0x1490] ;  /* 0x0014900001047983 */ /* 0x002ea80000300800 */
[----:B------:R-:W2:Y:S04]  /*de1b0*/  LDL.LU R5, [R1+0x1494] ;  /* 0x0014940001057983 */ /* 0x000ea80000300800 */
[----:B------:R-:W2:Y:S04]  /*de1c0*/  LDL.LU R6, [R1+0x1480] ;  /* 0x0014800001067983 */ /* 0x000ea80000300800 */
[----:B---3--:R1:W-:Y:S04]  /*de1d0*/  STS.128 [R2+0x80], R8 ;  /* 0x0000800802007388 */ /* 0x0083e80000000c00 */
[----:B------:R-:W2:Y:S04]  /*de1e0*/  LDL.LU R7, [R1+0x1484] ;  /* 0x0014840001077983 */ /* 0x000ea80000300800 */
[----:B----4-:R3:W-:Y:S04]  /*de1f0*/  STS.128 [R2+0x200], R12 ;  /* 0x0002000c02007388 */ /* 0x0107e80000000c00 */
        /* <DEDUP_REMOVED lines=8> */
[----:B------:R1:W-:Y:S04]  /*de280*/  STS.128 [R2+0x280], R16 ;  /* 0x0002801002007388 */ /* 0x0003e80000000c00 */
[----:B------:R-:W-:Y:S06]  /*de290*/  BAR.SYNC.DEFER_BLOCKING 0x0 ;  /* 0x0000000000007b1d */ /* 0x000fec0000010000 */
[----:B-1----:R-:W3:Y:S04]  /*de2a0*/  LDL.LU R16, [R1+0x1398] ;  /* 0x0013980001107983 */ /* 0x002ee80000300800 */
[----:B------:R-:W3:Y:S04]  /*de2b0*/  LDL.LU R17, [R1+0x139c] ;  /* 0x00139c0001117983 */ /* 0x000ee80000300800 */
[----:B------:R-:W3:Y:S04]  /*de2c0*/  LDL.LU R18, [R1+0x1388] ;  /* 0x0013880001127983 */ /* 0x000ee80000300800 */
[----:B------:R-:W3:Y:S04]  /*de2d0*/  LDL.LU R19, [R1+0x138c] ;  /* 0x00138c0001137983 */ /* 0x000ee80000300800 */
[----:B------:R-:W1:Y:S01]  /*de2e0*/  LDS.128 R24, [R0] ;  /* 0x0000000000187984 */ /* 0x000e620000000c00 */
[----:B------:R-:W-:Y:S01]  /*de2f0*/  MOV R250, R32 ;  /* 0x0000002000fa7202 */ /* 0x000fe20000000f00 */
[----:B------:R-:W-:-:S02]  /*de300*/  IMAD.MOV.U32 R251, RZ, RZ, R33 ;  /* 0x000000fffffb7224 */ /* 0x000fc400078e0021 */
        /* <DEDUP_REMOVED lines=18> */
[----:B---3--:R3:W-:Y:S04]  /*de430*/  STS.128 [R2+0x200], R12 ;  /* 0x0002000c02007388 */ /* 0x0087e80000000c00 */
        /* <DEDUP_REMOVED lines=95> */
[----:B--2---:R-:W-:Y:S04]  /*dea30*/  STS.128 [R2], R4 ;  /* 0x0000000402007388 */ /* 0x004fe80000000c00 */
[----:B----4-:R1:W-:Y:S04]  /*dea40*/  STS.128 [R2+0x80], R8 ;  /* 0x0000800802007388 */ /* 0x0103e80000000c00 */
[----:B-1----:R-:W2:Y:S04]  /*dea50*/  LDL.LU R8, [R1+0x1070] ;  /* 0x0010700001087983 */ /* 0x002ea80000300800 */
[----:B------:R-:W2:Y:S04]  /*dea60*/  LDL.LU R9, [R1+0x1074] ;  /* 0x0010740001097983 */ /* 0x000ea80000300800 */
[----:B------:R-:W2:Y:S04]  /*dea70*/  LDL.LU R10, [R1+0x1060] ;  /* 0x00106000010a7983 */ /* 0x000ea80000300800 */
[----:B---3--:R1:W-:Y:S04]  /*dea80*/  STS.128 [R2+0x200], R12 ;  /* 0x0002000c02007388 */ /* 0x0083e80000000c00 */
        /* <DEDUP_REMOVED lines=39> */
[----:B------:R3:W-:Y:S04]  /*ded00*/  STS.128 [R2+0x280], R16 ;  /* 0x0002801002007388 */ /* 0x0007e80000000c00 */
        /* <DEDUP_REMOVED lines=57> */
[----:B------:R-:W3:Y:S01]  /*df0a0*/  LDL.LU R11, [R1+0x170c] ;  /* 0x00170c00010b7983 */ /* 0x000ee20000300800 */
[----:B------:R-:W-:Y:S01]  /*df0b0*/  MOV R12, R124 ;  /* 0x0000007c000c7202 */ /* 0x000fe20000000f00 */
[----:B------:R-:W-:Y:S01]  /*df0c0*/  IMAD.MOV.U32 R13, RZ, RZ, R125 ;  /* 0x000000ffff0d7224 */ /* 0x000fe200078e007d */
[----:B------:R-:W-:Y:S01]  /*df0d0*/  MOV R14, R100 ;  /* 0x00000064000e7202 */ /* 0x000fe20000000f00 */
[----:B------:R-:W-:Y:S01]  /*df0e0*/  IMAD.MOV.U32 R15, RZ, RZ, R101 ;  /* 0x000000ffff0f7224 */ /* 0x000fe200078e0065 */
[----:B------:R-:W-:Y:S01]  /*df0f0*/  MOV R100, R126 ;  /* 0x0000007e00647202 */ /* 0x000fe20000000f00 */
[----:B------:R-:W-:-:S03]  /*df100*/  IMAD.MOV.U32 R101, RZ, RZ, R127 ;  /* 0x000000ffff657224 */ /* 0x000fc600078e007f */
[----:B------:R1:W-:Y:S04]  /*df110*/  STS.128 [R2+0x200], R12 ;  /* 0x0002000c02007388 */ /* 0x0003e80000000c00 */
[----:B------:R-:W-:Y:S04]  /*df120*/  STS.128 [R2+0x280], R100 ;  /* 0x0002806402007388 */ /* 0x000fe80000000c00 */
[----:B------:R-:W-:Y:S06]  /*df130*/  BAR.SYNC.DEFER_BLOCKING 0x0 ;  /* 0x0000000000007b1d */ /* 0x000fec0000010000 */
        /* <DEDUP_REMOVED lines=35> */
[----:B------:R1:W-:Y:S04]  /*df370*/  STS.128 [R2+0x280], R16 ;  /* 0x0002801002007388 */ /* 0x0003e80000000c00 */
[----:B------:R-:W4:Y:S04]  /*df380*/  LDL.LU R15, [R1+0x1404] ;  /* 0x00140400010f7983 */ /* 0x000f280000300800 */
[----:B------:R-:W-:Y:S06]  /*df390*/  BAR.SYNC.DEFER_BLOCKING 0x0 ;  /* 0x0000000000007b1d */ /* 0x000fec0000010000 */
[----:B-1----:R-:W4:Y:S04]  /*df3a0*/  LDL.LU R16, [R1+0x1418] ;  /* 0x0014180001107983 */ /* 0x002f280000300800 */
        /* <DEDUP_REMOVED lines=196> */
[----:B----4-:R-:W-:Y:S04]  /*dfff0*/  STS.128 [R2+0x200], R12 ;  /* 0x0002000c02007388 */ /* 0x010fe80000000c00 */
[----:B------:R-:W-:Y:S04]  /*e0000*/  STS.128 [R2+0x280], R16 ;  /* 0x0002801002007388 */ /* 0x000fe80000000c00 */
[----:B------:R-:W-:Y:S06]  /*e0010*/  BAR.SYNC.DEFER_BLOCKING 0x0 ;  /* 0x0000000000007b1d */ /* 0x000fec0000010000 */
[----:B------:R-:W1:Y:S04]  /*e0020*/  LDS.128 R16, [R0] ;  /* 0x0000000000107984 */ /* 0x000e680000000c00 */
[----:B------:R-:W4:Y:S04]  /*e0030*/  LDS.128 R28, [R242] ;  /* 0x00000000f21c7984 */ /* 0x000f280000000c00 */
[----:B------:R-:W4:Y:S04]  /*e0040*/  LDS.128 R24, [R241] ;  /* 0x00000000f1187984 */ /* 0x000f280000000c00 */
[----:B-1----:R-:W-:Y:S04]  /*e0050*/  STL.64 [R1+0x4c0], R16 ;  /* 0x0004c01001007387 */ /* 0x002fe80000100a00 */
[----:B------:R-:W-:Y:S04]  /*e0060*/  STL.64 [R1+0x4c8], R18 ;  /* 0x0004c81201007387 */ /* 0x000fe80000100a00 */
[----:B------:R-:W1:Y:S04]  /*e0070*/  LDS.128 R16, [R240] ;  /* 0x00000000f0107984 */ /* 0x000e680000000c00 */
[----:B------:R-:W-:Y:S06]  /*e0080*/  BAR.SYNC.DEFER_BLOCKING 0x0 ;  /* 0x0000000000007b1d */ /* 0x000fec0000010000 */
[----:B----4-:R-:W-:Y:S04]  /*e0090*/  STL.64 [R1+0x5e0], R28 ;  /* 0x0005e01c01007387 */ /* 0x010fe80000100a00 */
        /* <DEDUP_REMOVED lines=542> */
[----:B------:R-:W-:Y:S01]  /*e2280*/  STL.64 [R1+0xb38], R26 ;  /* 0x000b381a01007387 */ /* 0x000fe20000100a00 */
        /* <DEDUP_REMOVED lines=56> */
[----:B------:R1:W-:Y:S04]  /*e2610*/  STS.128 [R2+0x280], R16 ;  /* 0x0002801002007388 */ /* 0x0003e80000000c00 */
[----:B------:R-:W3:Y:S04]  /*e2620*/  LDL.LU R15, [R1+0x15c4] ;  /* 0x0015c400010f7983 */ /* 0x000ee80000300800 */
        /* <DEDUP_REMOVED lines=21> */
[----:B----4-:R1:W-:Y:S04]  /*e2780*/  STS.128 [R2+0x80], R8 ;  /* 0x0000800802007388 */ /* 0x0103e80000000c00 */
[----:B------:R-:W2:Y:S04]  /*e2790*/  LDL.LU R6, [R1+0x14c0] ;  /* 0x0014c00001067983 */ /* 0x000ea80000300800 */
[----:B------:R-:W2:Y:S04]  /*e27a0*/  LDL.LU R7, [R1+0x14c4] ;  /* 0x0014c40001077983 */ /* 0x000ea80000300800 */
[----:B-1----:R-:W4:Y:S04]  /*e27b0*/  LDL.LU R8, [R1+0x14d8] ;  /* 0x0014d80001087983 */ /* 0x002f280000300800 */
[----:B---3--:R1:W-:Y:S04]  /*e27c0*/  STS.128 [R2+0x200], R12 ;  /* 0x0002000c02007388 */ /* 0x0083e80000000c00 */
[----:B------:R-:W4:Y:S04]  /*e27d0*/  LDL.LU R9, [R1+0x14dc] ;  /* 0x0014dc0001097983 */ /* 0x000f280000300800 */
[----:B------:R-:W4:Y:S04]  /*e27e0*/  LDL.LU R10, [R1+0x14c8] ;  /* 0x0014c800010a7983 */ /* 0x000f280000300800 */
[----:B------:R-:W4:Y:S04]  /*e27f0*/  LDL.LU R11, [R1+0x14cc] ;  /* 0x0014cc00010b7983 */ /* 0x000f280000300800 */
[----:B-1----:R-:W3:Y:S04]  /*e2800*/  LDL.LU R12, [R1+0x13d0] ;  /* 0x0013d000010c7983 */ /* 0x002ee80000300800 */
[----:B------:R-:W3:Y:S04]  /*e2810*/  LDL.LU R13, [R1+0x13d4] ;  /* 0x0013d400010d7983 */ /* 0x000ee80000300800 */
[----:B------:R1:W-:Y:S04]  /*e2820*/  STS.128 [R2+0x280], R16 ;  /* 0x0002801002007388 */ /* 0x0003e80000000c00 */
[----:B------:R-:W-:Y:S06]  /*e2830*/  BAR.SYNC.DEFER_BLOCKING 0x0 ;  /* 0x0000000000007b1d */ /* 0x000fec0000010000 */
[----:B------:R-:W3:Y:S04]  /*e2840*/  LDL.LU R14, [R1+0x13c0] ;  /* 0x0013c000010e7983 */ /* 0x000ee80000300800 */
[----:B------:R-:W3:Y:S04]  /*e2850*/  LDL.LU R15, [R1+0x13c4] ;  /* 0x0013c400010f7983 */ /* 0x000ee80000300800 */
[----:B-1----:R-:W2:Y:S04]  /*e2860*/  LDL.LU R16, [R1+0x13d8] ;  /* 0x0013d80001107983 */ /* 0x002ea80000300800 */
[----:B------:R-:W2:Y:S04]  /*e2870*/  LDL.LU R17, [R1+0x13dc] ;  /* 0x0013dc0001117983 */ /* 0x000ea80000300800 */
[----:B------:R-:W2:Y:S04]  /*e2880*/  LDL.LU R18, [R1+0x13c8] ;  /* 0x0013c80001127983 */ /* 0x000ea80000300800 */
[----:B------:R-:W1:Y:S04]  /*e2890*/  LDS.128 R24, [R0] ;  /* 0x0000000000187984 */ /* 0x000e680000000c00 */
[----:B------:R-:W1:Y:S04]  /*e28a0*/  LDS.128 R32, [R242] ;  /* 0x00000000f2207984 */ /* 0x000e680000000c00 */
[----:B------:R-:W2:Y:S04]  /*e28b0*/  LDL.LU R19, [R1+0x13cc] ;  /* 0x0013cc0001137983 */ /* 0x000ea80000300800 */
[----:B------:R-:W1:Y:S04]  /*e28c0*/  LDS.128 R28, [R241] ;  /* 0x00000000f11c7984 */ /* 0x000e680000000c00 */
[----:B-1----:R-:W-:Y:S04]  /*e28d0*/  STL.64 [R1+0xc10], R24 ;  /* 0x000c101801007387 */ /* 0x002fe80000100a00 */
[----:B------:R-:W-:Y:S04]  /*e28e0*/  STL.64 [R1+0xc18], R26 ;  /* 0x000c181a01007387 */ /* 0x000fe80000100a00 */
[----:B------:R-:W1:Y:S04]  /*e28f0*/  LDS.128 R24, [R240] ;  /* 0x00000000f0187984 */ /* 0x000e680000000c00 */
[----:B------:R1:W-:Y:S04]  /*e2900*/  STL.64 [R1+0xbe0], R32 ;  /* 0x000be02001007387 */ /* 0x0003e80000100a00 */
[----:B------:R1:W-:Y:S04]  /*e2910*/  STL.64 [R1+0xbe8], R34 ;  /* 0x000be82201007387 */ /* 0x0003e80000100a00 */
[----:B------:R-:W-:Y:S04]  /*e2920*/  STL.64 [R1+0xbd0], R28 ;  /* 0x000bd01c01007387 */ /* 0x000fe80000100a00 */
[----:B------:R-:W-:Y:S04]  /*e2930*/  STL.64 [R1+0xbd8], R30 ;  /* 0x000bd81e01007387 */ /* 0x000fe80000100a00 */
[----:B------:R-:W-:Y:S06]  /*e2940*/  BAR.SYNC.DEFER_BLOCKING 0x0 ;  /* 0x0000000000007b1d */ /* 0x000fec0000010000 */
[----:B-1----:R-:W-:Y:S04]  /*e2950*/  STL.64 [R1+0xbc0], R24 ;  /* 0x000bc01801007387 */ /* 0x002fe80000100a00 */
[----:B------:R-:W-:Y:S04]  /*e2960*/  STL.64 [R1+0xbc8], R26 ;  /* 0x000bc81a01007387 */ /* 0x000fe80000100a00 */
        /* <DEDUP_REMOVED lines=64> */
[----:B--2---:R-:W-:Y:S04]  /*e2d70*/  STS.128 [R2], R4 ;  /* 0x0000000402007388 */ /* 0x004fe80000000c00 */
[----:B----4-:R-:W-:Y:S04]  /*e2d80*/  STS.128 [R2+0x80], R8 ;  /* 0x0000800802007388 */ /* 0x010fe80000000c00 */
[----:B---3--:R-:W-:Y:S04]  /*e2d90*/  STS.128 [R2+0x200], R12 ;  /* 0x0002000c02007388 */ /* 0x008fe80000000c00 */
[----:B------:R-:W-:Y:S04]  /*e2da0*/  STS.128 [R2+0x280], R16 ;  /* 0x0002801002007388 */ /* 0x000fe80000000c00 */
[----:B------:R-:W-:Y:S06]  /*e2db0*/  BAR.SYNC.DEFER_BLOCKING 0x0 ;  /* 0x0000000000007b1d */ /* 0x000fec0000010000 */
[----:B------:R-:W2:Y:S04]  /*e2dc0*/  LDL.LU R100, [R1+0x6c0] ;  /* 0x0006c00001647983 */ /* 0x000ea80000300800 */
[----:B------:R-:W2:Y:S04]  /*e2dd0*/  LDL.LU R101, [R1+0x6c4] ;  /* 0x0006c40001657983 */ /* 0x000ea80000300800 */
[----:B------:R-:W2:Y:S04]  /*e2de0*/  LDL.LU R102, [R1+0x6a0] ;  /* 0x0006a00001667983 */ /* 0x000ea80000300800 */
[----:B------:R-:W2:Y:S04]  /*e2df0*/  LDL.LU R103, [R1+0x6a4] ;  /* 0x0006a40001677983 */ /* 0x000ea80000300800 */
[----:B------:R-:W3:Y:S04]  /*e2e00*/  LDL.LU R112, [R1+0x6c8] ;  /* 0x0006c80001707983 */ /* 0x000ee80000300800 */
[----:B------:R-:W-:Y:S04]  /*e2e10*/  LDS.128 R16, [R0] ;  /* 0x0000000000107984 */ /* 0x000fe80000000c00 */
[----:B------:R-:W-:Y:S04]  /*e2e20*/  LDS.128 R12, [R242] ;  /* 0x00000000f20c7984 */ /* 0x000fe80000000c00 */
[----:B------:R-:W-:Y:S04]  /*e2e30*/  LDS.128 R8, [R241] ;  /* 0x00000000f1087984 */ /* 0x000fe80000000c00 */
[----:B------:R-:W-:Y:S04]  /*e2e40*/  LDS.128 R4, [R240] ;  /* 0x00000000f0047984 */ /* 0x000fe80000000c00 */
[----:B------:R-:W-:Y:S06]  /*e2e50*/  BAR.SYNC.DEFER_BLOCKING 0x0 ;  /* 0x0000000000007b1d */ /* 0x000fec0000010000 */
[----:B------:R-:W3:Y:S04]  /*e2e60*/  LDL.LU R113, [R1+0x6cc] ;  /* 0x0006cc0001717983 */ /* 0x000ee80000300800 */
[----:B------:R-:W3:Y:S04]  /*e2e70*/  LDL.LU R114, [R1+0x6a8] ;  /* 0x0006a80001727983 */ /* 0x000ee80000300800 */
[----:B------:R-:W3:Y:S01]  /*e2e80*/  LDL.LU R115, [R1+0x6ac] ;  /* 0x0006ac0001737983 */ /* 0x000ee20000300800 */
[----:B------:R-:W-:Y:S01]  /*e2e90*/  MOV R124, R104 ;  /* 0x00000068007c7202 */ /* 0x000fe20000000f00 */
[----:B------:R-:W-:Y:S01]  /*e2ea0*/  IMAD.MOV.U32 R125, RZ, RZ, R105 ;  /* 0x000000ffff7d7224 */ /* 0x000fe200078e0069 */
[----:B------:R-:W-:Y:S01]  /*e2eb0*/  MOV R126, R116 ;  /* 0x00000074007e7202 */ /* 0x000fe20000000f00 */
[----:B------:R-:W-:Y:S01]  /*e2ec0*/  IMAD.MOV.U32 R127, RZ, RZ, R117 ;  /* 0x000000ffff7f7224 */ /* 0x000fe200078e0075 */
[----:B------:R-:W2:Y:S04]  /*e2ed0*/  LDL.LU R120, [R1+0x1800] ;  /* 0x0018000001787983 */ /* 0x000ea80000300800 */
[----:B------:R-:W2:Y:S04]  /*e2ee0*/  LDL.LU R121, [R1+0x1804] ;  /* 0x0018040001797983 */ /* 0x000ea80000300800 */
[----:B------:R-:W-:Y:S04]  /*e2ef0*/  STS.128 [R2], R32 ;  /* 0x0000002002007388 */ /* 0x000fe80000000c00 */
[----:B------:R-:W-:Y:S04]  /*e2f00*/  STS.128 [R2+0x80], R36 ;  /* 0x0000802402007388 */ /* 0x000fe80000000c00 */
[----:B------:R-:W-:Y:S04]  /*e2f10*/  STS.128 [R2+0x200], R40 ;  /* 0x0002002802007388 */ /* 0x000fe80000000c00 */
[----:B------:R-:W2:Y:S04]  /*e2f20*/  LDL.LU R122, [R1+0x17f0] ;  /* 0x0017f000017a7983 */ /* 0x000ea80000300800 */
[----:B------:R-:W2:Y:S04]  /*e2f30*/  LDL.LU R123, [R1+0x17f4] ;  /* 0x0017f400017b7983 */ /* 0x000ea80000300800 */
[----:B------:R-:W-:Y:S04]  /*e2f40*/  STS.128 [R2+0x280], R44 ;  /* 0x0002802c02007388 */ /* 0x000fe80000000c00 */
[----:B------:R-:W-:Y:S06]  /*e2f50*/  BAR.SYNC.DEFER_BLOCKING 0x0 ;  /* 0x0000000000007b1d */ /* 0x000fec0000010000 */
[----:B------:R-:W-:Y:S04]  /*e2f60*/  LDS.128 R44, [R0] ;  /* 0x00000000002c7984 */ /* 0x000fe80000000c00 */
[----:B------:R-:W-:Y:S04]  /*e2f70*/  LDS.128 R40, [R242] ;  /* 0x00000000f2287984 */ /* 0x000fe80000000c00 */
[----:B------:R-:W-:Y:S04]  /*e2f80*/  LDS.128 R36, [R241] ;  /* 0x00000000f1247984 */ /* 0x000fe80000000c00 */
[----:B------:R-:W-:Y:S04]  /*e2f90*/  LDS.128 R32, [R240] ;  /* 0x00000000f0207984 */ /* 0x000fe80000000c00 */
[----:B------:R-:W-:Y:S06]  /*e2fa0*/  BAR.SYNC.DEFER_BLOCKING 0x0 ;  /* 0x0000000000007b1d */ /* 0x000fec0000010000 */
[----:B------:R-:W-:Y:S04]  /*e2fb0*/  STS.128 [R2], R48 ;  /* 0x0000003002007388 */ /* 0x000fe80000000c00 */
[----:B------:R-:W-:Y:S04]  /*e2fc0*/  STS.128 [R2+0x80], R52 ;  /* 0x0000803402007388 */ /* 0x000fe80000000c00 */
[----:B------:R-:W-:Y:S04]  /*e2fd0*/  STS.128 [R2+0x200], R56 ;  /* 0x0002003802007388 */ /* 0x000fe80000000c00 */
        /* <DEDUP_REMOVED lines=27> */
[----:B------:R1:W-:Y:S04]  /*e3190*/  STS.128 [R2+0x200], R124 ;  /* 0x0002007c02007388 */ /* 0x0003e80000000c00 */
        /* <DEDUP_REMOVED lines=29> */
[----:B------:R-:W-:-:S02]  /*e3370*/  IMAD.MOV.U32 R117, RZ, RZ, R107 ;  /* 0x000000ffff757224 */ /* 0x000fc400078e006b */
[----:B--2---:R-:W-:Y:S04]  /*e3380*/  STS.128 [R2], R100 ;  /* 0x0000006402007388 */ /* 0x004fe80000000c00 */
[----:B---3--:R-:W-:Y:S04]  /*e3390*/  STS.128 [R2+0x80], R112 ;  /* 0x0000807002007388 */ /* 0x008fe80000000c00 */
        /* <DEDUP_REMOVED lines=8> */
[----:B----4-:R-:W-:Y:S04]  /*e3420*/  STS.128 [R2+0x80], R124 ;  /* 0x0000807c02007388 */ /* 0x010fe80000000c00 */
[----:B------:R-:W-:Y:S04]  /*e3430*/  STS.128 [R2+0x200], R128 ;  /* 0x0002008002007388 */ /* 0x000fe80000000c00 */
[----:B------:R-:W-:Y:S04]  /*e3440*/  STS.128 [R2+0x280], R132 ;  /* 0x0002808402007388 */ /* 0x000fe80000000c00 */
[----:B------:R-:W-:Y:S06]  /*e3450*/  BAR.SYNC.DEFER_BLOCKING 0x0 ;  /* 0x0000000000007b1d */ /* 0x000fec0000010000 */
[----:B------:R-:W1:Y:S04]  /*e3460*/  LDS.128 R120, [R240] ;  /* 0x00000000f0787984 */ /* 0x000e680000000c00 */
[----:B------:R-:W-:Y:S04]  /*e3470*/  LDS.128 R132, [R0] ;  /* 0x0000000000847984 */ /* 0x000fe80000000c00 */
[----:B------:R-:W-:Y:S04]  /*e3480*/  LDS.128 R128, [R242] ;  /* 0x00000000f2807984 */ /* 0x000fe80000000c00 */
[----:B------:R-:W-:Y:S04]  /*e3490*/  LDS.128 R124, [R241] ;  /* 0x00000000f17c7984 */ /* 0x000fe80000000c00 */
[----:B------:R-:W-:Y:S06]  /*e34a0*/  BAR.SYNC.DEFER_BLOCKING 0x0 ;  /* 0x0000000000007b1d */ /* 0x000fec0000010000 */
[----:B-1----:R-:W-:Y:S04]  /*e34b0*/  STL [R1+0x5158], R123 ;  /* 0x0051587b01007387 */ /* 0x002fe80000100800 */
        /* <DEDUP_REMOVED lines=16> */
[----:B------:R-:W-:Y:S04]  /*e35c0*/  STS.128 [R2], R136 ;  /* 0x0000008802007388 */ /* 0x000fe80000000c00 */
[----:B------:R-:W-:Y:S04]  /*e35d0*/  STS.128 [R2+0x80], R140 ;  /* 0x0000808c02007388 */ /* 0x000fe80000000c00 */
        /* <DEDUP_REMOVED lines=25> */
[----:B--2---:R-:W-:Y:S04]  /*e3770*/  STS.128 [R2], R152 ;  /* 0x0000009802007388 */ /* 0x004fe80000000c00 */
[----:B---3--:R-:W-:Y:S04]  /*e3780*/  STS.128 [R2+0x80], R156 ;  /* 0x0000809c02007388 */ /* 0x008fe80000000c00 */
[----:B----4-:R-:W-:Y:S04]  /*e3790*/  STS.128 [R2+0x200], R160 ;  /* 0x000200a002007388 */ /* 0x010fe80000000c00 */
        /* <DEDUP_REMOVED lines=83> */
[----:B------:R-:W4:Y:S04]  /*e3cd0*/  LDL.LU R3, [R1+0x2804] ;  /* 0x0028040001037983 */ /* 0x000f280000300800 */
[----:B------:R-:W1:Y:S04]  /*e3ce0*/  LDS.128 R200, [R240] ;  /* 0x00000000f0c87984 */ /* 0x000e680000000c00 */
[----:B------:R-:W-:Y:S04]  /*e3cf0*/  LDS.128 R212, [R0] ;  /* 0x0000000000d47984 */ /* 0x000fe80000000c00 */
[----:B------:R-:W-:Y:S04]  /*e3d00*/  LDS.128 R208, [R242] ;  /* 0x00000000f2d07984 */ /* 0x000fe80000000c00 */
[----:B------:R-:W-:Y:S04]  /*e3d10*/  LDS.128 R204, [R241] ;  /* 0x00000000f1cc7984 */ /* 0x000fe80000000c00 */
[----:B------:R-:W-:Y:S06]  /*e3d20*/  BAR.SYNC.DEFER_BLOCKING 0x0 ;  /* 0x0000000000007b1d */ /* 0x000fec0000010000 */
[----:B-1----:R1:W-:Y:S04]  /*e3d30*/  STL [R1+0x5160], R202 ;  /* 0x005160ca01007387 */ /* 0x0023e80000100800 */
        /* <DEDUP_REMOVED lines=18> */
[----:B--2---:R-:W-:Y:S04]  /*e3e60*/  STS.128 [R2], R216 ;  /* 0x000000d802007388 */ /* 0x004fe80000000c00 */
[----:B---3--:R-:W-:Y:S04]  /*e3e70*/  STS.128 [R2+0x80], R220 ;  /* 0x000080dc02007388 */ /* 0x008fe80000000c00 */
[----:B----4-:R-:W-:Y:S04]  /*e3e80*/  STS.128 [R2+0x200], R224 ;  /* 0x000200e002007388 */ /* 0x010fe80000000c00 */
[----:B------:R-:W-:Y:S04]  /*e3e90*/  STS.128 [R2+0x280], R228 ;  /* 0x000280e402007388 */ /* 0x000fe80000000c00 */
[----:B------:R-:W-:Y:S06]  /*e3ea0*/  BAR.SYNC.DEFER_BLOCKING 0x0 ;  /* 0x0000000000007b1d */ /* 0x000fec0000010000 */
[----:B------:R1:W2:Y:S04]  /*e3eb0*/  LDS.128 R216, [R240] ;  /* 0x00000000f0d87984 */ /* 0x0002a80000000c00 */
[----:B------:R-:W3:Y:S04]  /*e3ec0*/  LDS.128 R228, [R0] ;  /* 0x0000000000e47984 */ /* 0x000ee80000000c00 */
[----:B------:R4:W-:Y:S04]  /*e3ed0*/  LDS.128 R224, [R242] ;  /* 0x00000000f2e07984 */ /* 0x0009e80000000c00 */
[----:B------:R4:W-:Y:S04]  /*e3ee0*/  LDS.128 R220, [R241] ;  /* 0x00000000f1dc7984 */ /* 0x0009e80000000c00 */
[----:B------:R-:W-:Y:S01]  /*e3ef0*/  BAR.SYNC.DEFER_BLOCKING 0x0 ;  /* 0x0000000000007b1d */ /* 0x000fe20000010000 */
[----:B-1----:R-:W-:-:S02]  /*e3f00*/  MOV R240, R92 ;  /* 0x0000005c00f07202 */ /* 0x002fc40000000f00 */
[----:B----4-:R-:W-:Y:S01]  /*e3f10*/  MOV R242, R108 ;  /* 0x0000006c00f27202 */ /* 0x010fe20000000f00 */
[----:B------:R-:W-:Y:S02]  /*e3f20*/  IMAD.MOV.U32 R241, RZ, RZ, R93 ;  /* 0x000000fffff17224 */ /* 0x000fe400078e005d */
[----:B--2---:R1:W-:Y:S04]  /*e3f30*/  STL [R1+0x515c], R219 ;  /* 0x00515cdb01007387 */ /* 0x0043e80000100800 */
[----:B-1----:R-:W2:Y:S04]  /*e3f40*/  LDL.LU R219, [R1+0x1a34] ;  /* 0x001a340001db7983 */ /* 0x002ea80000300800 */
[----:B------:R-:W4:Y:S04]  /*e3f50*/  LDL.LU R24, [R1+0xc0] ;  /* 0x0000c00001187983 */ /* 0x000f280000300800 */
[----:B------:R-:W3:Y:S04]  /*e3f60*/  LDL.LU R31, [R1+0x90] ;  /* 0x00009000011f7983 */ /* 0x000ee80000300800 */
[----:B------:R-:W3:Y:S04]  /*e3f70*/  LDL.LU R249, [R1+0x60] ;  /* 0x0000600001f97983 */ /* 0x000ee80000300800 */
[----:B------:R-:W3:Y:S04]  /*e3f80*/  LDL.LU R248, [R1+0x40] ;  /* 0x0000400001f87983 */ /* 0x000ee80000300800 */
[----:B------:R-:W3:Y:S04]  /*e3f90*/  LDL.LU R28, [R1+0x4] ;  /* 0x00000400011c7983 */ /* 0x000ee80000300800 */
[----:B------:R-:W3:Y:S04]  /*e3fa0*/  LDL.LU R123, [R1+0x2800] ;  /* 0x00280000017b7983 */ /* 0x000ee80000300800 */
[----:B------:R1:W-:Y:S04]  /*e3fb0*/  STS.128 [R2], R232 ;  /* 0x000000e802007388 */ /* 0x0003e80000000c00 */
[----:B------:R-:W-:Y:S04]  /*e3fc0*/  STS.128 [R2+0x200], R240 ;  /* 0x000200f002007388 */ /* 0x000fe80000000c00 */
[----:B------:R-:W-:Y:S04]  /*e3fd0*/  STS.128 [R2+0x280], R244 ;  /* 0x000280f402007388 */ /* 0x000fe80000000c00 */
[----:B------:R-:W4:Y:S04]  /*e3fe0*/  LDL.LU R139, [R1+0x2810] ;  /* 0x00281000018b7983 */ /* 0x000f280000300800 */
[----:B------:R-:W-:Y:S01]  /*e3ff0*/  STS.128 [R2+0x80], R236 ;  /* 0x000080ec02007388 */ /* 0x000fe20000000c00 */
[----:B-1----:R-:W-:-:S03]  /*e4000*/  IMAD R232, R202, c[0x0][0x194], RZ ;  /* 0x00006500cae87a24 */ /* 0x002fc600078e02ff */
[----:B------:R-:W-:Y:S01]  /*e4010*/  BAR.SYNC.DEFER_BLOCKING 0x0 ;  /* 0x0000000000007b1d */ /* 0x000fe20000010000 */
[----:B------:R-:W-:Y:S02]  /*e4020*/  ISETP.GE.AND P2, PT, R202, c[0x0][0x178], PT ;  /* 0x00005e00ca007a0c */ /* 0x000fe40003f46270 */
[C---:B------:R-:W-:Y:S02]  /*e4030*/  LEA R92, P4, R232.reuse, c[0x0][0x170], 0x2 ;  /* 0x00005c00e85c7a11 */ /* 0x040fe400078810ff */
[----:B------:R-:W-:Y:S01]  /*e4040*/  ISETP.LT.AND P2, PT, R3, c[0x0][0x17c], !P2 ;  /* 0x00005f0003007a0c */ /* 0x000fe20005741270 */
[----:B------:R-:W4:Y:S01]  /*e4050*/  LDL.LU R155, [R1+0x2818] ;  /* 0x00281800019b7983 */ /* 0x000f220000300800 */
[----:B------:R-:W-:-:S03]  /*e4060*/  LEA.HI.X.SX32 R93, R232, c[0x0][0x174], 0x2, P4 ;  /* 0x00005d00e85d7a11 */ /* 0x000fc600020f16ff */
[----:B------:R-:W4:Y:S01]  /*e4070*/  LDL.LU R187, [R1+0x2814] ;  /* 0x0028140001bb7983 */ /* 0x000f220000300800 */
[----:B------:R-:W-:-:S03]  /*e4080*/  IMAD R252, R3, c[0x0][0x198], RZ ;  /* 0x0000660003fc7a24 */ /* 0x000fc600078e02ff */
[----:B------:R-:W4:Y:S01]  /*e4090*/  LDL.LU R30, [R1+0x20] ;  /* 0x00002000011e7983 */ /* 0x000f220000300800 */
[----:B------:R-:W-:-:S05]  /*e40a0*/  IMAD.WIDE R94, R252, 0x4, R92 ;  /* 0x00000004fc5e7825 */ /* 0x000fca00078e025c */
[----:B------:R1:W-:Y:S04]  /*e40b0*/  @P2 STG.E [R94.64], R29 ;  /* 0x0000001d5e002986 */ /* 0x0003e8000c101904 */
[----:B-1----:R-:W4:Y:S01]  /*e40c0*/  LDL.LU R29, [R1+0x10] ;  /* 0x00001000011d7983 */ /* 0x002f220000300800 */
[----:B------:R-:W-:Y:S02]  /*e40d0*/  MOV R242, c[0x0][0x194] ;  /* 0x0000650000f27a02 */ /* 0x000fe40000000f00 */
[----:B------:R-:W-:Y:S01]  /*e40e0*/  ISETP.GE.AND P0, PT, R3, c[0x0][0x17c], PT ;  /* 0x00005f0003007a0c */ /* 0x000fe20003f06270 */
[----:B------:R-:W4:Y:S02]  /*e40f0*/  LDL.LU R27, [R1] ;  /* 0x00000000011b7983 */ /* 0x000f240000300800 */
[----:B------:R-:W-:-:S05]  /*e4100*/  IMAD R108, R242, 0x80, R232 ;  /* 0x00000080f26c7824 */ /* 0x000fca00078e02e8 */
[----:B------:R-:W-:Y:S02]  /*e4110*/  LEA R2, R242, R108, 0x6 ;  /* 0x0000006cf2027211 */ /* 0x000fe400078e30ff */
[C---:B------:R-:W-:Y:S02]  /*e4120*/  LEA R94, P6, R108.reuse, c[0x0][0x170], 0x2 ;  /* 0x00005c006c5e7a11 */ /* 0x040fe400078c10ff */
[----:B------:R-:W-:Y:S02]  /*e4130*/  ISETP.LT.AND P4, PT, R203, c[0x0][0x178], !P0 ;  /* 0x00005e00cb007a0c */ /* 0x000fe40004781270 */
[----:B------:R-:W-:Y:S02]  /*e4140*/  LEA.HI.X.SX32 R95, R108, c[0x0][0x174], 0x2, P6 ;  /* 0x00005d006c5f7a11 */ /* 0x000fe400030f16ff */
[----:B------:R-:W-:-:S03]  /*e4150*/  ISETP.LT.AND P2, PT, R171, c[0x0][0x178], !P0 ;  /* 0x00005e00ab007a0c */ /* 0x000fc60004741270 */
[----:B------:R-:W-:Y:S01]  /*e4160*/  IMAD.WIDE R110, R252, 0x4, R94 ;  /* 0x00000004fc6e7825 */ /* 0x000fe200078e025e */
[----:B--2---:R-:W-:-:S04]  /*e4170*/  ISETP.GE.AND P1, PT, R219, c[0x0][0x178], PT ;  /* 0x00005e00db007a0c */ /* 0x004fc80003f26270 */
[----:B------:R-:W-:Y:S01]  /*e4180*/  ISETP.LT.AND P1, PT, R3, c[0x0][0x17c], !P1 ;  /* 0x00005f0003007a0c */ /* 0x000fe20004f21270 */
[----:B------:R-:W-:-:S05]  /*e4190*/  IMAD R3, R219, c[0x0][0x194], RZ ;  /* 0x00006500db037a24 */ /* 0x000fca00078e02ff */
[----:B------:R-:W-:-:S04]  /*e41a0*/  LEA R238, P5, R3, c[0x0][0x170], 0x2 ;  /* 0x00005c0003ee7a11 */ /* 0x000fc800078a10ff */
[----:B------:R-:W-:Y:S01]  /*e41b0*/  LEA.HI.X.SX32 R239, R3, c[0x0][0x174], 0x2, P5 ;  /* 0x00005d0003ef7a11 */ /* 0x000fe200028f16ff */
[----:B------:R-:W-:Y:S01]  /*e41c0*/  IMAD R3, R242, 0x40, R2 ;  /* 0x00000040f2037824 */ /* 0x000fe200078e0202 */
[----:B------:R-:W-:-:S04]  /*e41d0*/  LEA R236, P5, R2, c[0x0][0x170], 0x2 ;  /* 0x00005c0002ec7a11 */ /* 0x000fc800078a10ff */
[----:B------:R-:W-:Y:S02]  /*e41e0*/  LEA.HI.X.SX32 R237, R2, c[0x0][0x174], 0x2, P5 ;  /* 0x00005d0002ed7a11 */ /* 0x000fe400028f16ff */
[----:B------:R-:W-:Y:S02]  /*e41f0*/  LEA R234, P5, R3, c[0x0][0x170], 0x2 ;  /* 0x00005c0003ea7a11 */ /* 0x000fe400078a10ff */
[----:B---3--:R-:W-:Y:S02]  /*e4200*/  ISETP.LT.AND P6, PT, R123, c[0x0][0x178], !P0 ;  /* 0x00005e007b007a0c */ /* 0x008fe400047c1270 */
[----:B------:R-:W-:Y:S01]  /*e4210*/  LEA.HI.X.SX32 R235, R3, c[0x0][0x174], 0x2, P5 ;  /* 0x00005d0003eb7a11 */ /* 0x000fe200028f16ff */
[----:B------:R-:W-:Y:S01]  /*e4220*/  IMAD.WIDE R108, R252, 0x4, R238 ;  /* 0x00000004fc6c7825 */ /* 0x000fe200078e02ee */
[----:B------:R-:W-:-:S03]  /*e4230*/  LEA R2, R242, R3, 0x6 ;  /* 0x00000003f2027211 */ /* 0x000fc600078e30ff */
[C---:B------:R-:W-:Y:S01]  /*e4240*/  IMAD.WIDE R232, R252.reuse, 0x4, R236 ;  /* 0x00000004fce87825 */ /* 0x040fe200078e02ec */
[----:B----4-:R-:W-:Y:S03]  /*e4250*/  @P1 STG.E [R108.64], R24 ;  /* 0x000000186c001986 */ /* 0x010fe6000c101904 */
[----:B------:R-:W-:Y:S02]  /*e4260*/  IMAD.WIDE R240, R252, 0x4, R234 ;  /* 0x00000004fcf07825 */ /* 0x000fe400078e02ea */
[----:B------:R1:W-:Y:S02]  /*e4270*/  @P6 STG.E [R110.64], R31 ;  /* 0x0000001f6e006986 */ /* 0x0003e4000c101904 */
[----:B------:R-:W-:Y:S02]  /*e4280*/  IMAD R3, R242, 0x40, R2 ;  /* 0x00000040f2037824 */ /* 0x000fe400078e0202 */
[----:B------:R2:W-:Y:S01]  /*e4290*/  @P4 STG.E [R232.64], R249 ;  /* 0x000000f9e8004986 */ /* 0x0005e2000c101904 */
[----:B------:R-:W-:-:S03]  /*e42a0*/  ISETP.LT.AND P1, PT, R139, c[0x0][0x178], !P0 ;  /* 0x00005e008b007a0c */ /* 0x000fc60004721270 */
[----:B------:R3:W-:Y:S01]  /*e42b0*/  @P2 STG.E [R240.64], R248 ;  /* 0x000000f8f0002986 */ /* 0x0007e2000c101904 */
[----:B-1----:R-:W-:Y:S02]  /*e42c0*/  LEA R110, P5, R3, c[0x0][0x170], 0x2 ;  /* 0x00005c00036e7a11 */ /* 0x002fe400078a10ff */
[----:B--2---:R-:W-:Y:S01]  /*e42d0*/  LEA R232, P4, R2, c[0x0][0x170], 0x2 ;  /* 0x00005c0002e87a11 */ /* 0x004fe200078810ff */
[----:B------:R-:W2:Y:S01]  /*e42e0*/  LDL.LU R249, [R1+0xf4] ;  /* 0x0000f40001f97983 */ /* 0x000ea20000300800 */
[----:B------:R-:W-:-:S03]  /*e42f0*/  ISETP.LT.AND P2, PT, R187, c[0x0][0x178], !P0 ;  /* 0x00005e00bb007a0c */ /* 0x000fc60004741270 */
[----:B---3--:R-:W3:Y:S01]  /*e4300*/  LDL.LU R248, [R1+0xc4] ;  /* 0x0000c40001f87983 */ /* 0x008ee20000300800 */
[----:B------:R-:W-:Y:S02]  /*e4310*/  ISETP.LT.AND P0, PT, R155, c[0x0][0x178], !P0 ;  /* 0x00005e009b007a0c */ /* 0x000fe40004701270 */
[----:B------:R-:W-:Y:S01]  /*e4320*/  LEA.HI.X.SX32 R233, R2, c[0x0][0x174], 0x2, P4 ;  /* 0x00005d0002e97a11 */ /* 0x000fe200020f16ff */
[----:B------:R-:W4:Y:S01]  /*e4330*/  LDL.LU R25, [R1+0x94] ;  /* 0x0000940001197983 */ /* 0x000f220000300800 */
[----:B------:R-:W-:Y:S02]  /*e4340*/  LEA.HI.X.SX32 R111, R3, c[0x0][0x174], 0x2, P5 ;  /* 0x00005d00036f7a11 */ /* 0x000fe400028f16ff */
[----:B------:R-:W-:Y:S01]  /*e4350*/  LEA R109, R242, R3, 0x6 ;  /* 0x00000003f26d7211 */ /* 0x000fe200078e30ff */
[----:B------:R-:W4:Y:S01]  /*e4360*/  LDL.LU R24, [R1+0x64] ;  /* 0x0000640001187983 */ /* 0x000f220000300800 */
[----:B------:R-:W-:-:S03]  /*e4370*/  IMAD.WIDE R2, R252, 0x4, R232 ;  /* 0x00000004fc027825 */ /* 0x000fc600078e02e8 */
[----:B------:R-:W4:Y:S01]  /*e4380*/  LDL.LU R31, [R1+0x44] ;  /* 0x00004400011f7983 */ /* 0x000f220000300800 */
[----:B------:R-:W-:-:S03]  /*e4390*/  IMAD.WIDE R240, R252, 0x4, R110 ;  /* 0x00000004fcf07825 */ /* 0x000fc600078e026e */
[----:B------:R1:W-:Y:S04]  /*e43a0*/  @P1 STG.E [R2.64], R30 ;  /* 0x0000001e02001986 */ /* 0x0003e8000c101904 */
[----:B------:R-:W4:Y:S04]  /*e43b0*/  LDL.LU R26, [R1+0x4f4c] ;  /* 0x004f4c00011a7983 */ /* 0x000f280000300800 */
[----:B------:R1:W-:Y:S04]  /*e43c0*/  @P0 STG.E [R240.64], R29 ;  /* 0x0000001df0000986 */ /* 0x0003e8000c101904 */
[----:B-1----:R-:W4:Y:S04]  /*e43d0*/  LDL.LU R30, [R1+0x24] ;  /* 0x00002400011e7983 */ /* 0x002f280000300800 */
[----:B------:R-:W4:Y:S01]  /*e43e0*/  LDL.LU R29, [R1+0x14] ;  /* 0x00001400011d7983 */ /* 0x000f220000300800 */
[----:B------:R-:W-:-:S02]  /*e43f0*/  LEA R108, P6, R109, c[0x0][0x170], 0x2 ;  /* 0x00005c006d6c7a11 */ /* 0x000fc400078c10ff */
[----:B------:R-:W-:Y:S02]  /*e4400*/  ISETP.LT.AND P5, PT, R202, c[0x0][0x178], !P3 ;  /* 0x00005e00ca007a0c */ /* 0x000fe40005fa1270 */
[----:B------:R-:W-:Y:S02]  /*e4410*/  ISETP.LT.AND P4, PT, R219, c[0x0][0x178], !P3 ;  /* 0x00005e00db007a0c */ /* 0x000fe40005f81270 */
[----:B------:R-:W-:Y:S02]  /*e4420*/  LEA.HI.X.SX32 R109, R109, c[0x0][0x174], 0x2, P6 ;  /* 0x00005d006d6d7a11 */ /* 0x000fe400030f16ff */
[C---:B------:R-:W-:Y:S02]  /*e4430*/  IADD3 R246, R252.reuse, c[0x0][0x198], RZ ;  /* 0x00006600fcf67a10 */ /* 0x040fe40007ffe0ff */
[----:B------:R-:W-:Y:S01]  /*e4440*/  ISETP.LT.AND P0, PT, R123, c[0x0][0x178], !P3 ;  /* 0x00005e007b007a0c */ /* 0x000fe20005f01270 */
[----:B------:R-:W-:Y:S01]  /*e4450*/  IMAD.WIDE R2, R252, 0x4, R108 ;  /* 0x00000004fc027825 */ /* 0x000fe200078e026c */
[----:B------:R-:W-:-:S02]  /*e4460*/  ISETP.LT.AND P1, PT, R203, c[0x0][0x178], !P3 ;  /* 0x00005e00cb007a0c */ /* 0x000fc40005f21270 */
[----:B------:R-:W-:Y:S01]  /*e4470*/  ISETP.LT.AND P6, PT, R171, c[0x0][0x178], !P3 ;  /* 0x00005e00ab007a0c */ /* 0x000fe20005fc1270 */
[C---:B------:R-:W-:Y:S01]  /*e4480*/  IMAD.WIDE R240, R246.reuse, 0x4, R92 ;  /* 0x00000004f6f07825 */ /* 0x040fe200078e025c */
[----:B------:R1:W-:Y:S03]  /*e4490*/  @P2 STG.E [R2.64], R27 ;  /* 0x0000001b02002986 */ /* 0x0003e6000c101904 */
[----:B------:R-:W-:-:S04]  /*e44a0*/  IMAD.WIDE R242, R246, 0x4, R238 ;  /* 0x00000004f6f27825 */ /* 0x000fc800078e02ee */
[----:B-1----:R-:W-:Y:S01]  /*e44b0*/  IMAD.WIDE R2, R246, 0x4, R94 ;  /* 0x00000004f6027825 */ /* 0x002fe200078e025e */
[----:B--2---:R1:W-:Y:S01]  /*e44c0*/  @P5 STG.E [R240.64], R249 ;  /* 0x000000f9f0005986 */ /* 0x0043e2000c101904 */
[----:B------:R-:W-:-:S03]  /*e44d0*/  ISETP.LT.AND P5, PT, R139, c[0x0][0x178], !P3 ;  /* 0x00005e008b007a0c */ /* 0x000fc60005fa1270 */
[----:B---3--:R2:W-:Y:S01]  /*e44e0*/  @P4 STG.E [R242.64], R248 ;  /* 0x000000f8f2004986 */ /* 0x0085e2000c101904 */
[----:B------:R-:W-:Y:S01]  /*e44f0*/  ISETP.LT.AND P4, PT, R155, c[0x0][0x178], !P3 ;  /* 0x00005e009b007a0c */ /* 0x000fe20005f81270 */
[C---:B-1----:R-:W-:Y:S02]  /*e4500*/  IMAD.WIDE R240, R246.reuse, 0x4, R236 ;  /* 0x00000004f6f07825 */ /* 0x042fe400078e02ec */
[----:B----4-:R1:W-:Y:S02]  /*e4510*/  @P0 STG.E [R2.64], R25 ;  /* 0x0000001902000986 */ /* 0x0103e4000c101904 */
[C---:B--2---:R-:W-:Y:S02]  /*e4520*/  IMAD.WIDE R242, R246.reuse, 0x4, R234 ;  /* 0x00000004f6f27825 */ /* 0x044fe400078e02ea */
[----:B------:R-:W-:Y:S04]  /*e4530*/  @P1 STG.E [R240.64], R24 ;  /* 0x00000018f0001986 */ /* 0x000fe8000c101904 */
[----:B------:R2:W-:Y:S01]  /*e4540*/  @P6 STG.E [R242.64], R31 ;  /* 0x0000001ff2006986 */ /* 0x0005e2000c101904 */
[----:B-1----:R-:W-:-:S03]  /*e4550*/  IMAD.WIDE R2, R246, 0x4, R110 ;  /* 0x00000004f6027825 */ /* 0x002fc600078e026e */
[----:B------:R-:W3:Y:S04]  /*e4560*/  LDL.LU R249, [R1+0x170] ;  /* 0x0001700001f97983 */ /* 0x000ee80000300800 */
[----:B------:R-:W4:Y:S01]  /*e4570*/  LDL.LU R248, [R1+0x140] ;  /* 0x0001400001f87983 */ /* 0x000f220000300800 */
[----:B--2---:R-:W-:-:S03]  /*e4580*/  IMAD.WIDE R242, R246, 0x4, R232 ;  /* 0x00000004f6f27825 */ /* 0x004fc600078e02e8 */
[----:B------:R-:W2:Y:S04]  /*e4590*/  LDL.LU R24, [R1+0x110] ;  /* 0x0001100001187983 */ /* 0x000ea80000300800 */
[----:B------:R-:W2:Y:S04]  /*e45a0*/  LDL.LU R252, [R1+0xb0] ;  /* 0x0000b00001fc7983 */ /* 0x000ea80000300800 */
[----:B------:R-:W-:Y:S04]  /*e45b0*/  @P5 STG.E [R242.64], R30 ;  /* 0x0000001ef2005986 */ /* 0x000fe8000c101904 */
[----:B------:R-:W2:Y:S04]  /*e45c0*/  LDL.LU R247, [R1+0x80] ;  /* 0x0000800001f77983 */ /* 0x000ea80000300800 */
[----:B------:R1:W-:Y:S04]  /*e45d0*/  @P4 STG.E [R2.64], R29 ;  /* 0x0000001d02004986 */ /* 0x0003e8000c101904 */
[----:B-1----:R-:W2:Y:S01]  /*e45e0*/  LDL.LU R29, [R1+0x4f50] ;  /* 0x004f5000011d7983 */ /* 0x002ea20000300800 */
[----:B------:R-:W-:-:S02]  /*e45f0*/  ISETP.GE.AND P2, PT, R26, c[0x0][0x17c], PT ;  /* 0x00005f001a007a0c */ /* 0x000fc40003f46270 */
[----:B------:R-:W-:Y:S01]  /*e4600*/  ISETP.LT.AND P3, PT, R187, c[0x0][0x178], !P3 ;  /* 0x00005e00bb007a0c */ /* 0x000fe20005f61270 */
[----:B------:R-:W-:Y:S01]  /*e4610*/  IMAD.WIDE R240, R246, 0x4, R108 ;  /* 0x00000004f6f07825 */ /* 0x000fe200078e026c */
[----:B------:R-:W-:Y:S01]  /*e4620*/  ISETP.LT.AND P0, PT, R202, c[0x0][0x178], !P2 ;  /* 0x00005e00ca007a0c */ /* 0x000fe20005701270 */
[----:B------:R-:W2:Y:S01]  /*e4630*/  LDL.LU R26, [R1+0x50] ;  /* 0x00005000011a7983 */ /* 0x000ea20000300800 */
[----:B------:R-:W-:Y:S02]  /*e4640*/  IADD3 R246, R246, c[0x0][0x198], RZ ;  /* 0x00006600f6f67a10 */ /* 0x000fe40007ffe0ff */
[----:B------:R-:W-:Y:S02]  /*e4650*/  ISETP.LT.AND P1, PT, R219, c[0x0][0x178], !P2 ;  /* 0x00005e00db007a0c */ /* 0x000fe40005721270 */
[----:B------:R-:W-:Y:S01]  /*e4660*/  ISETP.LT.AND P4, PT, R123, c[0x0][0x178], !P2 ;  /* 0x00005e007b007a0c */ /* 0x000fe20005781270 */
[----:B------:R-:W-:-:S04]  /*e4670*/  IMAD.WIDE R2, R246, 0x4, R92 ;  /* 0x00000004f6027825 */ /* 0x000fc800078e025c */
[----:B------:R1:W-:Y:S04]  /*e4680*/  @P3 STG.E [R240.64], R28 ;  /* 0x0000001cf0003986 */ /* 0x0003e8000c101904 */
[----:B-1----:R-:W2:Y:S01]  /*e4690*/  LDL.LU R28, [R1+0x114] ;  /* 0x00011400011c7983 */ /* 0x002ea20000300800 */
[----:B------:R-:W-:-:S03]  /*e46a0*/  IMAD.WIDE R240, R246, 0x4, R238 ;  /* 0x00000004f6f07825 */ /* 0x000fc600078e02ee */
[----:B------:R-:W2:Y:S04]  /*e46b0*/  LDL.LU R27, [R1+0x30] ;  /* 0x00003000011b7983 */ /* 0x000ea80000300800 */
[----:B------:R-:W2:Y:S04]  /*e46c0*/  LDL.LU R25, [R1+0x174] ;  /* 0x0001740001197983 */ /* 0x000ea80000300800 */
[----:B------:R-:W2:Y:S04]  /*e46d0*/  LDL.LU R31, [R1+0x144] ;  /* 0x00014400011f7983 */ /* 0x000ea80000300800 */
[----:B------:R-:W2:Y:S04]  /*e46e0*/  LDL.LU R30, [R1+0xe4] ;  /* 0x0000e400011e7983 */ /* 0x000ea80000300800 */
[----:B---3--:R1:W-:Y:S04]  /*e46f0*/  @P0 STG.E [R2.64], R249 ;  /* 0x000000f902000986 */ /* 0x0083e8000c101904 */
[----:B----4-:R3:W-:Y:S01]  /*e4700*/  @P1 STG.E [R240.64], R248 ;  /* 0x000000f8f0001986 */ /* 0x0107e2000c101904 */
[----:B-1----:R-:W-:-:S03]  /*e4710*/  IMAD.WIDE R2, R246, 0x4, R94 ;  /* 0x00000004f6027825 */ /* 0x002fc600078e025e */
[----:B------:R-:W4:Y:S04]  /*e4720*/  LDL.LU R249, [R1+0xb4] ;  /* 0x0000b40001f97983 */ /* 0x000f280000300800 */
[----:B--2---:R1:W-:Y:S01]  /*e4730*/  @P4 STG.E [R2.64], R24 ;  /* 0x0000001802004986 */ /* 0x0043e2000c101904 */
[----:B------:R-:W-:-:S03]  /*e4740*/  ISETP.GE.AND P0, PT, R29, c[0x0][0x17c], PT ;  /* 0x00005f001d007a0c */ /* 0x000fc60003f06270 */
[----:B------:R-:W2:Y:S04]  /*e4750*/  LDL.LU R29, [R1+0x34] ;  /* 0x00003400011d7983 */ /* 0x000ea80000300800 */
[----:B---3--:R-:W3:Y:S04]  /*e4760*/  LDL.LU R248, [R1+0x1f0] ;  /* 0x0001f00001f87983 */ /* 0x008ee80000300800 */
[----:B-1----:R-:W2:Y:S04]  /*e4770*/  LDL.LU R24, [R1+0x5190] ;  /* 0x0051900001187983 */ /* 0x002ea80000300800 */
[----:B------:R-:W2:Y:S04]  /*e4780*/  LDL.LU R3, [R1+0xe0] ;  /* 0x0000e00001037983 */ /* 0x000ea80000300800 */
[----:B------:R-:W3:Y:S01]  /*e4790*/  LDL.LU R2, [R1+0x4f54] ;  /* 0x004f540001027983 */ /* 0x000ee20000300800 */
[----:B------:R-:W-:-:S02]  /*e47a0*/  ISETP.LT.AND P3, PT, R203, c[0x0][0x178], !P2 ;  /* 0x00005e00cb007a0c */ /* 0x000fc40005761270 */
[----:B------:R-:W-:Y:S02]  /*e47b0*/  ISETP.LT.AND P5, PT, R171, c[0x0][0x178], !P2 ;  /* 0x00005e00ab007a0c */ /* 0x000fe400057a1270 */
[----:B------:R-:W-:Y:S01]  /*e47c0*/  ISETP.LT.AND P6, PT, R139, c[0x0][0x178], !P2 ;  /* 0x00005e008b007a0c */ /* 0x000fe200057c1270 */
[----:B------:R-:W-:Y:S01]  /*e47d0*/  IMAD.WIDE R240, R246, 0x4, R236 ;  /* 0x00000004f6f07825 */ /* 0x000fe200078e02ec */
[----:B------:R-:W-:-:S03]  /*e47e0*/  ISETP.LT.AND P1, PT, R155, c[0x0][0x178], !P2 ;  /* 0x00005e009b007a0c */ /* 0x000fc60005721270 */
[----:B------:R-:W-:Y:S01]  /*e47f0*/  IMAD.WIDE R242, R246, 0x4, R234 ;  /* 0x00000004f6f27825 */ /* 0x000fe200078e02ea */
[----:B------:R-:W-:-:S03]  /*e4800*/  ISETP.LT.AND P2, PT, R187, c[0x0][0x178], !P2 ;  /* 0x00005e00bb007a0c */ /* 0x000fc60005741270 */
[----:B------:R-:W-:Y:S01]  /*e4810*/  IMAD.WIDE R244, R246, 0x4, R232 ;  /* 0x00000004f6f47825 */ /* 0x000fe200078e02e8 */
[----:B------:R-:W-:Y:S01]  /*e4820*/  ISETP.LT.AND P4, PT, R202, c[0x0][0x178], !P0 ;  /* 0x00005e00ca007a0c */ /* 0x000fe20004781270 */
[----:B--2---:R1:W-:Y:S04]  /*e4830*/  @P3 STG.E [R240.64], R3 ;  /* 0x00000003f0003986 */ /* 0x0043e8000c101904 */
[----:B------:R2:W-:Y:S01]  /*e4840*/  @P5 STG.E [R242.64], R252 ;  /* 0x000000fcf2005986 */ /* 0x0005e2000c101904 */
[----:B------:R-:W-:-:S03]  /*e4850*/  ISETP.LT.AND P5, PT, R219, c[0x0][0x178], !P0 ;  /* 0x00005e00db007a0c */ /* 0x000fc600047a1270 */
[----:B------:R3:W-:Y:S01]  /*e4860*/  @P6 STG.E [R244.64], R247 ;  /* 0x000000f7f4006986 */ /* 0x0007e2000c101904 */
[----:B------:R-:W-:Y:S01]  /*e4870*/  ISETP.LT.AND P6, PT, R123, c[0x0][0x178], !P0 ;  /* 0x00005e007b007a0c */ /* 0x000fe200047c1270 */
[C---:B-1----:R-:W-:Y:S01]  /*e4880*/  IMAD.WIDE R240, R246.reuse, 0x4, R110 ;  /* 0x00000004f6f07825 */ /* 0x042fe200078e026e */
[----:B------:R-:W-:Y:S02]  /*e4890*/  IADD3 R3, R246, c[0x0][0x198], RZ ;  /* 0x00006600f6037a10 */ /* 0x000fe40007ffe0ff */
[----:B------:R-:W-:Y:S02]  /*e48a0*/  ISETP.LT.AND P3, PT, R203, c[0x0][0x178], !P0 ;  /* 0x00005e00cb007a0c */ /* 0x000fe40004761270 */
[----:B------:R1:W-:Y:S01]  /*e48b0*/  @P1 STG.E [R240.64], R26 ;  /* 0x0000001af0001986 */ /* 0x0003e2000c101904 */
[----:B------:R-:W-:Y:S01]  /*e48c0*/  ISETP.LT.AND P1, PT, R171, c[0x0][0x178], !P0 ;  /* 0x00005e00ab007a0c */ /* 0x000fe20004721270 */
[----:B--2---:R-:W-:-:S04]  /*e48d0*/  IMAD.WIDE R242, R3, 0x4, R92 ;  /* 0x0000000403f27825 */ /* 0x004fc800078e025c */
[----:B---3--:R-:W-:-:S04]  /*e48e0*/  IMAD.WIDE R244, R3, 0x4, R238 ;  /* 0x0000000403f47825 */ /* 0x008fc800078e02ee */
[----:B-1----:R-:W-:Y:S01]  /*e48f0*/  IMAD.WIDE R240, R246, 0x4, R108 ;  /* 0x00000004f6f07825 */ /* 0x002fe200078e026c */
[----:B------:R-:W2:Y:S03]  /*e4900*/  LDL.LU R26, [R1+0x54] ;  /* 0x00005400011a7983 */ /* 0x000ea60000300800 */
[C---:B------:R-:W-:Y:S01]  /*e4910*/  IMAD.WIDE R246, R3.reuse, 0x4, R94 ;  /* 0x0000000403f67825 */ /* 0x040fe200078e025e */
[----:B------:R1:W-:Y:S04]  /*e4920*/  @P2 STG.E [R240.64], R27 ;  /* 0x0000001bf0002986 */ /* 0x0003e8000c101904 */
[----:B------:R3:W-:Y:S04]  /*e4930*/  @P4 STG.E [R242.64], R25 ;  /* 0x00000019f2004986 */ /* 0x0007e8000c101904 */
[----:B------:R-:W-:Y:S04]  /*e4940*/  @P5 STG.E [R244.64], R31 ;  /* 0x0000001ff4005986 */ /* 0x000fe8000c101904 */
[----:B------:R4:W-:Y:S01]  /*e4950*/  @P6 STG.E [R246.64], R28 ;  /* 0x0000001cf6006986 */ /* 0x0009e2000c101904 */
[----:B-1----:R-:W-:-:S04]  /*e4960*/  IMAD.WIDE R240, R3, 0x4, R236 ;  /* 0x0000000403f07825 */ /* 0x002fc800078e02ec */
[----:B---3--:R-:W-:Y:S01]  /*e4970*/  IMAD.WIDE R242, R3, 0x4, R234 ;  /* 0x0000000403f27825 */ /* 0x008fe200078e02ea */
[----:B------:R1:W-:Y:S01]  /*e4980*/  @P3 STG.E [R240.64], R30 ;  /* 0x0000001ef0003986 */ /* 0x0003e2000c101904 */
[----:B------:R-:W-:-:S03]  /*e4990*/  ISETP.GE.AND P2, PT, R2, c[0x0][0x17c], PT ;  /* 0x00005f0002007a0c */ /* 0x000fc60003f46270 */
[----:B----4-:R-:W3:Y:S04]  /*e49a0*/  LDL.LU R28, [R1+0x1c0] ;  /* 0x0001c000011c7983 */ /* 0x010ee80000300800 */
[----:B------:R-:W4:Y:S04]  /*e49b0*/  LDL.LU R31, [R1+0x190] ;  /* 0x00019000011f7983 */ /* 0x000f280000300800 */
[----:B------:R-:W2:Y:S01]  /*e49c0*/  LDL.LU R25, [R1+0x4f58] ;  /* 0x004f580001197983 */ /* 0x000ea20000300800 */
[----:B------:R-:W-:-:S03]  /*e49d0*/  IADD3 R2, R3, c[0x0][0x198], RZ ;  /* 0x0000660003027a10 */ /* 0x000fc60007ffe0ff */
[----:B------:R-:W2:Y:S01]  /*e49e0*/  LDL.LU R252, [R1+0x160] ;  /* 0x0001600001fc7983 */ /* 0x000ea20000300800 */
[----:B-1----:R-:W-:-:S03]  /*e49f0*/  IMAD.WIDE R240, R3, 0x4, R232 ;  /* 0x0000000403f07825 */ /* 0x002fc600078e02e8 */
[----:B------:R-:W2:Y:S01]  /*e4a00*/  LDL.LU R27, [R1+0x130] ;  /* 0x00013000011b7983 */ /* 0x000ea20000300800 */
[----:B------:R-:W-:-:S03]  /*e4a10*/  IMAD.WIDE R244, R3, 0x4, R108 ;  /* 0x0000000403f47825 */ /* 0x000fc600078e026c */
[----:B------:R1:W-:Y:S04]  /*e4a20*/  @P1 STG.E [R242.64], R249 ;  /* 0x000000f9f2001986 */ /* 0x0003e8000c101904 */
[----:B------:R-:W2:Y:S04]  /*e4a30*/  LDL.LU R30, [R1+0x100] ;  /* 0x00010000011e7983 */ /* 0x000ea80000300800 */
[----:B-1----:R-:W2:Y:S01]  /*e4a40*/  LDL.LU R249, [R1+0xd0] ;  /* 0x0000d00001f97983 */ /* 0x002ea20000300800 */
[----:B------:R-:W-:-:S03]  /*e4a50*/  IMAD.WIDE R242, R3, 0x4, R110 ;  /* 0x0000000403f27825 */ /* 0x000fc600078e026e */
[----:B------:R-:W2:Y:S01]  /*e4a60*/  LDL.LU R3, [R1+0x84] ;  /* 0x0000840001037983 */ /* 0x000ea20000300800 */
[----:B------:R-:W-:Y:S02]  /*e4a70*/  ISETP.LT.AND P5, PT, R139, c[0x0][0x178], !P0 ;  /* 0x00005e008b007a0c */ /* 0x000fe400047a1270 */
[----:B------:R-:W-:Y:S02]  /*e4a80*/  ISETP.LT.AND P4, PT, R155, c[0x0][0x178], !P0 ;  /* 0x00005e009b007a0c */ /* 0x000fe40004781270 */
[----:B------:R-:W-:Y:S02]  /*e4a90*/  ISETP.LT.AND P0, PT, R187, c[0x0][0x178], !P0 ;  /* 0x00005e00bb007a0c */ /* 0x000fe40004701270 */
[----:B------:R-:W-:Y:S02]  /*e4aa0*/  ISETP.LT.AND P6, PT, R202, c[0x0][0x178], !P2 ;  /* 0x00005e00ca007a0c */ /* 0x000fe400057c1270 */
[----:B------:R-:W-:Y:S02]  /*e4ab0*/  ISETP.LT.AND P1, PT, R219, c[0x0][0x178], !P2 ;  /* 0x00005e00db007a0c */ /* 0x000fe40005721270 */
[----:B------:R-:W-:Y:S01]  /*e4ac0*/  ISETP.LT.AND P3, PT, R123, c[0x0][0x178], !P2 ;  /* 0x00005e007b007a0c */ /* 0x000fe20005761270 */
[----:B------:R-:W-:-:S02]  /*e4ad0*/  IMAD.WIDE R246, R2, 0x4, R92 ;  /* 0x0000000402f67825 */ /* 0x000fc400078e025c */
[----:B--2---:R1:W-:Y:S04]  /*e4ae0*/  @P5 STG.E [R240.64], R3 ;  /* 0x00000003f0005986 */ /* 0x0043e8000c101904 */
[----:B------:R2:W-:Y:S04]  /*e4af0*/  @P4 STG.E [R242.64], R26 ;  /* 0x0000001af2004986 */ /* 0x0005e8000c101904 */
[----:B------:R-:W-:Y:S01]  /*e4b00*/  @P0 STG.E [R244.64], R29 ;  /* 0x0000001df4000986 */ /* 0x000fe2000c101904 */
[----:B-1----:R-:W-:-:S03]  /*e4b10*/  IMAD.WIDE R240, R2, 0x4, R238 ;  /* 0x0000000402f07825 */ /* 0x002fc600078e02ee */
[----:B------:R1:W-:Y:S01]  /*e4b20*/  @P6 STG.E [R246.64], R248 ;  /* 0x000000f8f6006986 */ /* 0x0003e2000c101904 */
[----:B--2---:R-:W-:-:S03]  /*e4b30*/  IMAD.WIDE R242, R2, 0x4, R94 ;  /* 0x0000000402f27825 */ /* 0x004fc600078e025e */
[----:B------:R-:W2:Y:S04]  /*e4b40*/  LDL.LU R26, [R1+0xa0] ;  /* 0x0000a000011a7983 */ /* 0x000ea80000300800 */
[----:B---3--:R3:W-:Y:S04]  /*e4b50*/  @P1 STG.E [R240.64], R28 ;  /* 0x0000001cf0001986 */ /* 0x0087e8000c101904 */
[----:B-1----:R-:W2:Y:S01]  /*e4b60*/  LDL.LU R248, [R1+0x1f4] ;  /* 0x0001f40001f87983 */ /* 0x002ea20000300800 */
[----:B------:R-:W-:-:S03]  /*e4b70*/  ISETP.GE.AND P1, PT, R25, c[0x0][0x17c], PT ;  /* 0x00005f0019007a0c */ /* 0x000fc60003f26270 */
[----:B------:R-:W2:Y:S04]  /*e4b80*/  LDL.LU R29, [R1+0x164] ;  /* 0x00016400011d7983 */ /* 0x000ea80000300800 */
[----:B---3--:R-:W3:Y:S04]  /*e4b90*/  LDL.LU R28, [R1+0x134] ;  /* 0x00013400011c7983 */ /* 0x008ee80000300800 */
[----:B----4-:R1:W-:Y:S04]  /*e4ba0*/  @P3 STG.E [R242.64], R31 ;  /* 0x0000001ff2003986 */ /* 0x0103e8000c101904 */
[----:B------:R-:W4:Y:S04]  /*e4bb0*/  LDL.LU R25, [R1+0x1c4] ;  /* 0x0001c40001197983 */ /* 0x000f280000300800 */
[----:B-1----:R-:W3:Y:S01]  /*e4bc0*/  LDL.LU R31, [R1+0x194] ;  /* 0x00019400011f7983 */ /* 0x002ee20000300800 */
[----:B------:R-:W-:-:S02]  /*e4bd0*/  ISETP.LT.AND P4, PT, R203, c[0x0][0x178], !P2 ;  /* 0x00005e00cb007a0c */ /* 0x000fc40005781270 */
[----:B------:R-:W-:Y:S02]  /*e4be0*/  ISETP.LT.AND P0, PT, R171, c[0x0][0x178], !P2 ;  /* 0x00005e00ab007a0c */ /* 0x000fe40005701270 */
[----:B------:R-:W-:Y:S02]  /*e4bf0*/  ISETP.LT.AND P5, PT, R139, c[0x0][0x178], !P2 ;  /* 0x00005e008b007a0c */ /* 0x000fe400057a1270 */
[----:B------:R-:W-:Y:S01]  /*e4c00*/  ISETP.LT.AND P6, PT, R155, c[0x0][0x178], !P2 ;  /* 0x00005e009b007a0c */ /* 0x000fe200057c1270 */
[----:B------:R-:W-:Y:S01]  /*e4c10*/  IMAD.WIDE R244, R2, 0x4, R236 ;  /* 0x0000000402f47825 */ /* 0x000fe200078e02ec */
[----:B------:R-:W-:Y:S02]  /*e4c20*/  ISETP.LT.AND P2, PT, R187, c[0x0][0x178], !P2 ;  /* 0x00005e00bb007a0c */ /* 0x000fe40005741270 */
[----:B------:R-:W-:Y:S01]  /*e4c30*/  ISETP.LT.AND P3, PT, R202, c[0x0][0x178], !P1 ;  /* 0x00005e00ca007a0c */ /* 0x000fe20004f61270 */
[C---:B------:R-:W-:Y:S01]  /*e4c40*/  IMAD.WIDE R246, R2.reuse, 0x4, R234 ;  /* 0x0000000402f67825 */ /* 0x040fe200078e02ea */
[C---:B------:R-:W-:Y:S01]  /*e4c50*/  IADD3 R3, R2.reuse, c[0x0][0x198], RZ ;  /* 0x0000660002037a10 */ /* 0x040fe20007ffe0ff */
[----:B------:R-:W-:Y:S02]  /*e4c60*/  @P4 STG.E [R244.64], R252 ;  /* 0x000000fcf4004986 */ /* 0x000fe4000c101904 */
[----:B------:R-:W-:-:S02]  /*e4c70*/  IMAD.WIDE R240, R2, 0x4, R232 ;  /* 0x0000000402f07825 */ /* 0x000fc400078e02e8 */
[----:B------:R1:W-:Y:S02]  /*e4c80*/  @P0 STG.E [R246.64], R27 ;  /* 0x0000001bf6000986 */ /* 0x0003e4000c101904 */
[----:B------:R-:W-:Y:S01]  /*e4c90*/  IMAD.WIDE R242, R2, 0x4, R110 ;  /* 0x0000000402f27825 */ /* 0x000fe200078e026e */
[----:B------:R-:W-:Y:S01]  /*e4ca0*/  ISETP.LT.AND P0, PT, R219, c[0x0][0x178], !P1 ;  /* 0x00005e00db007a0c */ /* 0x000fe20004f01270 */
[----:B------:R1:W-:Y:S01]  /*e4cb0*/  @P5 STG.E [R240.64], R30 ;  /* 0x0000001ef0005986 */ /* 0x0003e2000c101904 */
[----:B------:R-:W-:Y:S02]  /*e4cc0*/  ISETP.LT.AND P4, PT, R123, c[0x0][0x178], !P1 ;  /* 0x00005e007b007a0c */ /* 0x000fe40004f81270 */
[----:B------:R-:W-:Y:S01]  /*e4cd0*/  ISETP.LT.AND P5, PT, R203, c[0x0][0x178], !P1 ;  /* 0x00005e00cb007a0c */ /* 0x000fe20004fa1270 */
[----:B------:R1:W-:Y:S01]  /*e4ce0*/  @P6 STG.E [R242.64], R249 ;  /* 0x000000f9f2006986 */ /* 0x0003e2000c101904 */
[----:B------:R-:W-:-:S03]  /*e4cf0*/  ISETP.LT.AND P6, PT, R171, c[0x0][0x178], !P1 ;  /* 0x00005e00ab007a0c */ /* 0x000fc60004fc1270 */
[----:B-1----:R-:W3:Y:S01]  /*e4d00*/  LDL.LU R27, [R1+0x4f5c] ;  /* 0x004f5c00011b7983 */ /* 0x002ee20000300800 */
[----:B------:R-:W-:-:S03]  /*e4d10*/  IMAD.WIDE R240, R2, 0x4, R108 ;  /* 0x0000000402f07825 */ /* 0x000fc600078e026c */
[----:B------:R-:W3:Y:S01]  /*e4d20*/  LDL.LU R30, [R1+0x104] ;  /* 0x00010400011e7983 */ /* 0x000ee20000300800 */
[----:B------:R-:W-:-:S03]  /*e4d30*/  IMAD.WIDE R242, R3, 0x4, R92 ;  /* 0x0000000403f27825 */ /* 0x000fc600078e025c */
[----:B------:R-:W3:Y:S01]  /*e4d40*/  LDL.LU R249, [R1+0xd4] ;  /* 0x0000d40001f97983 */ /* 0x000ee20000300800 */
[----:B------:R-:W-:-:S04]  /*e4d50*/  IMAD.WIDE R244, R3, 0x4, R236 ;  /* 0x0000000403f47825 */ /* 0x000fc800078e02ec */
[C---:B------:R-:W-:Y:S01]  /*e4d60*/  IMAD.WIDE R246, R3.reuse, 0x4, R234 ;  /* 0x0000000403f67825 */ /* 0x040fe200078e02ea */
[----:B--2---:R1:W-:Y:S04]  /*e4d70*/  @P2 STG.E [R240.64], R26 ;  /* 0x0000001af0002986 */ /* 0x0043e8000c101904 */
[----:B------:R2:W-:Y:S01]  /*e4d80*/  @P3 STG.E [R242.64], R248 ;  /* 0x000000f8f2003986 */ /* 0x0005e2000c101904 */
[----:B-1----:R-:W-:-:S04]  /*e4d90*/  IMAD.WIDE R240, R3, 0x4, R238 ;  /* 0x0000000403f07825 */ /* 0x002fc800078e02ee */
[----:B--2---:R-:W-:Y:S01]  /*e4da0*/  IMAD.WIDE R242, R3, 0x4, R94 ;  /* 0x0000000403f27825 */ /* 0x004fe200078e025e */
[----:B------:R-:W2:Y:S04]  /*e4db0*/  LDL.LU R248, [R1+0xa4] ;  /* 0x0000a40001f87983 */ /* 0x000ea80000300800 */
[----:B----4-:R1:W-:Y:S04]  /*e4dc0*/  @P0 STG.E [R240.64], R25 ;  /* 0x00000019f0000986 */ /* 0x0103e8000c101904 */
[----:B------:R-:W4:Y:S04]  /*e4dd0*/  LDL.LU R26, [R1+0x230] ;  /* 0x00023000011a7983 */ /* 0x000f280000300800 */
[----:B---3--:R-:W-:Y:S04]  /*e4de0*/  @P4 STG.E [R242.64], R31 ;  /* 0x0000001ff2004986 */ /* 0x008fe8000c101904 */
[----:B------:R-:W-:Y:S04]  /*e4df0*/  @P5 STG.E [R244.64], R29 ;  /* 0x0000001df4005986 */ /* 0x000fe8000c101904 */
[----:B-1----:R-:W3:Y:S04]  /*e4e00*/  LDL.LU R25, [R1+0x210] ;  /* 0x0002100001197983 */ /* 0x002ee80000300800 */
[----:B------:R1:W-:Y:S04]  /*e4e10*/  @P6 STG.E [R246.64], R28 ;  /* 0x0000001cf6006986 */ /* 0x0003e8000c101904 */
[----:B-1----:R-:W3:Y:S04]  /*e4e20*/  LDL.LU R28, [R1+0x4f60] ;  /* 0x004f6000011c7983 */ /* 0x002ee80000300800 */
[----:B------:R-:W3:Y:S04]  /*e4e30*/  LDL.LU R247, [R1+0x200] ;  /* 0x0002000001f77983 */ /* 0x000ee80000300800 */
[----:B------:R-:W3:Y:S04]  /*e4e40*/  LDL.LU R31, [R1+0x1d0] ;  /* 0x0001d000011f7983 */ /* 0x000ee80000300800 */
[----:B------:R-:W3:Y:S01]  /*e4e50*/  LDL.LU R29, [R1+0x1a0] ;  /* 0x0001a000011d7983 */ /* 0x000ee20000300800 */
[----:B------:R-:W-:-:S02]  /*e4e60*/  ISETP.LT.AND P3, PT, R139, c[0x0][0x178], !P1 ;  /* 0x00005e008b007a0c */ /* 0x000fc40004f61270 */
[----:B------:R-:W-:Y:S02]  /*e4e70*/  ISETP.LT.AND P2, PT, R155, c[0x0][0x178], !P1 ;  /* 0x00005e009b007a0c */ /* 0x000fe40004f41270 */
[----:B------:R-:W-:Y:S01]  /*e4e80*/  ISETP.GE.AND P0, PT, R27, c[0x0][0x17c], PT ;  /* 0x00005f001b007a0c */ /* 0x000fe20003f06270 */
[----:B------:R-:W-:Y:S01]  /*e4e90*/  IMAD.WIDE R242, R3, 0x4, R232 ;  /* 0x0000000403f27825 */ /* 0x000fe200078e02e8 */
[----:B------:R-:W-:Y:S01]  /*e4ea0*/  ISETP.LT.AND P1, PT, R187, c[0x0][0x178], !P1 ;  /* 0x00005e00bb007a0c */ /* 0x000fe20004f21270 */
[----:B------:R-:W3:Y:S01]  /*e4eb0*/  LDL.LU R252, [R1+0x180] ;  /* 0x0001800001fc7983 */ /* 0x000ee20000300800 */
[----:B------:R-:W-:Y:S01]  /*e4ec0*/  ISETP.LT.AND P4, PT, R202, c[0x0][0x178], !P0 ;  /* 0x00005e00ca007a0c */ /* 0x000fe20004781270 */
[----:B------:R-:W-:Y:S01]  /*e4ed0*/  IMAD.WIDE R240, R3, 0x4, R110 ;  /* 0x0000000403f07825 */ /* 0x000fe200078e026e */
[----:B------:R-:W-:Y:S01]  /*e4ee0*/  ISETP.LT.AND P6, PT, R219, c[0x0][0x178], !P0 ;  /* 0x00005e00db007a0c */ /* 0x000fe200047c1270 */
[----:B------:R-:W3:Y:S01]  /*e4ef0*/  LDL.LU R27, [R1+0x150] ;  /* 0x00015000011b7983 */ /* 0x000ee20000300800 */
[----:B------:R-:W-:-:S03]  /*e4f00*/  IADD3 R2, R3, c[0x0][0x198], RZ ;  /* 0x0000660003027a10 */ /* 0x000fc60007ffe0ff */
[----:B------:R1:W-:Y:S04]  /*e4f10*/  @P3 STG.E [R242.64], R30 ;  /* 0x0000001ef2003986 */ /* 0x0003e8000c101904 */
[----:B------:R1:W-:Y:S01]  /*e4f20*/  @P2 STG.E [R240.64], R249 ;  /* 0x000000f9f0002986 */ /* 0x0003e2000c101904 */
[----:B------:R-:W-:Y:S01]  /*e4f30*/  IMAD.WIDE R244, R2, 0x4, R238 ;  /* 0x0000000402f47825 */ /* 0x000fe200078e02ee */
[----:B------:R-:W-:-:S03]  /*e4f40*/  ISETP.LT.AND P3, PT, R123, c[0x0][0x178], !P0 ;  /* 0x00005e007b007a0c */ /* 0x000fc60004761270 */
[----:B-1----:R-:W-:-:S04]  /*e4f50*/  IMAD.WIDE R242, R2, 0x4, R92 ;  /* 0x0000000402f27825 */ /* 0x002fc800078e025c */
[----:B------:R-:W-:Y:S01]  /*e4f60*/  IMAD.WIDE R240, R3, 0x4, R108 ;  /* 0x0000000403f07825 */ /* 0x000fe200078e026c */
[----:B------:R-:W3:Y:S01]  /*e4f70*/  LDL.LU R249, [R1+0x120] ;  /* 0x0001200001f97983 */ /* 0x000ee20000300800 */
[----:B------:R-:W-:-:S03]  /*e4f80*/  ISETP.LT.AND P2, PT, R203, c[0x0][0x178], !P0 ;  /* 0x00005e00cb007a0c */ /* 0x000fc60004741270 */
[----:B------:R-:W3:Y:S01]  /*e4f90*/  LDL.LU R30, [R1+0x204] ;  /* 0x00020400011e7983 */ /* 0x000ee20000300800 */
[----:B------:R-:W-:-:S03]  /*e4fa0*/  ISETP.LT.AND P5, PT, R171, c[0x0][0x178], !P0 ;  /* 0x00005e00ab007a0c */ /* 0x000fc600047a1270 */
[----:B--2---:R1:W-:Y:S04]  /*e4fb0*/  @P1 STG.E [R240.64], R248 ;  /* 0x000000f8f0001986 */ /* 0x0043e8000c101904 */
[----:B----4-:R2:W-:Y:S01]  /*e4fc0*/  @P4 STG.E [R242.64], R26 ;  /* 0x0000001af2004986 */ /* 0x0105e2000c101904 */
[----:B-1----:R-:W-:-:S03]  /*e4fd0*/  IMAD.WIDE R240, R2, 0x4, R94 ;  /* 0x0000000402f07825 */ /* 0x002fc600078e025e */
[----:B---3--:R1:W-:Y:S01]  /*e4fe0*/  @P6 STG.E [R244.64], R25 ;  /* 0x00000019f4006986 */ /* 0x0083e2000c101904 */
[----:B--2---:R-:W-:Y:S01]  /*e4ff0*/  IMAD.WIDE R242, R2, 0x4, R236 ;  /* 0x0000000402f27825 */ /* 0x004fe200078e02ec */
[----:B------:R-:W-:Y:S02]  /*e5000*/  ISETP.GE.AND P1, PT, R28, c[0x0][0x17c], PT ;  /* 0x00005f001c007a0c */ /* 0x000fe40003f26270 */
[----:B------:R-:W2:Y:S04]  /*e5010*/  LDL.LU R28, [R1+0x184] ;  /* 0x00018400011c7983 */ /* 0x000ea80000300800 */
[----:B------:R-:W3:Y:S04]  /*e5020*/  LDL.LU R248, [R1+0xf8] ;  /* 0x0000f80001f87983 */ /* 0x000ee80000300800 */
[----:B------:R-:W4:Y:S04]  /*e5030*/  LDL.LU R26, [R1+0x234] ;  /* 0x00023400011a7983 */ /* 0x000f280000300800 */
[----:B-1----:R-:W2:Y:S01]  /*e5040*/  LDL.LU R25, [R1+0x214] ;  /* 0x0002140001197983 */ /* 0x002ea20000300800 */
[----:B------:R-:W-:-:S03]  /*e5050*/  IMAD.WIDE R244, R2, 0x4, R234 ;  /* 0x0000000402f47825 */ /* 0x000fc600078e02ea */
[----:B------:R-:W-:Y:S04]  /*e5060*/  @P3 STG.E [R240.64], R247 ;  /* 0x000000f7f0003986 */ /* 0x000fe8000c101904 */
[----:B------:R1:W-:Y:S04]  /*e5070*/  @P2 STG.E [R242.64], R31 ;  /* 0x0000001ff2002986 */ /* 0x0003e8000c101904 */
[----:B------:R-:W3:Y:S04]  /*e5080*/  LDL.LU R3, [R1+0x4f64] ;  /* 0x004f640001037983 */ /* 0x000ee80000300800 */
[----:B------:R1:W-:Y:S04]  /*e5090*/  @P5 STG.E [R244.64], R29 ;  /* 0x0000001df4005986 */ /* 0x0003e8000c101904 */
[----:B-1----:R-:W3:Y:S04]  /*e50a0*/  LDL.LU R31, [R1+0x1d4] ;  /* 0x0001d400011f7983 */ /* 0x002ee80000300800 */
[----:B------:R-:W3:Y:S01]  /*e50b0*/  LDL.LU R29, [R1+0x1a4] ;  /* 0x0001a400011d7983 */ /* 0x000ee20000300800 */
[----:B------:R-:W-:-:S02]  /*e50c0*/  ISETP.LT.AND P4, PT, R139, c[0x0][0x178], !P0 ;  /* 0x00005e008b007a0c */ /* 0x000fc40004781270 */
[----:B------:R-:W-:Y:S02]  /*e50d0*/  ISETP.LT.AND P6, PT, R155, c[0x0][0x178], !P0 ;  /* 0x00005e009b007a0c */ /* 0x000fe400047c1270 */
[----:B------:R-:W-:Y:S01]  /*e50e0*/  ISETP.LT.AND P0, PT, R187, c[0x0][0x178], !P0 ;  /* 0x00005e00bb007a0c */ /* 0x000fe20004701270 */
[----:B------:R-:W-:Y:S01]  /*e50f0*/  IMAD.WIDE R244, R2, 0x4, R232 ;  /* 0x0000000402f47825 */ /* 0x000fe200078e02e8 */
[----:B------:R-:W-:Y:S02]  /*e5100*/  ISETP.LT.AND P2, PT, R202, c[0x0][0x178], !P1 ;  /* 0x00005e00ca007a0c */ /* 0x000fe40004f41270 */
[----:B------:R-:W-:Y:S01]  /*e5110*/  ISETP.LT.AND P3, PT, R219, c[0x0][0x178], !P1 ;  /* 0x00005e00db007a0c */ /* 0x000fe20004f61270 */
[----:B------:R-:W-:Y:S01]  /*e5120*/  IMAD.WIDE R242, R2, 0x4, R110 ;  /* 0x0000000402f27825 */ /* 0x000fe200078e026e */
[----:B------:R-:W-:-:S03]  /*e5130*/  ISETP.LT.AND P5, PT, R123, c[0x0][0x178], !P1 ;  /* 0x00005e007b007a0c */ /* 0x000fc60004fa1270 */
[C---:B------:R-:W-:Y:S01]  /*e5140*/  IMAD.WIDE R240, R2.reuse, 0x4, R108 ;  /* 0x0000000402f07825 */ /* 0x040fe200078e026c */
[----:B------:R-:W-:Y:S01]  /*e5150*/  IADD3 R2, R2, c[0x0][0x198], RZ ;  /* 0x0000660002027a10 */ /* 0x000fe20007ffe0ff */
[----:B------:R1:W-:Y:S04]  /*e5160*/  @P4 STG.E [R244.64], R252 ;  /* 0x000000fcf4004986 */ /* 0x0003e8000c101904 */
[----:B------:R1:W-:Y:S04]  /*e5170*/  @P6 STG.E [R242.64], R27 ;  /* 0x0000001bf2006986 */ /* 0x0003e8000c101904 */
[----:B------:R1:W-:Y:S02]  /*e5180*/  @P0 STG.E [R240.64], R249 ;  /* 0x000000f9f0000986 */ /* 0x0003e4000c101904 */
[----:B-1----:R-:W-:-:S02]  /*e5190*/  IMAD.WIDE R244, R2, 0x4, R94 ;  /* 0x0000000402f47825 */ /* 0x002fc400078e025e */
[----:B------:R-:W3:Y:S02]  /*e51a0*/  LDL.LU R252, [R1+0x154] ;  /* 0x0001540001fc7983 */ /* 0x000ee40000300800 */
[----:B------:R-:W-:-:S04]  /*e51b0*/  IMAD.WIDE R242, R2, 0x4, R238 ;  /* 0x0000000402f27825 */ /* 0x000fc800078e02ee */
[C---:B------:R-:W-:Y:S01]  /*e51c0*/  IMAD.WIDE R240, R2.reuse, 0x4, R92 ;  /* 0x0000000402f07825 */ /* 0x040fe200078e025c */
[----:B------:R-:W3:Y:S01]  /*e51d0*/  LDL.LU R249, [R1+0x124] ;  /* 0x0001240001f97983 */ /* 0x000ee20000300800 */
[----:B------:R-:W-:Y:S02]  /*e51e0*/  ISETP.LT.AND P4, PT, R203, c[0x0][0x178], !P1 ;  /* 0x00005e00cb007a0c */ /* 0x000fe40004f81270 */
[----:B------:R-:W-:Y:S01]  /*e51f0*/  ISETP.LT.AND P0, PT, R171, c[0x0][0x178], !P1 ;  /* 0x00005e00ab007a0c */ /* 0x000fe20004f01270 */
[----:B----4-:R-:W-:Y:S04]  /*e5200*/  @P2 STG.E [R240.64], R26 ;  /* 0x0000001af0002986 */ /* 0x010fe8000c101904 */
[----:B--2---:R-:W-:Y:S04]  /*e5210*/  @P3 STG.E [R242.64], R25 ;  /* 0x00000019f2003986 */ /* 0x004fe8000c101904 */
[----:B------:R1:W-:Y:S04]  /*e5220*/  @P5 STG.E [R244.64], R30 ;  /* 0x0000001ef4005986 */ /* 0x0003e8000c101904 */
[----:B-1----:R-:W2:Y:S04]  /*e5230*/  LDL.LU R30, [R1+0xc8] ;  /* 0x0000c800011e7983 */ /* 0x002ea80000300800 */
[----:B------:R-:W4:Y:S04]  /*e5240*/  LDL.LU R26, [R1+0x98] ;  /* 0x00009800011a7983 */ /* 0x000f280000300800 */
[----:B------:R-:W4:Y:S01]  /*e5250*/  LDL.LU R25, [R1+0x68] ;  /* 0x0000680001197983 */ /* 0x000f220000300800 */
[----:B------:R-:W-:-:S03]  /*e5260*/  IMAD.WIDE R242, R2, 0x4, R236 ;  /* 0x0000000402f27825 */ /* 0x000fc600078e02ec */
[----:B------:R-:W4:Y:S01]  /*e5270*/  LDL.LU R27, [R1+0x4f68] ;  /* 0x004f6800011b7983 */ /* 0x000f220000300800 */
[----:B------:R-:W-:-:S03]  /*e5280*/  IMAD.WIDE R244, R2, 0x4, R234 ;  /* 0x0000000402f47825 */ /* 0x000fc600078e02ea */
[----:B---3--:R1:W-:Y:S04]  /*e5290*/  @P4 STG.E [R242.64], R31 ;  /* 0x0000001ff2004986 */ /* 0x0083e8000c101904 */
[----:B------:R3:W-:Y:S04]  /*e52a0*/  @P0 STG.E [R244.64], R29 ;  /* 0x0000001df4000986 */ /* 0x0007e8000c101904 */
[----:B-1----:R-:W4:Y:S04]  /*e52b0*/  LDL.LU R31, [R1+0x48] ;  /* 0x00004800011f7983 */ /* 0x002f280000300800 */
[----:B---3--:R-:W4:Y:S01]  /*e52c0*/  LDL.LU R29, [R1+0x28] ;  /* 0x00002800011d7983 */ /* 0x008f220000300800 */
[----:B------:R-:W-:-:S02]  /*e52d0*/  ISETP.LT.AND P6, PT, R139, c[0x0][0x178], !P1 ;  /* 0x00005e008b007a0c */ /* 0x000fc40004fc1270 */
[----:B------:R-:W-:Y:S02]  /*e52e0*/  ISETP.GE.AND P2, PT, R3, c[0x0][0x17c], PT ;  /* 0x00005f0003007a0c */ /* 0x000fe40003f46270 */
[----:B------:R-:W-:Y:S02]  /*e52f0*/  ISETP.LT.AND P3, PT, R187, c[0x0][0x178], !P1 ;  /* 0x00005e00bb007a0c */ /* 0x000fe40004f61270 */
[----:B------:R-:W-:Y:S01]  /*e5300*/  ISETP.LT.AND P1, PT, R155, c[0x0][0x178], !P1 ;  /* 0x00005e009b007a0c */ /* 0x000fe20004f21270 */
[----:B------:R-:W-:Y:S01]  /*e5310*/  IMAD.WIDE R240, R2, 0x4, R232 ;  /* 0x0000000402f07825 */ /* 0x000fe200078e02e8 */
[----:B------:R-:W-:Y:S02]  /*e5320*/  ISETP.LT.AND P5, PT, R202, c[0x0][0x178], !P2 ;  /* 0x00005e00ca007a0c */ /* 0x000fe400057a1270 */
[C---:B------:R-:W-:Y:S02]  /*e5330*/  IADD3 R3, R2.reuse, c[0x0][0x198], RZ ;  /* 0x0000660002037a10 */ /* 0x040fe40007ffe0ff */
[----:B------:R-:W-:Y:S01]  /*e5340*/  ISETP.LT.AND P0, PT, R219, c[0x0][0x178], !P2 ;  /* 0x00005e00db007a0c */ /* 0x000fe20005701270 */
[----:B------:R1:W-:Y:S01]  /*e5350*/  @P6 STG.E [R240.64], R28 ;  /* 0x0000001cf0006986 */ /* 0x0003e2000c101904 */
[----:B------:R-:W-:Y:S01]  /*e5360*/  ISETP.LT.AND P4, PT, R123, c[0x0][0x178], !P2 ;  /* 0x00005e007b007a0c */ /* 0x000fe20005781270 */
[----:B------:R-:W-:Y:S01]  /*e5370*/  IMAD.WIDE R242, R2, 0x4, R108 ;  /* 0x0000000402f27825 */ /* 0x000fe200078e026c */
[----:B------:R-:W-:-:S03]  /*e5380*/  ISETP.LT.AND P6, PT, R203, c[0x0][0x178], !P2 ;  /* 0x00005e00cb007a0c */ /* 0x000fc600057c1270 */
[----:B------:R-:W-:-:S04]  /*e5390*/  IMAD.WIDE R244, R3, 0x4, R92 ;  /* 0x0000000403f47825 */ /* 0x000fc800078e025c */
[----:B-1----:R-:W-:Y:S01]  /*e53a0*/  IMAD.WIDE R240, R2, 0x4, R110 ;  /* 0x0000000402f07825 */ /* 0x002fe200078e026e */
[----:B------:R-:W4:Y:S04]  /*e53b0*/  LDL.LU R28, [R1+0x18] ;  /* 0x00001800011c7983 */ /* 0x000f280000300800 */
[----:B------:R1:W-:Y:S01]  /*e53c0*/  @P1 STG.E [R240.64], R252 ;  /* 0x000000fcf0001986 */ /* 0x0003e2000c101904 */
[----:B------:R-:W-:-:S03]  /*e53d0*/  ISETP.LT.AND P1, PT, R139, c[0x0][0x178], !P2 ;  /* 0x00005e008b007a0c */ /* 0x000fc60005721270 */
[----:B------:R1:W-:Y:S01]  /*e53e0*/  @P3 STG.E [R242.64], R249 ;  /* 0x000000f9f2003986 */ /* 0x0003e2000c101904 */
[----:B------:R-:W-:-:S03]  /*e53f0*/  ISETP.LT.AND P3, PT, R171, c[0x0][0x178], !P2 ;  /* 0x00005e00ab007a0c */ /* 0x000fc60005761270 */
[----:B------:R1:W-:Y:S02]  /*e5400*/  @P5 STG.E [R244.64], R248 ;  /* 0x000000f8f4005986 */ /* 0x0003e4000c101904 */
[C---:B-1----:R-:W-:Y:S02]  /*e5410*/  IMAD.WIDE R240, R3.reuse, 0x4, R238 ;  /* 0x0000000403f07825 */ /* 0x042fe400078e02ee */
[----:B------:R-:W4:Y:S02]  /*e5420*/  LDL.LU R249, [R1+0x8] ;  /* 0x0000080001f97983 */ /* 0x000f240000300800 */
[C---:B------:R-:W-:Y:S02]  /*e5430*/  IMAD.WIDE R242, R3.reuse, 0x4, R94 ;  /* 0x0000000403f27825 */ /* 0x040fe400078e025e */
[----:B------:R-:W4:Y:S02]  /*e5440*/  LDL.LU R248, [R1+0xfc] ;  /* 0x0000fc0001f87983 */ /* 0x000f240000300800 */
[----:B------:R-:W-:-:S02]  /*e5450*/  IMAD.WIDE R244, R3, 0x4, R236 ;  /* 0x0000000403f47825 */ /* 0x000fc400078e02ec */
[----:B--2---:R1:W-:Y:S04]  /*e5460*/  @P0 STG.E [R240.64], R30 ;  /* 0x0000001ef0000986 */ /* 0x0043e8000c101904 */
[----:B----4-:R2:W-:Y:S04]  /*e5470*/  @P4 STG.E [R242.64], R26 ;  /* 0x0000001af2004986 */ /* 0x0105e8000c101904 */
[----:B------:R4:W-:Y:S01]  /*e5480*/  @P6 STG.E [R244.64], R25 ;  /* 0x00000019f4006986 */ /* 0x0009e2000c101904 */
[----:B------:R-:W-:-:S03]  /*e5490*/  ISETP.GE.AND P0, PT, R27, c[0x0][0x17c], PT ;  /* 0x00005f001b007a0c */ /* 0x000fc60003f06270 */
[----:B-1----:R-:W3:Y:S04]  /*e54a0*/  LDL.LU R30, [R1+0x4c] ;  /* 0x00004c00011e7983 */ /* 0x002ee80000300800 */
[----:B------:R-:W3:Y:S01]  /*e54b0*/  LDL.LU R27, [R1+0xcc] ;  /* 0x0000cc00011b7983 */ /* 0x000ee20000300800 */
[----:B--2---:R-:W-:-:S03]  /*e54c0*/  IMAD.WIDE R242, R3, 0x4, R234 ;  /* 0x0000000403f27825 */ /* 0x004fc600078e02ea */
[----:B------:R-:W2:Y:S01]  /*e54d0*/  LDL.LU R26, [R1+0x9c] ;  /* 0x00009c00011a7983 */ /* 0x000ea20000300800 */
[----:B----4-:R-:W-:-:S03]  /*e54e0*/  IMAD.WIDE R244, R3, 0x4, R232 ;  /* 0x0000000403f47825 */ /* 0x010fc600078e02e8 */
[----:B------:R-:W4:Y:S04]  /*e54f0*/  LDL.LU R25, [R1+0x6c] ;  /* 0x00006c0001197983 */ /* 0x000f280000300800 */
[----:B------:R-:W-:Y:S04]  /*e5500*/  @P3 STG.E [R242.64], R31 ;  /* 0x0000001ff2003986 */ /* 0x000fe8000c101904 */
[----:B------:R1:W-:Y:S04]  /*e5510*/  @P1 STG.E [R244.64], R29 ;  /* 0x0000001df4001986 */ /* 0x0003e8000c101904 */
[----:B-1----:R-:W4:Y:S04]  /*e5520*/  LDL.LU R29, [R1+0x2c] ;  /* 0x00002c00011d7983 */ /* 0x002f280000300800 */
[----:B------:R-:W4:Y:S01]  /*e5530*/  LDL.LU R247, [R1+0x4f6c] ;  /* 0x004f6c0001f77983 */ /* 0x000f220000300800 */
[----:B------:R-:W-:-:S02]  /*e5540*/  ISETP.LT.AND P5, PT, R155, c[0x0][0x178], !P2 ;  /* 0x00005e009b007a0c */ /* 0x000fc400057a1270 */
[----:B------:R-:W-:Y:S01]  /*e5550*/  ISETP.LT.AND P2, PT, R187, c[0x0][0x178], !P2 ;  /* 0x00005e00bb007a0c */ /* 0x000fe20005741270 */
[C---:B------:R-:W-:Y:S01]  /*e5560*/  IMAD.WIDE R240, R3.reuse, 0x4, R110 ;  /* 0x0000000403f07825 */ /* 0x040fe200078e026e */
[----:B------:R-:W-:Y:S01]  /*e5570*/  ISETP.LT.AND P4, PT, R202, c[0x0][0x178], !P0 ;  /* 0x00005e00ca007a0c */ /* 0x000fe20004781270 */
[----:B------:R-:W4:Y:S01]  /*e5580*/  LDL.LU R31, [R1+0x1c] ;  /* 0x00001c00011f7983 */ /* 0x000f220000300800 */
[----:B------:R-:W-:Y:S02]  /*e5590*/  IADD3 R246, R3, c[0x0][0x198], RZ ;  /* 0x0000660003f67a10 */ /* 0x000fe40007ffe0ff */
[----:B------:R-:W-:Y:S01]  /*e55a0*/  ISETP.LT.AND P3, PT, R219, c[0x0][0x178], !P0 ;  /* 0x00005e00db007a0c */ /* 0x000fe20004761270 */
[----:B------:R-:W-:Y:S01]  /*e55b0*/  IMAD.WIDE R2, R3, 0x4, R108 ;  /* 0x0000000403027825 */ /* 0x000fe200078e026c */
[----:B------:R-:W-:-:S03]  /*e55c0*/  ISETP.LT.AND P1, PT, R123, c[0x0][0x178], !P0 ;  /* 0x00005e007b007a0c */ /* 0x000fc60004721270 */
[----:B------:R1:W-:Y:S01]  /*e55d0*/  @P5 STG.E [R240.64], R28 ;  /* 0x0000001cf0005986 */ /* 0x0003e2000c101904 */
[----:B------:R-:W-:Y:S02]  /*e55e0*/  ISETP.LT.AND P5, PT, R203, c[0x0][0x178], !P0 ;  /* 0x00005e00cb007a0c */ /* 0x000fe400047a1270 */
[----:B------:R-:W-:Y:S01]  /*e55f0*/  ISETP.LT.AND P6, PT, R171, c[0x0][0x178], !P0 ;  /* 0x00005e00ab007a0c */ /* 0x000fe200047c1270 */
[----:B------:R-:W-:-:S04]  /*e5600*/  IMAD.WIDE R242, R246, 0x4, R236 ;  /* 0x00000004f6f27825 */ /* 0x000fc800078e02ec */
[C---:B-1----:R-:W-:Y:S01]  /*e5610*/  IMAD.WIDE R240, R246.reuse, 0x4, R92 ;  /* 0x00000004f6f07825 */ /* 0x042fe200078e025c */
[----:B------:R-:W4:Y:S04]  /*e5620*/  LDL.LU R28, [R1+0xc] ;  /* 0x00000c00011c7983 */ /* 0x000f280000300800 */
[----:B------:R1:W-:Y:S01]  /*e5630*/  @P2 STG.E [R2.64], R249 ;  /* 0x000000f902002986 */ /* 0x0003e2000c101904 */
[----:B------:R-:W-:-:S03]  /*e5640*/  IMAD.WIDE R244, R246, 0x4, R234 ;  /* 0x00000004f6f47825 */ /* 0x000fc600078e02ea */
[----:B------:R1:W-:Y:S01]  /*e5650*/  @P4 STG.E [R240.64], R248 ;  /* 0x000000f8f0004986 */ /* 0x0003e2000c101904 */
[----:B------:R-:W-:Y:S01]  /*e5660*/  ISETP.LT.AND P4, PT, R139, c[0x0][0x178], !P0 ;  /* 0x00005e008b007a0c */ /* 0x000fe20004781270 */
[C---:B-1----:R-:W-:Y:S02]  /*e5670*/  IMAD.WIDE R2, R246.reuse, 0x4, R238 ;  /* 0x00000004f6027825 */ /* 0x042fe400078e02ee */
[----:B------:R-:W4:Y:S02]  /*e5680*/  LDL.LU R249, [R1+0x178] ;  /* 0x0001780001f97983 */ /* 0x000f240000300800 */
[C---:B------:R-:W-:Y:S02]  /*e5690*/  IMAD.WIDE R240, R246.reuse, 0x4, R94 ;  /* 0x00000004f6f07825 */ /* 0x040fe400078e025e */
[----:B------:R-:W4:Y:S04]  /*e56a0*/  LDL.LU R248, [R1+0x148] ;  /* 0x0001480001f87983 */ /* 0x000f280000300800 */
[----:B---3--:R-:W-:Y:S04]  /*e56b0*/  @P3 STG.E [R2.64], R27 ;  /* 0x0000001b02003986 */ /* 0x008fe8000c101904 */
[----:B--2---:R1:W-:Y:S04]  /*e56c0*/  @P1 STG.E [R240.64], R26 ;  /* 0x0000001af0001986 */ /* 0x0043e8000c101904 */
[----:B----4-:R2:W-:Y:S04]  /*e56d0*/  @P5 STG.E [R242.64], R25 ;  /* 0x00000019f2005986 */ /* 0x0105e8000c101904 */
[----:B------:R3:W-:Y:S04]  /*e56e0*/  @P6 STG.E [R244.64], R30 ;  /* 0x0000001ef4006986 */ /* 0x0007e8000c101904 */
[----:B-1----:R-:W4:Y:S01]  /*e56f0*/  LDL.LU R26, [R1+0x118] ;  /* 0x00011800011a7983 */ /* 0x002f220000300800 */
[----:B------:R-:W-:-:S03]  /*e5700*/  IMAD.WIDE R2, R246, 0x4, R232 ;  /* 0x00000004f6027825 */ /* 0x000fc600078e02e8 */
[----:B--2---:R-:W2:Y:S04]  /*e5710*/  LDL.LU R25, [R1+0xe8] ;  /* 0x0000e80001197983 */ /* 0x004ea80000300800 */
[----:B---3--:R-:W3:Y:S01]  /*e5720*/  LDL.LU R30, [R1+0x4f70] ;  /* 0x004f7000011e7983 */ /* 0x008ee20000300800 */
[----:B------:R-:W-:-:S03]  /*e5730*/  IMAD.WIDE R240, R246, 0x4, R108 ;  /* 0x00000004f6f07825 */ /* 0x000fc600078e026c */
[----:B------:R1:W-:Y:S01]  /*e5740*/  @P4 STG.E [R2.64], R29 ;  /* 0x0000001d02004986 */ /* 0x0003e2000c101904 */
[----:B------:R-:W-:-:S03]  /*e5750*/  ISETP.GE.AND P2, PT, R247, c[0x0][0x17c], PT ;  /* 0x00005f00f7007a0c */ /* 0x000fc60003f46270 */
[----:B------:R-:W3:Y:S01]  /*e5760*/  LDL.LU R252, [R1+0x88] ;  /* 0x0000880001fc7983 */ /* 0x000ee20000300800 */
[----:B------:R-:W-:-:S03]  /*e5770*/  IADD3 R247, R246, c[0x0][0x198], RZ ;  /* 0x00006600f6f77a10 */ /* 0x000fc60007ffe0ff */
[----:B-1----:R-:W3:Y:S01]  /*e5780*/  LDL.LU R29, [R1+0x58] ;  /* 0x00005800011d7983 */ /* 0x002ee20000300800 */
[----:B------:R-:W-:-:S03]  /*e5790*/  IMAD.WIDE R2, R246, 0x4, R110 ;  /* 0x00000004f6027825 */ /* 0x000fc600078e026e */
[----:B------:R-:W3:Y:S01]  /*e57a0*/  LDL.LU R246, [R1+0xb8] ;  /* 0x0000b80001f67983 */ /* 0x000ee20000300800 */
[----:B------:R-:W-:Y:S02]  /*e57b0*/  ISETP.LT.AND P1, PT, R155, c[0x0][0x178], !P0 ;  /* 0x00005e009b007a0c */ /* 0x000fe40004721270 */
[----:B------:R-:W-:Y:S02]  /*e57c0*/  ISETP.LT.AND P0, PT, R187, c[0x0][0x178], !P0 ;  /* 0x00005e00bb007a0c */ /* 0x000fe40004701270 */
[----:B------:R-:W-:Y:S02]  /*e57d0*/  ISETP.LT.AND P3, PT, R202, c[0x0][0x178], !P2 ;  /* 0x00005e00ca007a0c */ /* 0x000fe40005761270 */
[----:B------:R-:W-:Y:S02]  /*e57e0*/  ISETP.LT.AND P6, PT, R219, c[0x0][0x178], !P2 ;  /* 0x00005e00db007a0c */ /* 0x000fe400057c1270 */
[----:B------:R-:W-:Y:S01]  /*e57f0*/  ISETP.LT.AND P5, PT, R123, c[0x0][0x178], !P2 ;  /* 0x00005e007b007a0c */ /* 0x000fe200057a1270 */
[----:B------:R-:W-:Y:S01]  /*e5800*/  IMAD.WIDE R242, R247, 0x4, R92 ;  /* 0x00000004f7f27825 */ /* 0x000fe200078e025c */
[----:B------:R-:W-:Y:S01]  /*e5810*/  ISETP.LT.AND P4, PT, R203, c[0x0][0x178], !P2 ;  /* 0x00005e00cb007a0c */ /* 0x000fe20005781270 */
[----:B------:R-:W3:Y:S02]  /*e5820*/  LDL.LU R27, [R1+0x38] ;  /* 0x00003800011b7983 */ /* 0x000ee40000300800 */
[----:B------:R-:W-:-:S02]  /*e5830*/  IMAD.WIDE R244, R247, 0x4, R238 ;  /* 0x00000004f7f47825 */ /* 0x000fc400078e02ee */
[----:B------:R1:W-:Y:S01]  /*e5840*/  @P1 STG.E [R2.64], R31 ;  /* 0x0000001f02001986 */ /* 0x0003e2000c101904 */
[----:B------:R-:W-:-:S03]  /*e5850*/  ISETP.LT.AND P1, PT, R139, c[0x0][0x178], !P2 ;  /* 0x00005e008b007a0c */ /* 0x000fc60005721270 */
[----:B------:R1:W-:Y:S01]  /*e5860*/  @P0 STG.E [R240.64], R28 ;  /* 0x0000001cf0000986 */ /* 0x0003e2000c101904 */
[----:B------:R-:W-:Y:S01]  /*e5870*/  ISETP.LT.AND P0, PT, R171, c[0x0][0x178], !P2 ;  /* 0x00005e00ab007a0c */ /* 0x000fe20005701270 */
[C---:B-1----:R-:W-:Y:S02]  /*e5880*/  IMAD.WIDE R2, R247.reuse, 0x4, R94 ;  /* 0x00000004f7027825 */ /* 0x042fe400078e025e */
[----:B------:R1:W-:Y:S02]  /*e5890*/  @P3 STG.E [R242.64], R249 ;  /* 0x000000f9f2003986 */ /* 0x0003e4000c101904 */
[----:B------:R-:W-:Y:S02]  /*e58a0*/  IMAD.WIDE R240, R247, 0x4, R236 ;  /* 0x00000004f7f07825 */ /* 0x000fe400078e02ec */
[----:B------:R-:W3:Y:S04]  /*e58b0*/  LDL.LU R28, [R1+0x17c] ;  /* 0x00017c00011c7983 */ /* 0x000ee80000300800 */
[----:B------:R-:W-:Y:S01]  /*e58c0*/  @P6 STG.E [R244.64], R248 ;  /* 0x000000f8f4006986 */ /* 0x000fe2000c101904 */
[----:B------:R-:W-:-:S03]  /*e58d0*/  ISETP.LT.AND P6, PT, R155, c[0x0][0x178], !P2 ;  /* 0x00005e009b007a0c */ /* 0x000fc600057c1270 */
[----:B-1----:R-:W3:Y:S04]  /*e58e0*/  LDL.LU R249, [R1+0x14c] ;  /* 0x00014c0001f97983 */ /* 0x002ee80000300800 */
[----:B------:R-:W3:Y:S01]  /*e58f0*/  LDL.LU R31, [R1+0xbc] ;  /* 0x0000bc00011f7983 */ /* 0x000ee20000300800 */
[----:B------:R-:W-:-:S03]  /*e5900*/  IMAD.WIDE R242, R247, 0x4, R110 ;  /* 0x00000004f7f27825 */ /* 0x000fc600078e026e */
[----:B----4-:R1:W-:Y:S04]  /*e5910*/  @P5 STG.E [R2.64], R26 ;  /* 0x0000001a02005986 */ /* 0x0103e8000c101904 */
[----:B--2---:R2:W-:Y:S01]  /*e5920*/  @P4 STG.E [R240.64], R25 ;  /* 0x00000019f0004986 */ /* 0x0045e2000c101904 */
[----:B---3--:R-:W-:-:S03]  /*e5930*/  ISETP.GE.AND P3, PT, R30, c[0x0][0x17c], PT ;  /* 0x00005f001e007a0c */ /* 0x008fc60003f66270 */
[----:B------:R-:W3:Y:S01]  /*e5940*/  LDL.LU R30, [R1+0x8c] ;  /* 0x00008c00011e7983 */ /* 0x000ee20000300800 */
[----:B-1----:R-:W-:-:S03]  /*e5950*/  IMAD.WIDE R2, R247, 0x4, R234 ;  /* 0x00000004f7027825 */ /* 0x002fc600078e02ea */
[----:B------:R-:W4:Y:S01]  /*e5960*/  LDL.LU R248, [R1+0x3c] ;  /* 0x00003c0001f87983 */ /* 0x000f220000300800 */
[----:B--2---:R-:W-:-:S03]  /*e5970*/  IMAD.WIDE R240, R247, 0x4, R232 ;  /* 0x00000004f7f07825 */ /* 0x004fc600078e02e8 */
[----:B------:R-:W2:Y:S04]  /*e5980*/  LDL.LU R26, [R1+0x11c] ;  /* 0x00011c00011a7983 */ /* 0x000ea80000300800 */
[----:B------:R-:W3:Y:S04]  /*e5990*/  LDL.LU R25, [R1+0xec] ;  /* 0x0000ec0001197983 */ /* 0x000ee80000300800 */
[----:B------:R1:W-:Y:S04]  /*e59a0*/  @P0 STG.E [R2.64], R246 ;  /* 0x000000f602000986 */ /* 0x0003e8000c101904 */
[----:B------:R-:W-:Y:S04]  /*e59b0*/  @P1 STG.E [R240.64], R252 ;  /* 0x000000fcf0001986 */ /* 0x000fe8000c101904 */
[----:B------:R1:W-:Y:S04]  /*e59c0*/  @P6 STG.E [R242.64], R29 ;  /* 0x0000001df2006986 */ /* 0x0003e8000c101904 */
[----:B-1----:R-:W4:Y:S04]  /*e59d0*/  LDL.LU R3, [R1+0x4f74] ;  /* 0x004f740001037983 */ /* 0x002f280000300800 */
[----:B------:R-:W4:Y:S01]  /*e59e0*/  LDL.LU R29, [R1+0x5c] ;  /* 0x00005c00011d7983 */ /* 0x000f220000300800 */
[----:B------:R-:W-:-:S02]  /*e59f0*/  ISETP.LT.AND P2, PT, R187, c[0x0][0x178], !P2 ;  /* 0x00005e00bb007a0c */ /* 0x000fc40005741270 */
[----:B------:R-:W-:Y:S02]  /*e5a00*/  ISETP.LT.AND P4, PT, R202, c[0x0][0x178], !P3 ;  /* 0x00005e00ca007a0c */ /* 0x000fe40005f81270 */
[----:B------:R-:W-:Y:S02]  /*e5a10*/  ISETP.LT.AND P5, PT, R219, c[0x0][0x178], !P3 ;  /* 0x00005e00db007a0c */ /* 0x000fe40005fa1270 */
[C---:B------:R-:W-:Y:S01]  /*e5a20*/  IADD3 R2, R247.reuse, c[0x0][0x198], RZ ;  /* 0x00006600f7027a10 */ /* 0x040fe20007ffe0ff */
[----:B------:R-:W-:Y:S01]  /*e5a30*/  IMAD.WIDE R240, R247, 0x4, R108 ;  /* 0x00000004f7f07825 */ /* 0x000fe200078e026c */
[----:B------:R-:W-:Y:S02]  /*e5a40*/  ISETP.LT.AND P0, PT, R123, c[0x0][0x178], !P3 ;  /* 0x00005e007b007a0c */ /* 0x000fe40005f01270 */
[----:B------:R-:W-:Y:S01]  /*e5a50*/  ISETP.LT.AND P1, PT, R203, c[0x0][0x178], !P3 ;  /* 0x00005e00cb007a0c */ /* 0x000fe20005f21270 */
[----:B------:R-:W-:Y:S01]  /*e5a60*/  IMAD.WIDE R242, R2, 0x4, R92 ;  /* 0x0000000402f27825 */ /* 0x000fe200078e025c */
[----:B------:R-:W-:-:S03]  /*e5a70*/  ISETP.LT.AND P6, PT, R171, c[0x0][0x178], !P3 ;  /* 0x00005e00ab007a0c */ /* 0x000fc60005fc1270 */
[----:B------:R-:W-:Y:S01]  /*e5a80*/  IMAD.WIDE R244, R2, 0x4, R238 ;  /* 0x0000000402f47825 */ /* 0x000fe200078e02ee */
[----:B------:R1:W-:Y:S04]  /*e5a90*/  @P2 STG.E [R240.64], R27 ;  /* 0x0000001bf0002986 */ /* 0x0003e8000c101904 */
[----:B------:R1:W-:Y:S01]  /*e5aa0*/  @P4 STG.E [R242.64], R28 ;  /* 0x0000001cf2004986 */ /* 0x0003e2000c101904 */
[----:B------:R-:W-:-:S03]  /*e5ab0*/  ISETP.LT.AND P4, PT, R155, c[0x0][0x178], !P3 ;  /* 0x00005e009b007a0c */ /* 0x000fc60005f81270 */
[----:B------:R1:W-:Y:S01]  /*e5ac0*/  @P5 STG.E [R244.64], R249 ;  /* 0x000000f9f4005986 */ /* 0x0003e2000c101904 */
[----:B------:R-:W-:Y:S01]  /*e5ad0*/  ISETP.LT.AND P5, PT, R139, c[0x0][0x178], !P3 ;  /* 0x00005e008b007a0c */ /* 0x000fe20005fa1270 */
[----:B-1----:R-:W-:-:S04]  /*e5ae0*/  IMAD.WIDE R240, R2, 0x4, R94 ;  /* 0x0000000402f07825 */ /* 0x002fc800078e025e */
[C---:B------:R-:W-:Y:S01]  /*e5af0*/  IMAD.WIDE R242, R2.reuse, 0x4, R236 ;  /* 0x0000000402f27825 */ /* 0x040fe200078e02ec */
[----:B------:R-:W4:Y:S03]  /*e5b00*/  LDL.LU R28, [R1+0x1f8] ;  /* 0x0001f800011c7983 */ /* 0x000f260000300800 */
[C---:B------:R-:W-:Y:S01]  /*e5b10*/  IMAD.WIDE R244, R2.reuse, 0x4, R234 ;  /* 0x0000000402f47825 */ /* 0x040fe200078e02ea */
[----:B------:R-:W4:Y:S04]  /*e5b20*/  LDL.LU R249, [R1+0x1c8] ;  /* 0x0001c80001f97983 */ /* 0x000f280000300800 */
[----:B--2---:R1:W-:Y:S04]  /*e5b30*/  @P0 STG.E [R240.64], R26 ;  /* 0x0000001af0000986 */ /* 0x0043e8000c101904 */
[----:B---3--:R2:W-:Y:S04]  /*e5b40*/  @P1 STG.E [R242.64], R25 ;  /* 0x00000019f2001986 */ /* 0x0085e8000c101904 */
[----:B------:R3:W-:Y:S01]  /*e5b50*/  @P6 STG.E [R244.64], R31 ;  /* 0x0000001ff4006986 */ /* 0x0007e2000c101904 */
[----:B-1----:R-:W-:-:S03]  /*e5b60*/  IMAD.WIDE R240, R2, 0x4, R110 ;  /* 0x0000000402f07825 */ /* 0x002fc600078e026e */
[----:B--2---:R-:W2:Y:S01]  /*e5b70*/  LDL.LU R25, [R1+0x198] ;  /* 0x0001980001197983 */ /* 0x004ea20000300800 */
[----:B---3--:R-:W-:-:S03]  /*e5b80*/  IMAD.WIDE R244, R2, 0x4, R232 ;  /* 0x0000000402f47825 */ /* 0x008fc600078e02e8 */
[----:B------:R-:W3:Y:S04]  /*e5b90*/  LDL.LU R247, [R1+0x108] ;  /* 0x0001080001f77983 */ /* 0x000ee80000300800 */
[----:B------:R-:W-:Y:S04]  /*e5ba0*/  @P5 STG.E [R244.64], R30 ;  /* 0x0000001ef4005986 */ /* 0x000fe8000c101904 */
[----:B----4-:R1:W-:Y:S04]  /*e5bb0*/  @P4 STG.E [R240.64], R29 ;  /* 0x0000001df0004986 */ /* 0x0103e8000c101904 */
[----:B-1----:R-:W4:Y:S01]  /*e5bc0*/  LDL.LU R29, [R1+0x4f78] ;  /* 0x004f7800011d7983 */ /* 0x002f220000300800 */
[----:B------:R-:W-:-:S02]  /*e5bd0*/  ISETP.GE.AND P2, PT, R3, c[0x0][0x17c], PT ;  /* 0x00005f0003007a0c */ /* 0x000fc40003f46270 */
[----:B------:R-:W-:Y:S02]  /*e5be0*/  ISETP.LT.AND P3, PT, R187, c[0x0][0x178], !P3 ;  /* 0x00005e00bb007a0c */ /* 0x000fe40005f61270 */
[C---:B------:R-:W-:Y:S01]  /*e5bf0*/  IADD3 R246, R2.reuse, c[0x0][0x198], RZ ;  /* 0x0000660002f67a10 */ /* 0x040fe20007ffe0ff */
[----:B------:R-:W-:Y:S01]  /*e5c00*/  IMAD.WIDE R242, R2, 0x4, R108 ;  /* 0x0000000402f27825 */ /* 0x000fe200078e026c */
[----:B------:R-:W-:Y:S01]  /*e5c10*/  ISETP.LT.AND P0, PT, R202, c[0x0][0x178], !P2 ;  /* 0x00005e00ca007a0c */ /* 0x000fe20005701270 */
[----:B------:R-:W3:Y:S01]  /*e5c20*/  LDL.LU R26, [R1+0xd8] ;  /* 0x0000d800011a7983 */ /* 0x000ee20000300800 */
[----:B------:R-:W-:Y:S02]  /*e5c30*/  ISETP.LT.AND P1, PT, R219, c[0x0][0x178], !P2 ;  /* 0x00005e00db007a0c */ /* 0x000fe40005721270 */
[----:B------:R-:W-:Y:S01]  /*e5c40*/  ISETP.LT.AND P4, PT, R123, c[0x0][0x178], !P2 ;  /* 0x00005e007b007a0c */ /* 0x000fe20005781270 */
[----:B------:R-:W-:-:S04]  /*e5c50*/  IMAD.WIDE R2, R246, 0x4, R92 ;  /* 0x00000004f6027825 */ /* 0x000fc800078e025c */
[----:B------:R1:W-:Y:S01]  /*e5c60*/  @P3 STG.E [R242.64], R248 ;  /* 0x000000f8f2003986 */ /* 0x0003e2000c101904 */
[----:B------:R-:W-:-:S03]  /*e5c70*/  IMAD.WIDE R240, R246, 0x4, R238 ;  /* 0x00000004f6f07825 */ /* 0x000fc600078e02ee */
[----:B------:R1:W-:Y:S04]  /*e5c80*/  @P0 STG.E [R2.64], R28 ;  /* 0x0000001c02000986 */ /* 0x0003e8000c101904 */
[----:B-1----:R-:W3:Y:S04]  /*e5c90*/  LDL.LU R248, [R1+0x19c] ;  /* 0x00019c0001f87983 */ /* 0x002ee80000300800 */
[----:B------:R-:W3:Y:S01]  /*e5ca0*/  LDL.LU R252, [R1+0xa8] ;  /* 0x0000a80001fc7983 */ /* 0x000ee20000300800 */
[----:B------:R-:W-:-:S03]  /*e5cb0*/  IMAD.WIDE R2, R246, 0x4, R94 ;  /* 0x00000004f6027825 */ /* 0x000fc600078e025e */
[----:B------:R-:W3:Y:S04]  /*e5cc0*/  LDL.LU R27, [R1+0x1fc] ;  /* 0x0001fc00011b7983 */ /* 0x000ee80000300800 */
[----:B------:R-:W3:Y:S04]  /*e5cd0*/  LDL.LU R28, [R1+0x1cc] ;  /* 0x0001cc00011c7983 */ /* 0x000ee80000300800 */
[----:B------:R-:W3:Y:S04]  /*e5ce0*/  LDL.LU R30, [R1+0x16c] ;  /* 0x00016c00011e7983 */ /* 0x000ee80000300800 */
[----:B------:R1:W-:Y:S04]  /*e5cf0*/  @P1 STG.E [R240.64], R249 ;  /* 0x000000f9f0001986 */ /* 0x0003e8000c101904 */
[----:B--2---:R2:W-:Y:S01]  /*e5d00*/  @P4 STG.E [R2.64], R25 ;  /* 0x0000001902004986 */ /* 0x0045e2000c101904 */
[----:B----4-:R-:W-:-:S03]  /*e5d10*/  ISETP.GE.AND P0, PT, R29, c[0x0][0x17c], PT ;  /* 0x00005f001d007a0c */ /* 0x010fc60003f06270 */
[----:B------:R-:W4:Y:S04]  /*e5d20*/  LDL.LU R29, [R1+0x13c] ;  /* 0x00013c00011d7983 */ /* 0x000f280000300800 */
[----:B------:R-:W3:Y:S04]  /*e5d30*/  LDL.LU R31, [R1+0xac] ;  /* 0x0000ac00011f7983 */ /* 0x000ee80000300800 */
[----:B-1----:R-:W3:Y:S04]  /*e5d40*/  LDL.LU R249, [R1+0x238] ;  /* 0x0002380001f97983 */ /* 0x002ee80000300800 */
[----:B--2---:R-:W2:Y:S04]  /*e5d50*/  LDL.LU R25, [R1+0x518c] ;  /* 0x00518c0001197983 */ /* 0x004ea80000300800 */
[----:B------:R-:W2:Y:S04]  /*e5d60*/  LDL.LU R2, [R1+0x168] ;  /* 0x0001680001027983 */ /* 0x000ea80000300800 */
[----:B------:R-:W3:Y:S01]  /*e5d70*/  LDL.LU R3, [R1+0x138] ;  /* 0x0001380001037983 */ /* 0x000ee20000300800 */
[----:B------:R-:W-:-:S02]  /*e5d80*/  ISETP.LT.AND P3, PT, R203, c[0x0][0x178], !P2 ;  /* 0x00005e00cb007a0c */ /* 0x000fc40005761270 */
[----:B------:R-:W-:Y:S02]  /*e5d90*/  ISETP.LT.AND P5, PT, R171, c[0x0][0x178], !P2 ;  /* 0x00005e00ab007a0c */ /* 0x000fe400057a1270 */
[----:B------:R-:W-:Y:S02]  /*e5da0*/  ISETP.LT.AND P6, PT, R139, c[0x0][0x178], !P2 ;  /* 0x00005e008b007a0c */ /* 0x000fe400057c1270 */
[----:B------:R-:W-:Y:S01]  /*e5db0*/  ISETP.LT.AND P1, PT, R155, c[0x0][0x178], !P2 ;  /* 0x00005e009b007a0c */ /* 0x000fe20005721270 */
[----:B------:R-:W-:-:S04]  /*e5dc0*/  IMAD.WIDE R240, R246, 0x4, R236 ;  /* 0x00000004f6f07825 */ /* 0x000fc800078e02ec */
[----:B------:R-:W-:-:S04]  /*e5dd0*/  IMAD.WIDE R242, R246, 0x4, R234 ;  /* 0x00000004f6f27825 */ /* 0x000fc800078e02ea */
[C---:B------:R-:W-:Y:S01]  /*e5de0*/  IMAD.WIDE R244, R246.reuse, 0x4, R232 ;  /* 0x00000004f6f47825 */ /* 0x040fe200078e02e8 */
[----:B------:R-:W-:Y:S01]  /*e5df0*/  ISETP.LT.AND P2, PT, R187, c[0x0][0x178], !P2 ;  /* 0x00005e00bb007a0c */ /* 0x000fe20005741270 */
[----:B--2---:R1:W-:Y:S04]  /*e5e00*/  @P3 STG.E [R240.64], R2 ;  /* 0x00000002f0003986 */ /* 0x0043e8000c101904 */
[----:B---3--:R-:W-:Y:S04]  /*e5e10*/  @P5 STG.E [R242.64], R3 ;  /* 0x00000003f2005986 */ /* 0x008fe8000c101904 */
[----:B------:R-:W-:Y:S01]  /*e5e20*/  @P6 STG.E [R244.64], R247 ;  /* 0x000000f7f4006986 */ /* 0x000fe2000c101904 */
[----:B-1----:R-:W-:-:S03]  /*e5e30*/  IMAD.WIDE R240, R246, 0x4, R110 ;  /* 0x00000004f6f07825 */ /* 0x002fc600078e026e */
[----:B------:R-:W2:Y:S04]  /*e5e40*/  LDL.LU R2, [R1+0x4f7c] ;  /* 0x004f7c0001027983 */ /* 0x000ea80000300800 */
[----:B------:R1:W-:Y:S04]  /*e5e50*/  @P1 STG.E [R240.64], R26 ;  /* 0x0000001af0001986 */ /* 0x0003e8000c101904 */
[----:B-1----:R-:W3:Y:S01]  /*e5e60*/  LDL.LU R26, [R1+0x10c] ;  /* 0x00010c00011a7983 */ /* 0x002ee20000300800 */
[----:B------:R-:W-:Y:S02]  /*e5e70*/  ISETP.LT.AND P4, PT, R202, c[0x0][0x178], !P0 ;  /* 0x00005e00ca007a0c */ /* 0x000fe40004781270 */
[----:B------:R-:W-:-:S02]  /*e5e80*/  ISETP.LT.AND P5, PT, R219, c[0x0][0x178], !P0 ;  /* 0x00005e00db007a0c */ /* 0x000fc400047a1270 */
[C---:B------:R-:W-:Y:S01]  /*e5e90*/  IADD3 R3, R246.reuse, c[0x0][0x198], RZ ;  /* 0x00006600f6037a10 */ /* 0x040fe20007ffe0ff */
[----:B------:R-:W-:Y:S01]  /*e5ea0*/  IMAD.WIDE R240, R246, 0x4, R108 ;  /* 0x00000004f6f07825 */ /* 0x000fe200078e026c */
[----:B------:R-:W-:Y:S02]  /*e5eb0*/  ISETP.LT.AND P6, PT, R123, c[0x0][0x178], !P0 ;  /* 0x00005e007b007a0c */ /* 0x000fe400047c1270 */
[----:B------:R-:W-:Y:S01]  /*e5ec0*/  ISETP.LT.AND P3, PT, R203, c[0x0][0x178], !P0 ;  /* 0x00005e00cb007a0c */ /* 0x000fe20004761270 */
[C---:B------:R-:W-:Y:S01]  /*e5ed0*/  IMAD.WIDE R242, R3.reuse, 0x4, R92 ;  /* 0x0000000403f27825 */ /* 0x040fe200078e025c */
[----:B------:R1:W-:Y:S03]  /*e5ee0*/  @P2 STG.E [R240.64], R252 ;  /* 0x000000fcf0002986 */ /* 0x0003e6000c101904 */
[----:B------:R-:W-:Y:S01]  /*e5ef0*/  IMAD.WIDE R244, R3, 0x4, R238 ;  /* 0x0000000403f47825 */ /* 0x000fe200078e02ee */
[----:B------:R-:W-:Y:S01]  /*e5f00*/  ISETP.LT.AND P1, PT, R171, c[0x0][0x178], !P0 ;  /* 0x00005e00ab007a0c */ /* 0x000fe20004721270 */
[----:B------:R4:W-:Y:S02]  /*e5f10*/  @P4 STG.E [R242.64], R27 ;  /* 0x0000001bf2004986 */ /* 0x0009e4000c101904 */
[----:B------:R-:W-:-:S02]  /*e5f20*/  IMAD.WIDE R246, R3, 0x4, R94 ;  /* 0x0000000403f67825 */ /* 0x000fc400078e025e */
[----:B------:R-:W-:Y:S01]  /*e5f30*/  @P5 STG.E [R244.64], R28 ;  /* 0x0000001cf4005986 */ /* 0x000fe2000c101904 */
[----:B------:R-:W-:Y:S01]  /*e5f40*/  ISETP.LT.AND P5, PT, R139, c[0x0][0x178], !P0 ;  /* 0x00005e008b007a0c */ /* 0x000fe200047a1270 */
[C---:B-1----:R-:W-:Y:S02]  /*e5f50*/  IMAD.WIDE R240, R3.reuse, 0x4, R236 ;  /* 0x0000000403f07825 */ /* 0x042fe400078e02ec */
[----:B------:R1:W-:Y:S02]  /*e5f60*/  @P6 STG.E [R246.64], R248 ;  /* 0x000000f8f6006986 */ /* 0x0003e4000c101904 */
[C---:B----4-:R-:W-:Y:S02]  /*e5f70*/  IMAD.WIDE R242, R3.reuse, 0x4, R234 ;  /* 0x0000000403f27825 */ /* 0x050fe400078e02ea */
[----:B------:R4:W-:Y:S04]  /*e5f80*/  @P3 STG.E [R240.64], R30 ;  /* 0x0000001ef0003986 */ /* 0x0009e8000c101904 */
[----:B-1----:R-:W3:Y:S04]  /*e5f90*/  LDL.LU R248, [R1+0x218] ;  /* 0x0002180001f87983 */ /* 0x002ee80000300800 */
[----:B------:R-:W3:Y:S01]  /*e5fa0*/  LDL.LU R28, [R1+0x208] ;  /* 0x00020800011c7983 */ /* 0x000ee20000300800 */
[----:B----4-:R-:W-:-:S03]  /*e5fb0*/  IMAD.WIDE R240, R3, 0x4, R232 ;  /* 0x0000000403f07825 */ /* 0x010fc600078e02e8 */
[----:B------:R-:W4:Y:S01]  /*e5fc0*/  LDL.LU R30, [R1+0x4f80] ;  /* 0x004f8000011e7983 */ /* 0x000f220000300800 */
[----:B------:R-:W-:-:S03]  /*e5fd0*/  IMAD.WIDE R244, R3, 0x4, R108 ;  /* 0x0000000403f47825 */ /* 0x000fc600078e026c */
[----:B------:R-:W4:Y:S04]  /*e5fe0*/  LDL.LU R27, [R1+0x1d8] ;  /* 0x0001d800011b7983 */ /* 0x000f280000300800 */
[----:B------:R1:W-:Y:S04]  /*e5ff0*/  @P1 STG.E [R242.64], R29 ;  /* 0x0000001df2001986 */ /* 0x0003e8000c101904 */
[----:B------:R-:W4:Y:S04]  /*e6000*/  LDL.LU R252, [R1+0x188] ;  /* 0x0001880001fc7983 */ /* 0x000f280000300800 */
[----:B-1----:R-:W4:Y:S01]  /*e6010*/  LDL.LU R29, [R1+0x158] ;  /* 0x00015800011d7983 */ /* 0x002f220000300800 */
[----:B------:R-:W-:Y:S01]  /*e6020*/  IMAD.WIDE R242, R3, 0x4, R110 ;  /* 0x0000000403f27825 */ /* 0x000fe200078e026e */
[----:B--2---:R-:W-:-:S02]  /*e6030*/  ISETP.GE.AND P2, PT, R2, c[0x0][0x17c], PT ;  /* 0x00005f0002007a0c */ /* 0x004fc40003f46270 */
[----:B------:R-:W-:Y:S02]  /*e6040*/  IADD3 R2, R3, c[0x0][0x198], RZ ;  /* 0x0000660003027a10 */ /* 0x000fe40007ffe0ff */
[----:B------:R-:W2:Y:S04]  /*e6050*/  LDL.LU R3, [R1+0x1a8] ;  /* 0x0001a80001037983 */ /* 0x000ea80000300800 */
[----:B---3--:R1:W-:Y:S04]  /*e6060*/  @P5 STG.E [R240.64], R26 ;  /* 0x0000001af0005986 */ /* 0x0083e8000c101904 */
[----:B-1----:R-:W3:Y:S04]  /*e6070*/  LDL.LU R26, [R1+0x5188] ;  /* 0x00518800011a7983 */ /* 0x002ee80000300800 */
[----:B------:R-:W2:Y:S01]  /*e6080*/  LDL.LU R241, [R1+0xdc] ;  /* 0x0000dc0001f17983 */ /* 0x000ea20000300800 */
[----:B------:R-:W-:-:S02]  /*e6090*/  ISETP.LT.AND P4, PT, R155, c[0x0][0x178], !P0 ;  /* 0x00005e009b007a0c */ /* 0x000fc40004781270 */
[----:B------:R-:W-:Y:S02]  /*e60a0*/  ISETP.LT.AND P0, PT, R187, c[0x0][0x178], !P0 ;  /* 0x00005e00bb007a0c */ /* 0x000fe40004701270 */
[----:B------:R-:W-:Y:S02]  /*e60b0*/  ISETP.LT.AND P6, PT, R202, c[0x0][0x178], !P2 ;  /* 0x00005e00ca007a0c */ /* 0x000fe400057c1270 */
[----:B------:R-:W-:Y:S02]  /*e60c0*/  ISETP.LT.AND P1, PT, R219, c[0x0][0x178], !P2 ;  /* 0x00005e00db007a0c */ /* 0x000fe40005721270 */
[----:B------:R-:W-:Y:S01]  /*e60d0*/  ISETP.LT.AND P3, PT, R123, c[0x0][0x178], !P2 ;  /* 0x00005e007b007a0c */ /* 0x000fe20005761270 */
[----:B------:R-:W-:Y:S01]  /*e60e0*/  IMAD.WIDE R246, R2, 0x4, R92 ;  /* 0x0000000402f67825 */ /* 0x000fe200078e025c */
[----:B------:R-:W-:-:S03]  /*e60f0*/  ISETP.LT.AND P5, PT, R139, c[0x0][0x178], !P2 ;  /* 0x00005e008b007a0c */ /* 0x000fc600057a1270 */
[----:B--2---:R1:W-:Y:S01]  /*e6100*/  @P4 STG.E [R242.64], R241 ;  /* 0x000000f1f2004986 */ /* 0x0043e2000c101904 */
[----:B------:R-:W-:-:S03]  /*e6110*/  ISETP.LT.AND P4, PT, R203, c[0x0][0x178], !P2 ;  /* 0x00005e00cb007a0c */ /* 0x000fc60005781270 */
[----:B------:R2:W-:Y:S04]  /*e6120*/  @P0 STG.E [R244.64], R31 ;  /* 0x0000001ff4000986 */ /* 0x0005e8000c101904 */
[----:B------:R2:W-:Y:S01]  /*e6130*/  @P6 STG.E [R246.64], R249 ;  /* 0x000000f9f6006986 */ /* 0x0005e2000c101904 */
[----:B-1----:R-:W-:-:S04]  /*e6140*/  IMAD.WIDE R240, R2, 0x4, R238 ;  /* 0x0000000402f07825 */ /* 0x002fc800078e02ee */
[----:B------:R-:W-:Y:S01]  /*e6150*/  IMAD.WIDE R242, R2, 0x4, R94 ;  /* 0x0000000402f27825 */ /* 0x000fe200078e025e */
[----:B------:R1:W-:Y:S01]  /*e6160*/  @P1 STG.E [R240.64], R248 ;  /* 0x000000f8f0001986 */ /* 0x0003e2000c101904 */
[----:B----4-:R-:W-:Y:S02]  /*e6170*/  ISETP.GE.AND P1, PT, R30, c[0x0][0x17c], PT ;  /* 0x00005f001e007a0c */ /* 0x010fe40003f26270 */
[----:B--2---:R-:W-:Y:S01]  /*e6180*/  IMAD.WIDE R244, R2, 0x4, R236 ;  /* 0x0000000402f47825 */ /* 0x004fe200078e02ec */
[----:B------:R-:W2:Y:S04]  /*e6190*/  LDL.LU R249, [R1+0x23c] ;  /* 0x00023c0001f97983 */ /* 0x000ea80000300800 */
[----:B------:R-:W4:Y:S01]  /*e61a0*/  LDL.LU R30, [R1+0x1dc] ;  /* 0x0001dc00011e7983 */ /* 0x000f220000300800 */
[----:B------:R-:W-:-:S03]  /*e61b0*/  ISETP.LT.AND P0, PT, R171, c[0x0][0x178], !P2 ;  /* 0x00005e00ab007a0c */ /* 0x000fc60005701270 */
[----:B-1----:R-:W2:Y:S04]  /*e61c0*/  LDL.LU R248, [R1+0x1ac] ;  /* 0x0001ac0001f87983 */ /* 0x002ea80000300800 */
[----:B------:R1:W-:Y:S01]  /*e61d0*/  @P3 STG.E [R242.64], R28 ;  /* 0x0000001cf2003986 */ /* 0x0003e2000c101904 */
[----:B------:R-:W-:-:S03]  /*e61e0*/  ISETP.LT.AND P6, PT, R155, c[0x0][0x178], !P2 ;  /* 0x00005e009b007a0c */ /* 0x000fc600057c1270 */
[----:B------:R3:W-:Y:S04]  /*e61f0*/  @P4 STG.E [R244.64], R27 ;  /* 0x0000001bf4004986 */ /* 0x0007e8000c101904 */
[----:B-1----:R-:W2:Y:S04]  /*e6200*/  LDL.LU R28, [R1+0x21c] ;  /* 0x00021c00011c7983 */ /* 0x002ea80000300800 */
[----:B------:R-:W2:Y:S04]  /*e6210*/  LDL.LU R31, [R1+0x20c] ;  /* 0x00020c00011f7983 */ /* 0x000ea80000300800 */
[----:B---3--:R-:W2:Y:S04]  /*e6220*/  LDL.LU R27, [R1+0x5184] ;  /* 0x00518400011b7983 */ /* 0x008ea80000300800 */
[----:B------:R-:W2:Y:S01]  /*e6230*/  LDL.LU R245, [R1+0x128] ;  /* 0x0001280001f57983 */ /* 0x000ea20000300800 */
[----:B------:R-:W-:-:S04]  /*e6240*/  IMAD.WIDE R246, R2, 0x4, R234 ;  /* 0x0000000402f67825 */ /* 0x000fc800078e02ea */
[C---:B------:R-:W-:Y:S01]  /*e6250*/  IMAD.WIDE R240, R2.reuse, 0x4, R232 ;  /* 0x0000000402f07825 */ /* 0x040fe200078e02e8 */
[----:B------:R1:W-:Y:S03]  /*e6260*/  @P0 STG.E [R246.64], R3 ;  /* 0x00000003f6000986 */ /* 0x0003e6000c101904 */
[C---:B------:R-:W-:Y:S01]  /*e6270*/  IMAD.WIDE R242, R2.reuse, 0x4, R110 ;  /* 0x0000000402f27825 */ /* 0x040fe200078e026e */
[----:B------:R1:W-:Y:S04]  /*e6280*/  @P5 STG.E [R240.64], R252 ;  /* 0x000000fcf0005986 */ /* 0x0003e8000c101904 */
[----:B------:R1:W-:Y:S02]  /*e6290*/  @P6 STG.E [R242.64], R29 ;  /* 0x0000001df2006986 */ /* 0x0003e4000c101904 */
[----:B-1----:R-:W-:-:S02]  /*e62a0*/  IADD3 R3, R2, c[0x0][0x198], RZ ;  /* 0x0000660002037a10 */ /* 0x002fc40007ffe0ff */
[----:B------:R-:W2:Y:S01]  /*e62b0*/  LDL.LU R252, [R1+0x18c] ;  /* 0x00018c0001fc7983 */ /* 0x000ea20000300800 */
[----:B------:R-:W-:-:S03]  /*e62c0*/  IMAD.WIDE R240, R2, 0x4, R108 ;  /* 0x0000000402f07825 */ /* 0x000fc600078e026c */
[----:B------:R-:W2:Y:S04]  /*e62d0*/  LDL.LU R29, [R1+0x15c] ;  /* 0x00015c00011d7983 */ /* 0x000ea80000300800 */
[----:B------:R-:W2:Y:S01]  /*e62e0*/  LDL.LU R2, [R1+0x4f84] ;  /* 0x004f840001027983 */ /* 0x000ea20000300800 */
[----:B------:R-:W-:Y:S02]  /*e62f0*/  ISETP.LT.AND P2, PT, R187, c[0x0][0x178], !P2 ;  /* 0x00005e00bb007a0c */ /* 0x000fe40005741270 */
[----:B------:R-:W-:Y:S02]  /*e6300*/  ISETP.LT.AND P3, PT, R202, c[0x0][0x178], !P1 ;  /* 0x00005e00ca007a0c */ /* 0x000fe40004f61270 */
[----:B------:R-:W-:Y:S01]  /*e6310*/  ISETP.LT.AND P0, PT, R219, c[0x0][0x178], !P1 ;  /* 0x00005e00db007a0c */ /* 0x000fe20004f01270 */
[----:B------:R-:W-:Y:S01]  /*e6320*/  IMAD.WIDE R242, R3, 0x4, R92 ;  /* 0x0000000403f27825 */ /* 0x000fe200078e025c */
[----:B------:R-:W-:-:S02]  /*e6330*/  ISETP.LT.AND P4, PT, R123, c[0x0][0x178], !P1 ;  /* 0x00005e007b007a0c */ /* 0x000fc40004f81270 */
[----:B------:R-:W-:Y:S02]  /*e6340*/  ISETP.LT.AND P5, PT, R203, c[0x0][0x178], !P1 ;  /* 0x00005e00cb007a0c */ /* 0x000fe40004fa1270 */
[----:B------:R-:W-:Y:S01]  /*e6350*/  ISETP.LT.AND P6, PT, R171, c[0x0][0x178], !P1 ;  /* 0x00005e00ab007a0c */ /* 0x000fe20004fc1270 */
[----:B------:R-:W-:Y:S02]  /*e6360*/  IMAD.WIDE R246, R3, 0x4, R234 ;  /* 0x0000000403f67825 */ /* 0x000fe400078e02ea */
[----:B--2---:R1:W-:Y:S01]  /*e6370*/  @P2 STG.E [R240.64], R245 ;  /* 0x000000f5f0002986 */ /* 0x0043e2000c101904 */
[----:B------:R-:W-:-:S03]  /*e6380*/  ISETP.LT.AND P2, PT, R155, c[0x0][0x178], !P1 ;  /* 0x00005e009b007a0c */ /* 0x000fc60004f41270 */
[----:B------:R2:W-:Y:S01]  /*e6390*/  @P3 STG.E [R242.64], R249 ;  /* 0x000000f9f2003986 */ /* 0x0005e2000c101904 */
[----:B------:R-:W-:Y:S01]  /*e63a0*/  ISETP.LT.AND P3, PT, R139, c[0x0][0x178], !P1 ;  /* 0x00005e008b007a0c */ /* 0x000fe20004f61270 */
[----:B-1----:R-:W-:-:S04]  /*e63b0*/  IMAD.WIDE R240, R3, 0x4, R238 ;  /* 0x0000000403f07825 */ /* 0x002fc800078e02ee */
[C---:B--2---:R-:W-:Y:S01]  /*e63c0*/  IMAD.WIDE R242, R3.reuse, 0x4, R94 ;  /* 0x0000000403f27825 */ /* 0x044fe200078e025e */
[----:B------:R1:W-:Y:S03]  /*e63d0*/  @P0 STG.E [R240.64], R28 ;  /* 0x0000001cf0000986 */ /* 0x0003e6000c101904 */
[C---:B------:R-:W-:Y:S01]  /*e63e0*/  IMAD.WIDE R244, R3.reuse, 0x4, R236 ;  /* 0x0000000403f47825 */ /* 0x040fe200078e02ec */
[----:B------:R2:W-:Y:S04]  /*e63f0*/  @P4 STG.E [R242.64], R31 ;  /* 0x0000001ff2004986 */ /* 0x0005e8000c101904 */
[----:B------:R-:W3:Y:S04]  /*e6400*/  LDL.LU R249, [R1+0x12c] ;  /* 0x00012c0001f97983 */ /* 0x000ee80000300800 */
[----:B----4-:R-:W-:Y:S01]  /*e6410*/  @P5 STG.E [R244.64], R30 ;  /* 0x0000001ef4005986 */ /* 0x010fe2000c101904 */
[----:B-1----:R-:W-:-:S03]  /*e6420*/  IMAD.WIDE R240, R3, 0x4, R110 ;  /* 0x0000000403f07825 */ /* 0x002fc600078e026e */
[----:B------:R-:W4:Y:S01]  /*e6430*/  LDL.LU R28, [R1+0x5180] ;  /* 0x00518000011c7983 */ /* 0x000f220000300800 */
[----:B--2---:R-:W-:-:S03]  /*e6440*/  IMAD.WIDE R242, R3, 0x4, R232 ;  /* 0x0000000403f27825 */ /* 0x004fc600078e02e8 */
[----:B------:R1:W-:Y:S01]  /*e6450*/  @P6 STG.E [R246.64], R248 ;  /* 0x000000f8f6006986 */ /* 0x0003e2000c101904 */
[----:B------:R-:W-:-:S03]  /*e6460*/  ISETP.GE.AND P0, PT, R2, c[0x0][0x17c], PT ;  /* 0x00005f0002007a0c */ /* 0x000fc60003f06270 */
[----:B------:R-:W-:Y:S01]  /*e6470*/  @P3 STG.E [R242.64], R252 ;  /* 0x000000fcf2003986 */ /* 0x000fe2000c101904 */
[----:B------:R-:W-:-:S03]  /*e6480*/  IADD3 R2, R3, c[0x0][0x198], RZ ;  /* 0x0000660003027a10 */ /* 0x000fc60007ffe0ff */
[----:B-1----:R-:W2:Y:S04]  /*e6490*/  LDL.LU R248, [R1+0x4f88] ;  /* 0x004f880001f87983 */ /* 0x002ea80000300800 */
[----:B------:R-:W2:Y:S04]  /*e64a0*/  LDL.LU R246, [R1+0x2a0] ;  /* 0x0002a00001f67983 */ /* 0x000ea80000300800 */
[----:B------:R-:W4:Y:S04]  /*e64b0*/  LDL.LU R247, [R1+0x280] ;  /* 0x0002800001f77983 */ /* 0x000f280000300800 */
[----:B------:R-:W4:Y:S04]  /*e64c0*/  LDL.LU R31, [R1+0x240] ;  /* 0x00024000011f7983 */ /* 0x000f280000300800 */
[----:B------:R-:W4:Y:S04]  /*e64d0*/  LDL.LU R30, [R1+0x220] ;  /* 0x00022000011e7983 */ /* 0x000f280000300800 */
[----:B------:R1:W-:Y:S04]  /*e64e0*/  @P2 STG.E [R240.64], R29 ;  /* 0x0000001df0002986 */ /* 0x0003e8000c101904 */
[----:B-1----:R-:W4:Y:S01]  /*e64f0*/  LDL.LU R29, [R1+0x1e0] ;  /* 0x0001e000011d7983 */ /* 0x002f220000300800 */
[----:B------:R-:W-:-:S03]  /*e6500*/  IMAD.WIDE R240, R3, 0x4, R108 ;  /* 0x0000000403f07825 */ /* 0x000fc600078e026c */
[----:B------:R-:W4:Y:S01]  /*e6510*/  LDL.LU R3, [R1+0x260] ;  /* 0x0002600001037983 */ /* 0x000f220000300800 */
[----:B------:R-:W-:Y:S02]  /*e6520*/  ISETP.LT.AND P1, PT, R187, c[0x0][0x178], !P1 ;  /* 0x00005e00bb007a0c */ /* 0x000fe40004f21270 */
[----:B------:R-:W-:Y:S02]  /*e6530*/  ISETP.LT.AND P4, PT, R202, c[0x0][0x178], !P0 ;  /* 0x00005e00ca007a0c */ /* 0x000fe40004781270 */
[----:B------:R-:W-:Y:S02]  /*e6540*/  ISETP.LT.AND P6, PT, R219, c[0x0][0x178], !P0 ;  /* 0x00005e00db007a0c */ /* 0x000fe400047c1270 */
[----:B------:R-:W-:Y:S01]  /*e6550*/  ISETP.LT.AND P3, PT, R123, c[0x0][0x178], !P0 ;  /* 0x00005e007b007a0c */ /* 0x000fe20004761270 */
[C---:B------:R-:W-:Y:S01]  /*e6560*/  IMAD.WIDE R242, R2.reuse, 0x4, R92 ;  /* 0x0000000402f27825 */ /* 0x040fe200078e025c */
[----:B------:R-:W-:Y:S02]  /*e6570*/  ISETP.LT.AND P2, PT, R203, c[0x0][0x178], !P0 ;  /* 0x00005e00cb007a0c */ /* 0x000fe40004741270 */
[----:B------:R-:W-:Y:S01]  /*e6580*/  ISETP.LT.AND P5, PT, R171, c[0x0][0x178], !P0 ;  /* 0x00005e00ab007a0c */ /* 0x000fe200047a1270 */
[----:B------:R-:W-:-:S02]  /*e6590*/  IMAD.WIDE R244, R2, 0x4, R238 ;  /* 0x0000000402f47825 */ /* 0x000fc400078e02ee */
[----:B---3--:R1:W-:Y:S02]  /*e65a0*/  @P1 STG.E [R240.64], R249 ;  /* 0x000000f9f0001986 */ /* 0x0083e4000c101904 */
[----:B-1----:R-:W-:Y:S02]  /*e65b0*/  IMAD.WIDE R240, R2, 0x4, R94 ;  /* 0x0000000402f07825 */ /* 0x002fe400078e025e */
[----:B--2---:R1:W-:Y:S01]  /*e65c0*/  @P4 STG.E [R242.64], R246 ;  /* 0x000000f6f2004986 */ /* 0x0043e2000c101904 */
[----:B------:R-:W-:-:S03]  /*e65d0*/  ISETP.LT.AND P4, PT, R139, c[0x0][0x178], !P0 ;  /* 0x00005e008b007a0c */ /* 0x000fc60004781270 */
[----:B----4-:R2:W-:Y:S01]  /*e65e0*/  @P6 STG.E [R244.64], R247 ;  /* 0x000000f7f4006986 */ /* 0x0105e2000c101904 */
[----:B------:R-:W-:-:S03]  /*e65f0*/  ISETP.GE.AND P1, PT, R248, c[0x0][0x17c], PT ;  /* 0x00005f00f8007a0c */ /* 0x000fc60003f26270 */
[----:B------:R-:W3:Y:S01]  /*e6600*/  LDL.LU R248, [R1+0x264] ;  /* 0x0002640001f87983 */ /* 0x000ee20000300800 */
[----:B-1----:R-:W-:-:S03]  /*e6610*/  IMAD.WIDE R242, R2, 0x4, R236 ;  /* 0x0000000402f27825 */ /* 0x002fc600078e02ec */
[----:B------:R-:W4:Y:S01]  /*e6620*/  LDL.LU R249, [R1+0x1e4] ;  /* 0x0001e40001f97983 */ /* 0x000f220000300800 */
[----:B--2---:R-:W-:-:S03]  /*e6630*/  IMAD.WIDE R244, R2, 0x4, R234 ;  /* 0x0000000402f47825 */ /* 0x004fc600078e02ea */
[----:B------:R-:W2:Y:S04]  /*e6640*/  LDL.LU R252, [R1+0x330] ;  /* 0x0003300001fc7983 */ /* 0x000ea80000300800 */
[----:B------:R-:W2:Y:S04]  /*e6650*/  LDL.LU R246, [R1+0x2a4] ;  /* 0x0002a40001f67983 */ /* 0x000ea80000300800 */
[----:B------:R-:W2:Y:S04]  /*e6660*/  LDL.LU R247, [R1+0x284] ;  /* 0x0002840001f77983 */ /* 0x000ea80000300800 */
[----:B------:R1:W-:Y:S04]  /*e6670*/  @P3 STG.E [R240.64], R3 ;  /* 0x00000003f0003986 */ /* 0x0003e8000c101904 */
[----:B------:R1:W-:Y:S04]  /*e6680*/  @P2 STG.E [R242.64], R31 ;  /* 0x0000001ff2002986 */ /* 0x0003e8000c101904 */
[----:B------:R1:W-:Y:S04]  /*e6690*/  @P5 STG.E [R244.64], R30 ;  /* 0x0000001ef4005986 */ /* 0x0003e8000c101904 */
[----:B-1----:R-:W2:Y:S04]  /*e66a0*/  LDL.LU R3, [R1+0x4f8c] ;  /* 0x004f8c0001037983 */ /* 0x002ea80000300800 */
[----:B------:R-:W2:Y:S01]  /*e66b0*/  LDL.LU R31, [R1+0x244] ;  /* 0x00024400011f7983 */ /* 0x000ea20000300800 */
[----:B------:R-:W-:-:S03]  /*e66c0*/  IMAD.WIDE R244, R2, 0x4, R232 ;  /* 0x0000000402f47825 */ /* 0x000fc600078e02e8 */
[----:B------:R-:W2:Y:S04]  /*e66d0*/  LDL.LU R30, [R1+0x224] ;  /* 0x00022400011e7983 */ /* 0x000ea80000300800 */
[----:B------:R1:W-:Y:S04]  /*e66e0*/  @P4 STG.E [R244.64], R29 ;  /* 0x0000001df4004986 */ /* 0x0003e8000c101904 */
[----:B-1----:R-:W2:Y:S04]  /*e66f0*/  LDL.LU R29, [R1+0x517c] ;  /* 0x00517c00011d7983 */ /* 0x002ea80000300800 */
[----:B------:R-:W2:Y:S01]  /*e6700*/  LDL.LU R245, [R1+0x1b0] ;  /* 0x0001b00001f57983 */ /* 0x000ea20000300800 */
[----:B------:R-:W-:-:S02]  /*e6710*/  ISETP.LT.AND P6, PT, R155, c[0x0][0x178], !P0 ;  /* 0x00005e009b007a0c */ /* 0x000fc400047c1270 */
[----:B------:R-:W-:Y:S01]  /*e6720*/  ISETP.LT.AND P0, PT, R187, c[0x0][0x178], !P0 ;  /* 0x00005e00bb007a0c */ /* 0x000fe20004701270 */
[----:B------:R-:W-:Y:S01]  /*e6730*/  IMAD.WIDE R242, R2, 0x4, R110 ;  /* 0x0000000402f27825 */ /* 0x000fe200078e026e */
[----:B------:R-:W-:Y:S02]  /*e6740*/  ISETP.LT.AND P3, PT, R202, c[0x0][0x178], !P1 ;  /* 0x00005e00ca007a0c */ /* 0x000fe40004f61270 */
[----:B------:R-:W-:Y:S01]  /*e6750*/  ISETP.LT.AND P2, PT, R219, c[0x0][0x178], !P1 ;  /* 0x00005e00db007a0c */ /* 0x000fe20004f41270 */
[C---:B------:R-:W-:Y:S01]  /*e6760*/  IMAD.WIDE R240, R2.reuse, 0x4, R108 ;  /* 0x0000000402f07825 */ /* 0x040fe200078e026c */
[----:B------:R-:W-:Y:S02]  /*e6770*/  ISETP.LT.AND P5, PT, R123, c[0x0][0x178], !P1 ;  /* 0x00005e007b007a0c */ /* 0x000fe40004fa1270 */
[----:B------:R-:W-:Y:S02]  /*e6780*/  IADD3 R2, R2, c[0x0][0x198], RZ ;  /* 0x0000660002027a10 */ /* 0x000fe40007ffe0ff */
[----:B------:R-:W-:Y:S01]  /*e6790*/  ISETP.LT.AND P4, PT, R203, c[0x0][0x178], !P1 ;  /* 0x00005e00cb007a0c */ /* 0x000fe20004f81270 */
[----:B--2---:R1:W-:Y:S01]  /*e67a0*/  @P6 STG.E [R242.64], R245 ;  /* 0x000000f5f2006986 */ /* 0x0043e2000c101904 */
[----:B------:R-:W-:-:S03]  /*e67b0*/  ISETP.LT.AND P6, PT, R139, c[0x0][0x178], !P1 ;  /* 0x00005e008b007a0c */ /* 0x000fc60004fc1270 */
[----:B------:R2:W-:Y:S01]  /*e67c0*/  @P0 STG.E [R240.64], R28 ;  /* 0x0000001cf0000986 */ /* 0x0005e2000c101904 */
[----:B------:R-:W-:Y:S01]  /*e67d0*/  ISETP.LT.AND P0, PT, R171, c[0x0][0x178], !P1 ;  /* 0x00005e00ab007a0c */ /* 0x000fe20004f01270 */
[----:B-1----:R-:W-:-:S04]  /*e67e0*/  IMAD.WIDE R242, R2, 0x4, R238 ;  /* 0x0000000402f27825 */ /* 0x002fc800078e02ee */
[C---:B--2---:R-:W-:Y:S01]  /*e67f0*/  IMAD.WIDE R240, R2.reuse, 0x4, R92 ;  /* 0x0000000402f07825 */ /* 0x044fe200078e025c */
[----:B------:R-:W2:Y:S03]  /*e6800*/  LDL.LU R28, [R1+0x1b4] ;  /* 0x0001b400011c7983 */ /* 0x000ea60000300800 */
[C---:B------:R-:W-:Y:S01]  /*e6810*/  IMAD.WIDE R244, R2.reuse, 0x4, R94 ;  /* 0x0000000402f47825 */ /* 0x040fe200078e025e */
[----:B------:R1:W-:Y:S04]  /*e6820*/  @P3 STG.E [R240.64], R246 ;  /* 0x000000f6f0003986 */ /* 0x0003e8000c101904 */
[----:B------:R4:W-:Y:S04]  /*e6830*/  @P2 STG.E [R242.64], R247 ;  /* 0x000000f7f2002986 */ /* 0x0009e8000c101904 */
[----:B---3--:R3:W-:Y:S01]  /*e6840*/  @P5 STG.E [R244.64], R248 ;  /* 0x000000f8f4005986 */ /* 0x0087e2000c101904 */
[----:B-1----:R-:W-:-:S04]  /*e6850*/  IMAD.WIDE R240, R2, 0x4, R232 ;  /* 0x0000000402f07825 */ /* 0x002fc800078e02e8 */
[----:B----4-:R-:W-:-:S04]  /*e6860*/  IMAD.WIDE R242, R2, 0x4, R236 ;  /* 0x0000000402f27825 */ /* 0x010fc800078e02ec */
[----:B---3--:R-:W-:Y:S01]  /*e6870*/  IMAD.WIDE R244, R2, 0x4, R234 ;  /* 0x0000000402f47825 */ /* 0x008fe200078e02ea */
[----:B------:R-:W3:Y:S01]  /*e6880*/  LDL.LU R248, [R1+0x2d0] ;  /* 0x0002d00001f87983 */ /* 0x000ee20000300800 */
[----:B------:R-:W-:-:S03]  /*e6890*/  ISETP.GE.AND P3, PT, R3, c[0x0][0x17c], PT ;  /* 0x00005f0003007a0c */ /* 0x000fc60003f66270 */
[----:B------:R-:W4:Y:S04]  /*e68a0*/  LDL.LU R247, [R1+0x290] ;  /* 0x0002900001f77983 */ /* 0x000f280000300800 */
[----:B------:R1:W-:Y:S01]  /*e68b0*/  @P4 STG.E [R242.64], R31 ;  /* 0x0000001ff2004986 */ /* 0x0003e2000c101904 */
[----:B------:R-:W-:-:S03]  /*e68c0*/  IADD3 R3, R2, c[0x0][0x198], RZ ;  /* 0x0000660002037a10 */ /* 0x000fc60007ffe0ff */
[----:B------:R1:W-:Y:S04]  /*e68d0*/  @P0 STG.E [R244.64], R30 ;  /* 0x0000001ef4000986 */ /* 0x0003e8000c101904 */
[----:B------:R1:W-:Y:S04]  /*e68e0*/  @P6 STG.E [R240.64], R249 ;  /* 0x000000f9f0006986 */ /* 0x0003e8000c101904 */
[----:B-1----:R-:W3:Y:S01]  /*e68f0*/  LDL.LU R31, [R1+0x270] ;  /* 0x00027000011f7983 */ /* 0x002ee20000300800 */
[----:B------:R-:W-:-:S03]  /*e6900*/  IMAD.WIDE R242, R2, 0x4, R108 ;  /* 0x0000000402f27825 */ /* 0x000fc600078e026c */
[----:B------:R-:W3:Y:S04]  /*e6910*/  LDL.LU R30, [R1+0x250] ;  /* 0x00025000011e7983 */ /* 0x000ee80000300800 */
[----:B------:R-:W3:Y:S01]  /*e6920*/  LDL.LU R246, [R1+0x4f90] ;  /* 0x004f900001f67983 */ /* 0x000ee20000300800 */
[----:B------:R-:W-:-:S03]  /*e6930*/  IMAD.WIDE R240, R2, 0x4, R110 ;  /* 0x0000000402f07825 */ /* 0x000fc600078e026e */
[----:B------:R-:W3:Y:S04]  /*e6940*/  LDL.LU R249, [R1+0x70] ;  /* 0x0000700001f97983 */ /* 0x000ee80000300800 */
[----:B------:R-:W3:Y:S01]  /*e6950*/  LDL.LU R2, [R1+0x300] ;  /* 0x0003000001027983 */ /* 0x000ee20000300800 */
[----:B------:R-:W-:Y:S02]  /*e6960*/  ISETP.LT.AND P2, PT, R187, c[0x0][0x178], !P1 ;  /* 0x00005e00bb007a0c */ /* 0x000fe40004f41270 */
[----:B------:R-:W-:Y:S02]  /*e6970*/  ISETP.LT.AND P1, PT, R155, c[0x0][0x178], !P1 ;  /* 0x00005e009b007a0c */ /* 0x000fe40004f21270 */
[----:B------:R-:W-:Y:S02]  /*e6980*/  ISETP.LT.AND P5, PT, R202, c[0x0][0x178], !P3 ;  /* 0x00005e00ca007a0c */ /* 0x000fe40005fa1270 */
[----:B------:R-:W-:-:S02]  /*e6990*/  ISETP.LT.AND P0, PT, R219, c[0x0][0x178], !P3 ;  /* 0x00005e00db007a0c */ /* 0x000fc40005f01270 */
[----:B------:R-:W-:Y:S01]  /*e69a0*/  ISETP.LT.AND P4, PT, R123, c[0x0][0x178], !P3 ;  /* 0x00005e007b007a0c */ /* 0x000fe20005f81270 */
[----:B------:R-:W-:Y:S01]  /*e69b0*/  IMAD.WIDE R244, R3, 0x4, R92 ;  /* 0x0000000403f47825 */ /* 0x000fe200078e025c */
[----:B------:R-:W-:-:S05]  /*e69c0*/  ISETP.LT.AND P6, PT, R203, c[0x0][0x178], !P3 ;  /* 0x00005e00cb007a0c */ /* 0x000fca0005fc1270 */
[----:B--2---:R1:W-:Y:S01]  /*e69d0*/  @P1 STG.E [R240.64], R28 ;  /* 0x0000001cf0001986 */ /* 0x0043e2000c101904 */
[----:B------:R-:W-:-:S03]  /*e69e0*/  ISETP.LT.AND P1, PT, R139, c[0x0][0x178], !P3 ;  /* 0x00005e008b007a0c */ /* 0x000fc60005f21270 */
[----:B------:R2:W-:Y:S01]  /*e69f0*/  @P2 STG.E [R242.64], R29 ;  /* 0x0000001df2002986 */ /* 0x0005e2000c101904 */
[----:B------:R-:W-:-:S03]  /*e6a00*/  ISETP.LT.AND P2, PT, R171, c[0x0][0x178], !P3 ;  /* 0x00005e00ab007a0c */ /* 0x000fc60005f41270 */
[----:B------:R2:W-:Y:S01]  /*e6a10*/  @P5 STG.E [R244.64], R252 ;  /* 0x000000fcf4005986 */ /* 0x0005e2000c101904 */
[----:B------:R-:W-:Y:S01]  /*e6a20*/  ISETP.LT.AND P5, PT, R155, c[0x0][0x178], !P3 ;  /* 0x00005e009b007a0c */ /* 0x000fe20005fa1270 */
[----:B-1----:R-:W-:-:S04]  /*e6a30*/  IMAD.WIDE R240, R3, 0x4, R94 ;  /* 0x0000000403f07825 */ /* 0x002fc800078e025e */
[----:B--2---:R-:W-:-:S04]  /*e6a40*/  IMAD.WIDE R28, R3, 0x4, R238 ;  /* 0x00000004031c7825 */ /* 0x004fc800078e02ee */
[----:B------:R-:W-:Y:S01]  /*e6a50*/  IMAD.WIDE R242, R3, 0x4, R236 ;  /* 0x0000000403f27825 */ /* 0x000fe200078e02ec */
[----:B------:R-:W-:Y:S01]  /*e6a60*/  ISETP.LT.AND P3, PT, R187, c[0x0][0x178], !P3 ;  /* 0x00005e00bb007a0c */ /* 0x000fe20005f61270 */
[----:B------:R-:W2:Y:S04]  /*e6a70*/  LDL.LU R252, [R1+0x334] ;  /* 0x0003340001fc7983 */ /* 0x000ea80000300800 */
[----:B---3--:R1:W-:Y:S04]  /*e6a80*/  @P0 STG.E [R28.64], R2 ;  /* 0x000000021c000986 */ /* 0x0083e8000c101904 */
[----:B------:R3:W-:Y:S04]  /*e6a90*/  @P4 STG.E [R240.64], R248 ;  /* 0x000000f8f0004986 */ /* 0x0007e8000c101904 */
[----:B----4-:R4:W-:Y:S01]  /*e6aa0*/  @P6 STG.E [R242.64], R247 ;  /* 0x000000f7f2006986 */ /* 0x0109e2000c101904 */
[----:B-1----:R-:W-:-:S04]  /*e6ab0*/  IMAD.WIDE R28, R3, 0x4, R110 ;  /* 0x00000004031c7825 */ /* 0x002fc800078e026e */
[----:B---3--:R-:W-:-:S04]  /*e6ac0*/  IMAD.WIDE R240, R3, 0x4, R234 ;  /* 0x0000000403f07825 */ /* 0x008fc800078e02ea */
[----:B----4-:R-:W-:Y:S01]  /*e6ad0*/  IMAD.WIDE R242, R3, 0x4, R232 ;  /* 0x0000000403f27825 */ /* 0x010fe200078e02e8 */
[----:B------:R-:W-:Y:S01]  /*e6ae0*/  @P2 STG.E [R240.64], R31 ;  /* 0x0000001ff0002986 */ /* 0x000fe2000c101904 */
[----:B------:R-:W-:-:S03]  /*e6af0*/  ISETP.GE.AND P0, PT, R246, c[0x0][0x17c], PT ;  /* 0x00005f00f6007a0c */ /* 0x000fc60003f06270 */
[----:B------:R-:W-:Y:S04]  /*e6b00*/  @P1 STG.E [R242.64], R30 ;  /* 0x0000001ef2001986 */ /* 0x000fe8000c101904 */
[----:B------:R1:W-:Y:S04]  /*e6b10*/  @P5 STG.E [R28.64], R249 ;  /* 0x000000f91c005986 */ /* 0x0003e8000c101904 */
[----:B------:R-:W3:Y:S01]  /*e6b20*/  LDL.LU R246, [R1+0x274] ;  /* 0x0002740001f67983 */ /* 0x000ee20000300800 */
[----:B------:R-:W-:-:S03]  /*e6b30*/  IADD3 R2, R3, c[0x0][0x198], RZ ;  /* 0x0000660003027a10 */ /* 0x000fc60007ffe0ff */
[----:B------:R-:W4:Y:S01]  /*e6b40*/  LDL.LU R248, [R1+0x304] ;  /* 0x0003040001f87983 */ /* 0x000f220000300800 */
[----:B-1----:R-:W-:-:S03]  /*e6b50*/  IMAD.WIDE R28, R3, 0x4, R108 ;  /* 0x00000004031c7825 */ /* 0x002fc600078e026c */
[----:B------:R-:W3:Y:S04]  /*e6b60*/  LDL.LU R31, [R1+0x254] ;  /* 0x00025400011f7983 */ /* 0x000ee80000300800 */
[----:B------:R-:W3:Y:S04]  /*e6b70*/  LDL.LU R30, [R1+0x4f94] ;  /* 0x004f9400011e7983 */ /* 0x000ee80000300800 */
[----:B------:R-:W3:Y:S04]  /*e6b80*/  LDL.LU R249, [R1+0x74] ;  /* 0x0000740001f97983 */ /* 0x000ee80000300800 */
[----:B------:R-:W3:Y:S04]  /*e6b90*/  LDL.LU R3, [R1+0x294] ;  /* 0x0002940001037983 */ /* 0x000ee80000300800 */
[----:B------:R1:W-:Y:S04]  /*e6ba0*/  @P3 STG.E [R28.64], R24 ;  /* 0x000000181c003986 */ /* 0x0003e8000c101904 */
[----:B-1----:R-:W3:Y:S01]  /*e6bb0*/  LDL.LU R24, [R1+0x2d4] ;  /* 0x0002d40001187983 */ /* 0x002ee20000300800 */
[----:B------:R-:W-:-:S02]  /*e6bc0*/  ISETP.LT.AND P4, PT, R202, c[0x0][0x178], !P0 ;  /* 0x00005e00ca007a0c */ /* 0x000fc40004781270 */
[----:B------:R-:W-:Y:S02]  /*e6bd0*/  ISETP.LT.AND P2, PT, R219, c[0x0][0x178], !P0 ;  /* 0x00005e00db007a0c */ /* 0x000fe40004741270 */
[----:B------:R-:W-:Y:S01]  /*e6be0*/  ISETP.LT.AND P1, PT, R123, c[0x0][0x178], !P0 ;  /* 0x00005e007b007a0c */ /* 0x000fe20004721270 */
[C---:B------:R-:W-:Y:S01]  /*e6bf0*/  IMAD.WIDE R240, R2.reuse, 0x4, R92 ;  /* 0x0000000402f07825 */ /* 0x040fe200078e025c */
[----:B------:R-:W-:Y:S01]  /*e6c00*/  ISETP.LT.AND P5, PT, R203, c[0x0][0x178], !P0 ;  /* 0x00005e00cb007a0c */ /* 0x000fe200047a1270 */
[----:B------:R-:W3:Y:S01]  /*e6c10*/  LDL.LU R247, [R1+0x3a0] ;  /* 0x0003a00001f77983 */ /* 0x000ee20000300800 */
[----:B------:R-:W-:Y:S01]  /*e6c20*/  ISETP.LT.AND P6, PT, R171, c[0x0][0x178], !P0 ;  /* 0x00005e00ab007a0c */ /* 0x000fe200047c1270 */
[----:B------:R-:W-:-:S04]  /*e6c30*/  IMAD.WIDE R28, R2, 0x4, R238 ;  /* 0x00000004021c7825 */ /* 0x000fc800078e02ee */
[----:B------:R-:W-:-:S04]  /*e6c40*/  IMAD.WIDE R242, R2, 0x4, R236 ;  /* 0x0000000402f27825 */ /* 0x000fc800078e02ec */
[C---:B------:R-:W-:Y:S01]  /*e6c50*/  IMAD.WIDE R244, R2.reuse, 0x4, R234 ;  /* 0x0000000402f47825 */ /* 0x040fe200078e02ea */
[----:B--2---:R1:W-:Y:S01]  /*e6c60*/  @P4 STG.E [R240.64], R252 ;  /* 0x000000fcf0004986 */ /* 0x0043e2000c101904 */
[----:B------:R-:W-:Y:S02]  /*e6c70*/  ISETP.LT.AND P4, PT, R139, c[0x0][0x178], !P0 ;  /* 0x00005e008b007a0c */ /* 0x000fe40004781270 */
[----:B-1----:R-:W-:Y:S01]  /*e6c80*/  IMAD.WIDE R240, R2, 0x4, R94 ;  /* 0x0000000402f07825 */ /* 0x002fe200078e025e */
[----:B------:R-:W2:Y:S04]  /*e6c90*/  LDL.LU R252, [R1+0x370] ;  /* 0x0003700001fc7983 */ /* 0x000ea80000300800 */
[----:B----4-:R1:W-:Y:S01]  /*e6ca0*/  @P2 STG.E [R28.64], R248 ;  /* 0x000000f81c002986 */ /* 0x0103e2000c101904 */
[----:B---3--:R-:W-:-:S03]  /*e6cb0*/  ISETP.GE.AND P3, PT, R30, c[0x0][0x17c], PT ;  /* 0x00005f001e007a0c */ /* 0x008fc60003f66270 */
[----:B------:R-:W3:Y:S01]  /*e6cc0*/  LDL.LU R30, [R1+0x5178] ;  /* 0x00517800011e7983 */ /* 0x000ee20000300800 */
[----:B-1----:R-:W-:-:S03]  /*e6cd0*/  IMAD.WIDE R28, R2, 0x4, R232 ;  /* 0x00000004021c7825 */ /* 0x002fc600078e02e8 */
[----:B------:R-:W4:Y:S04]  /*e6ce0*/  LDL.LU R248, [R1+0x5174] ;  /* 0x0051740001f87983 */ /* 0x000f280000300800 */
[----:B------:R1:W-:Y:S01]  /*e6cf0*/  @P1 STG.E [R240.64], R24 ;  /* 0x00000018f0001986 */ /* 0x0003e2000c101904 */
[----:B------:R-:W-:Y:S02]  /*e6d00*/  ISETP.LT.AND P1, PT, R155, c[0x0][0x178], !P0 ;  /* 0x00005e009b007a0c */ /* 0x000fe40004721270 */
[----:B------:R-:W-:Y:S01]  /*e6d10*/  ISETP.LT.AND P0, PT, R187, c[0x0][0x178], !P0 ;  /* 0x00005e00bb007a0c */ /* 0x000fe20004701270 */
[----:B------:R-:W-:Y:S04]  /*e6d20*/  @P5 STG.E [R242.64], R3 ;  /* 0x00000003f2005986 */ /* 0x000fe8000c101904 */
[----:B------:R1:W-:Y:S04]  /*e6d30*/  @P6 STG.E [R244.64], R246 ;  /* 0x000000f6f4006986 */ /* 0x0003e8000c101904 */
[----:B------:R1:W-:Y:S02]  /*e6d40*/  @P4 STG.E [R28.64], R31 ;  /* 0x0000001f1c004986 */ /* 0x0003e4000c101904 */
[----:B-1----:R-:W-:-:S02]  /*e6d50*/  IADD3 R24, R2, c[0x0][0x198], RZ ;  /* 0x0000660002187a10 */ /* 0x002fc40007ffe0ff */
[----:B------:R-:W3:Y:S01]  /*e6d60*/  LDL.LU R244, [R1+0x350] ;  /* 0x0003500001f47983 */ /* 0x000ee20000300800 */
[----:B------:R-:W-:-:S03]  /*e6d70*/  IMAD.WIDE R28, R2, 0x4, R110 ;  /* 0x00000004021c7825 */ /* 0x000fc600078e026e */
[----:B------:R-:W4:Y:S01]  /*e6d80*/  LDL.LU R245, [R1+0x320] ;  /* 0x0003200001f57983 */ /* 0x000f220000300800 */
[----:B------:R-:W-:-:S03]  /*e6d90*/  IMAD.WIDE R2, R2, 0x4, R108 ;  /* 0x0000000402027825 */ /* 0x000fc600078e026c */
[----:B------:R-:W4:Y:S04]  /*e6da0*/  LDL.LU R31, [R1+0x4f98] ;  /* 0x004f9800011f7983 */ /* 0x000f280000300800 */
[----:B------:R-:W4:Y:S04]  /*e6db0*/  LDL.LU R246, [R1+0x2b0] ;  /* 0x0002b00001f67983 */ /* 0x000f280000300800 */
[----:B------:R1:W-:Y:S04]  /*e6dc0*/  @P1 STG.E [R28.64], R249 ;  /* 0x000000f91c001986 */ /* 0x0003e8000c101904 */
[----:B------:R1:W-:Y:S04]  /*e6dd0*/  @P0 STG.E [R2.64], R25 ;  /* 0x0000001902000986 */ /* 0x0003e8000c101904 */
[----:B-1----:R-:W4:Y:S04]  /*e6de0*/  LDL.LU R249, [R1+0x5170] ;  /* 0x0051700001f97983 */ /* 0x002f280000300800 */
[----:B------:R-:W4:Y:S01]  /*e6df0*/  LDL.LU R25, [R1+0x2e0] ;  /* 0x0002e00001197983 */ /* 0x000f220000300800 */
[----:B------:R-:W-:-:S02]  /*e6e00*/  ISETP.LT.AND P2, PT, R202, c[0x0][0x178], !P3 ;  /* 0x00005e00ca007a0c */ /* 0x000fc40005f41270 */
[----:B------:R-:W-:Y:S02]  /*e6e10*/  ISETP.LT.AND P6, PT, R219, c[0x0][0x178], !P3 ;  /* 0x00005e00db007a0c */ /* 0x000fe40005fc1270 */
[----:B------:R-:W-:Y:S01]  /*e6e20*/  ISETP.LT.AND P5, PT, R123, c[0x0][0x178], !P3 ;  /* 0x00005e007b007a0c */ /* 0x000fe20005fa1270 */
[----:B------:R-:W-:Y:S01]  /*e6e30*/  IMAD.WIDE R240, R24, 0x4, R92 ;  /* 0x0000000418f07825 */ /* 0x000fe200078e025c */
[----:B------:R-:W-:-:S03]  /*e6e40*/  ISETP.LT.AND P4, PT, R203, c[0x0][0x178], !P3 ;  /* 0x00005e00cb007a0c */ /* 0x000fc60005f81270 */
[----:B------:R-:W-:Y:S01]  /*e6e50*/  IMAD.WIDE R242, R24, 0x4, R238 ;  /* 0x0000000418f27825 */ /* 0x000fe200078e02ee */
[----:B------:R-:W-:-:S03]  /*e6e60*/  ISETP.LT.AND P0, PT, R171, c[0x0][0x178], !P3 ;  /* 0x00005e00ab007a0c */ /* 0x000fc60005f01270 */
[----:B------:R1:W-:Y:S01]  /*e6e70*/  @P2 STG.E [R240.64], R247 ;  /* 0x000000f7f0002986 */ /* 0x0003e2000c101904 */
[----:B------:R-:W-:Y:S01]  /*e6e80*/  IMAD.WIDE R2, R24, 0x4, R94 ;  /* 0x0000000418027825 */ /* 0x000fe200078e025e */
[----:B------:R-:W-:-:S03]  /*e6e90*/  ISETP.LT.AND P2, PT, R139, c[0x0][0x178], !P3 ;  /* 0x00005e008b007a0c */ /* 0x000fc60005f41270 */
[----:B------:R-:W-:Y:S01]  /*e6ea0*/  IMAD.WIDE R28, R24, 0x4, R236 ;  /* 0x00000004181c7825 */ /* 0x000fe200078e02ec */
[----:B-1----:R-:W4:Y:S04]  /*e6eb0*/  LDL.LU R247, [R1+0x3a4] ;  /* 0x0003a40001f77983 */ /* 0x002f280000300800 */
[----:B--2---:R1:W-:Y:S04]  /*e6ec0*/  @P6 STG.E [R242.64], R252 ;  /* 0x000000fcf2006986 */ /* 0x0043e8000c101904 */
[----:B-1----:R-:W2:Y:S04]  /*e6ed0*/  LDL.LU R252, [R1+0x374] ;  /* 0x0003740001fc7983 */ /* 0x002ea80000300800 */
[----:B---3--:R1:W-:Y:S04]  /*e6ee0*/  @P5 STG.E [R2.64], R244 ;  /* 0x000000f402005986 */ /* 0x0083e8000c101904 */
[----:B----4-:R3:W-:Y:S01]  /*e6ef0*/  @P4 STG.E [R28.64], R245 ;  /* 0x000000f51c004986 */ /* 0x0107e2000c101904 */
[----:B------:R-:W-:-:S03]  /*e6f00*/  ISETP.GE.AND P1, PT, R31, c[0x0][0x17c], PT ;  /* 0x00005f001f007a0c */ /* 0x000fc60003f26270 */
[----:B------:R-:W4:Y:S01]  /*e6f10*/  LDL.LU R31, [R1+0x2e4] ;  /* 0x0002e400011f7983 */ /* 0x000f220000300800 */
[----:B-1----:R-:W-:-:S03]  /*e6f20*/  IMAD.WIDE R2, R24, 0x4, R234 ;  /* 0x0000000418027825 */ /* 0x002fc600078e02ea */
[----:B------:R-:W4:Y:S01]  /*e6f30*/  LDL.LU R244, [R1+0x354] ;  /* 0x0003540001f47983 */ /* 0x000f220000300800 */
[----:B---3--:R-:W-:-:S03]  /*e6f40*/  IMAD.WIDE R28, R24, 0x4, R232 ;  /* 0x00000004181c7825 */ /* 0x008fc600078e02e8 */
[----:B------:R-:W3:Y:S04]  /*e6f50*/  LDL.LU R245, [R1+0x324] ;  /* 0x0003240001f57983 */ /* 0x000ee80000300800 */
[----:B------:R1:W-:Y:S04]  /*e6f60*/  @P0 STG.E [R2.64], R25 ;  /* 0x0000001902000986 */ /* 0x0003e8000c101904 */
[----:B------:R1:W-:Y:S04]  /*e6f70*/  @P2 STG.E [R28.64], R246 ;  /* 0x000000f61c002986 */ /* 0x0003e8000c101904 */
[----:B-1----:R-:W3:Y:S04]  /*e6f80*/  LDL.LU R3, [R1+0x4f9c] ;  /* 0x004f9c0001037983 */ /* 0x002ee80000300800 */
[----:B------:R-:W3:Y:S01]  /*e6f90*/  LDL.LU R246, [R1+0x2b4] ;  /* 0x0002b40001f67983 */ /* 0x000ee20000300800 */
[----:B------:R-:W-:-:S02]  /*e6fa0*/  ISETP.LT.AND P6, PT, R155, c[0x0][0x178], !P3 ;  /* 0x00005e009b007a0c */ /* 0x000fc40005fc1270 */
[----:B------:R-:W-:Y:S02]  /*e6fb0*/  ISETP.LT.AND P3, PT, R187, c[0x0][0x178], !P3 ;  /* 0x00005e00bb007a0c */ /* 0x000fe40005f61270 */
[----:B------:R-:W-:Y:S02]  /*e6fc0*/  ISETP.LT.AND P4, PT, R202, c[0x0][0x178], !P1 ;  /* 0x00005e00ca007a0c */ /* 0x000fe40004f81270 */
[----:B------:R-:W-:Y:S01]  /*e6fd0*/  ISETP.LT.AND P5, PT, R219, c[0x0][0x178], !P1 ;  /* 0x00005e00db007a0c */ /* 0x000fe20004fa1270 */
[C---:B------:R-:W-:Y:S01]  /*e6fe0*/  IMAD.WIDE R240, R24.reuse, 0x4, R110 ;  /* 0x0000000418f07825 */ /* 0x040fe200078e026e */
[C---:B------:R-:W-:Y:S02]  /*e6ff0*/  IADD3 R2, R24.reuse, c[0x0][0x198], RZ ;  /* 0x0000660018027a10 */ /* 0x040fe40007ffe0ff */
[----:B------:R-:W-:Y:S01]  /*e7000*/  ISETP.LT.AND P0, PT, R123, c[0x0][0x178], !P1 ;  /* 0x00005e007b007a0c */ /* 0x000fe20004f01270 */
[----:B------:R-:W-:Y:S01]  /*e7010*/  IMAD.WIDE R24, R24, 0x4, R108 ;  /* 0x0000000418187825 */ /* 0x000fe200078e026c */
[----:B------:R-:W-:Y:S01]  /*e7020*/  ISETP.LT.AND P2, PT, R203, c[0x0][0x178], !P1 ;  /* 0x00005e00cb007a0c */ /* 0x000fe20004f41270 */
[----:B------:R1:W-:Y:S02]  /*e7030*/  @P6 STG.E [R240.64], R248 ;  /* 0x000000f8f0006986 */ /* 0x0003e4000c101904 */
[C---:B------:R-:W-:Y:S01]  /*e7040*/  IMAD.WIDE R28, R2.reuse, 0x4, R92 ;  /* 0x00000004021c7825 */ /* 0x040fe200078e025c */
[----:B------:R-:W-:Y:S01]  /*e7050*/  ISETP.LT.AND P6, PT, R171, c[0x0][0x178], !P1 ;  /* 0x00005e00ab007a0c */ /* 0x000fe20004fc1270 */
[----:B------:R1:W-:Y:S04]  /*e7060*/  @P3 STG.E [R24.64], R20 ;  /* 0x0000001418003986 */ /* 0x0003e8000c101904 */
[----:B------:R1:W-:Y:S02]  /*e7070*/  @P4 STG.E [R28.64], R247 ;  /* 0x000000f71c004986 */ /* 0x0003e4000c101904 */
[----:B-1----:R-:W-:Y:S01]  /*e7080*/  IMAD.WIDE R240, R2, 0x4, R238 ;  /* 0x0000000402f07825 */ /* 0x002fe200078e02ee */
[----:B------:R-:W-:-:S03]  /*e7090*/  ISETP.LT.AND P4, PT, R155, c[0x0][0x178], !P1 ;  /* 0x00005e009b007a0c */ /* 0x000fc60004f81270 */
[----:B------:R-:W-:-:S04]  /*e70a0*/  IMAD.WIDE R24, R2, 0x4, R94 ;  /* 0x0000000402187825 */ /* 0x000fc800078e025e */
[C---:B------:R-:W-:Y:S01]  /*e70b0*/  IMAD.WIDE R28, R2.reuse, 0x4, R236 ;  /* 0x00000004021c7825 */ /* 0x040fe200078e02ec */
[----:B------:R-:W3:Y:S04]  /*e70c0*/  LDL.LU R247, [R1+0x460] ;  /* 0x0004600001f77983 */ /* 0x000ee80000300800 */
[----:B--2---:R1:W-:Y:S01]  /*e70d0*/  @P5 STG.E [R240.64], R252 ;  /* 0x000000fcf0005986 */ /* 0x0043e2000c101904 */
[----:B------:R-:W-:Y:S01]  /*e70e0*/  ISETP.LT.AND P5, PT, R139, c[0x0][0x178], !P1 ;  /* 0x00005e008b007a0c */ /* 0x000fe20004fa1270 */
[C---:B-1----:R-:W-:Y:S02]  /*e70f0*/  IMAD.WIDE R240, R2.reuse, 0x4, R234 ;  /* 0x0000000402f07825 */ /* 0x042fe400078e02ea */
[----:B------:R-:W2:Y:S04]  /*e7100*/  LDL.LU R252, [R1+0x3e0] ;  /* 0x0003e00001fc7983 */ /* 0x000ea80000300800 */
[----:B----4-:R1:W-:Y:S04]  /*e7110*/  @P0 STG.E [R24.64], R244 ;  /* 0x000000f418000986 */ /* 0x0103e8000c101904 */
[----:B---3--:R3:W-:Y:S04]  /*e7120*/  @P2 STG.E [R28.64], R245 ;  /* 0x000000f51c002986 */ /* 0x0087e8000c101904 */
[----:B------:R4:W-:Y:S01]  /*e7130*/  @P6 STG.E [R240.64], R31 ;  /* 0x0000001ff0006986 */ /* 0x0009e2000c101904 */
[----:B-1----:R-:W-:-:S04]  /*e7140*/  IMAD.WIDE R24, R2, 0x4, R232 ;  /* 0x0000000402187825 */ /* 0x002fc800078e02e8 */
[----:B---3--:R-:W-:Y:S01]  /*e7150*/  IMAD.WIDE R28, R2, 0x4, R110 ;  /* 0x00000004021c7825 */ /* 0x008fe200078e026e */
[----:B----4-:R-:W3:Y:S04]  /*e7160*/  LDL.LU R31, [R1+0x3d0] ;  /* 0x0003d000011f7983 */ /* 0x010ee80000300800 */
[----:B------:R-:W4:Y:S01]  /*e7170*/  LDL.LU R242, [R1+0x360] ;  /* 0x0003600001f27983 */ /* 0x000f220000300800 */
[----:B------:R-:W-:-:S03]  /*e7180*/  ISETP.GE.AND P3, PT, R3, c[0x0][0x17c], PT ;  /* 0x00005f0003007a0c */ /* 0x000fc60003f66270 */
[----:B------:R-:W4:Y:S04]  /*e7190*/  LDL.LU R3, [R1+0x340] ;  /* 0x0003400001037983 */ /* 0x000f280000300800 */
[----:B------:R-:W4:Y:S04]  /*e71a0*/  LDL.LU R245, [R1+0x4fa0] ;  /* 0x004fa00001f57983 */ /* 0x000f280000300800 */
[----:B------:R1:W-:Y:S04]  /*e71b0*/  @P5 STG.E [R24.64], R246 ;  /* 0x000000f618005986 */ /* 0x0003e8000c101904 */
[----:B------:R-:W4:Y:S04]  /*e71c0*/  LDL.LU R248, [R1+0x310] ;  /* 0x0003100001f87983 */ /* 0x000f280000300800 */
[----:B------:R1:W-:Y:S04]  /*e71d0*/  @P4 STG.E [R28.64], R249 ;  /* 0x000000f91c004986 */ /* 0x0003e8000c101904 */
[----:B-1----:R-:W4:Y:S04]  /*e71e0*/  LDL.LU R246, [R1+0x3d4] ;  /* 0x0003d40001f67983 */ /* 0x002f280000300800 */
[----:B------:R-:W4:Y:S01]  /*e71f0*/  LDL.LU R249, [R1+0x380] ;  /* 0x0003800001f97983 */ /* 0x000f220000300800 */
[----:B------:R-:W-:Y:S01]  /*e7200*/  ISETP.LT.AND P1, PT, R187, c[0x0][0x178], !P1 ;  /* 0x00005e00bb007a0c */ /* 0x000fe20004f21270 */
[----:B------:R-:W-:Y:S01]  /*e7210*/  IMAD.WIDE R240, R2, 0x4, R108 ;  /* 0x0000000402f07825 */ /* 0x000fe200078e026c */
[----:B------:R-:W-:Y:S01]  /*e7220*/  ISETP.LT.AND P0, PT, R202, c[0x0][0x178], !P3 ;  /* 0x00005e00ca007a0c */ /* 0x000fe20005f01270 */
[----:B------:R-:W4:Y:S01]  /*e7230*/  LDL.LU R243, [R1+0x464] ;  /* 0x0004640001f37983 */ /* 0x000f220000300800 */
[----:B------:R-:W-:-:S02]  /*e7240*/  ISETP.LT.AND P2, PT, R219, c[0x0][0x178], !P3 ;  /* 0x00005e00db007a0c */ /* 0x000fc40005f41270 */
[----:B------:R-:W-:Y:S01]  /*e7250*/  IADD3 R2, R2, c[0x0][0x198], RZ ;  /* 0x0000660002027a10 */ /* 0x000fe20007ffe0ff */
[----:B------:R-:W4:Y:S01]  /*e7260*/  LDL.LU R244, [R1+0x3e4] ;  /* 0x0003e40001f47983 */ /* 0x000f220000300800 */
[----:B------:R-:W-:Y:S02]  /*e7270*/  ISETP.LT.AND P4, PT, R123, c[0x0][0x178], !P3 ;  /* 0x00005e007b007a0c */ /* 0x000fe40005f81270 */
[----:B------:R-:W-:-:S03]  /*e7280*/  ISETP.LT.AND P5, PT, R171, c[0x0][0x178], !P3 ;  /* 0x00005e00ab007a0c */ /* 0x000fc60005fa1270 */
[----:B------:R1:W-:Y:S01]  /*e7290*/  @P1 STG.E [R240.64], R21 ;  /* 0x00000015f0001986 */ /* 0x0003e2000c101904 */
[----:B------:R-:W-:Y:S01]  /*e72a0*/  ISETP.LT.AND P1, PT, R203, c[0x0][0x178], !P3 ;  /* 0x00005e00cb007a0c */ /* 0x000fe20005f21270 */
[----:B------:R-:W-:-:S04]  /*e72b0*/  IMAD.WIDE R24, R2, 0x4, R238 ;  /* 0x0000000402187825 */ /* 0x000fc800078e02ee */
[----:B-1----:R-:W-:-:S05]  /*e72c0*/  IMAD.WIDE R20, R2, 0x4, R92 ;  /* 0x0000000402147825 */ /* 0x002fca00078e025c */
[----:B------:R1:W-:Y:S01]  /*e72d0*/  @P0 STG.E [R20.64], R247 ;  /* 0x000000f714000986 */ /* 0x0003e2000c101904 */
[----:B------:R-:W-:-:S04]  /*e72e0*/  IMAD.WIDE R28, R2, 0x4, R234 ;  /* 0x00000004021c7825 */ /* 0x000fc800078e02ea */
[C---:B-1----:R-:W-:Y:S01]  /*e72f0*/  IMAD.WIDE R20, R2.reuse, 0x4, R94 ;  /* 0x0000000402147825 */ /* 0x042fe200078e025e */
[----:B------:R-:W4:Y:S04]  /*e7300*/  LDL.LU R247, [R1+0x384] ;  /* 0x0003840001f77983 */ /* 0x000f280000300800 */
[----:B--2---:R1:W-:Y:S02]  /*e7310*/  @P2 STG.E [R24.64], R252 ;  /* 0x000000fc18002986 */ /* 0x0043e4000c101904 */
[----:B-1----:R-:W-:Y:S02]  /*e7320*/  IMAD.WIDE R24, R2, 0x4, R236 ;  /* 0x0000000402187825 */ /* 0x002fe400078e02ec */
[----:B------:R-:W2:Y:S04]  /*e7330*/  LDL.LU R252, [R1+0x364] ;  /* 0x0003640001fc7983 */ /* 0x000ea80000300800 */
[----:B---3--:R1:W-:Y:S01]  /*e7340*/  @P4 STG.E [R20.64], R31 ;  /* 0x0000001f14004986 */ /* 0x0083e2000c101904 */
[----:B----4-:R-:W-:-:S03]  /*e7350*/  ISETP.GE.AND P0, PT, R245, c[0x0][0x17c], PT ;  /* 0x00005f00f5007a0c */ /* 0x010fc60003f06270 */
[----:B------:R-:W3:Y:S04]  /*e7360*/  LDL.LU R245, [R1+0x2a8] ;  /* 0x0002a80001f57983 */ /* 0x000ee80000300800 */
[----:B-1----:R-:W4:Y:S04]  /*e7370*/  LDL.LU R31, [R1+0x516c] ;  /* 0x00516c00011f7983 */ /* 0x002f280000300800 */
[----:B------:R-:W-:Y:S04]  /*e7380*/  @P1 STG.E [R24.64], R249 ;  /* 0x000000f918001986 */ /* 0x000fe8000c101904 */
[----:B------:R1:W-:Y:S04]  /*e7390*/  @P5 STG.E [R28.64], R242 ;  /* 0x000000f21c005986 */ /* 0x0003e8000c101904 */
[----:B-1----:R-:W3:Y:S01]  /*e73a0*/  LDL.LU R242, [R1+0x4fa4] ;  /* 0x004fa40001f27983 */ /* 0x002ee20000300800 */
[----:B------:R-:W-:-:S02]  /*e73b0*/  ISETP.LT.AND P6, PT, R139, c[0x0][0x178], !P3 ;  /* 0x00005e008b007a0c */ /* 0x000fc40005fc1270 */
[----:B------:R-:W-:Y:S01]  /*e73c0*/  ISETP.LT.AND P2, PT, R155, c[0x0][0x178], !P3 ;  /* 0x00005e009b007a0c */ /* 0x000fe20005f41270 */
[----:B------:R-:W-:Y:S01]  /*e73d0*/  IMAD.WIDE R240, R2, 0x4, R232 ;  /* 0x0000000402f07825 */ /* 0x000fe200078e02e8 */
[----:B------:R-:W-:Y:S02]  /*e73e0*/  ISETP.LT.AND P3, PT, R187, c[0x0][0x178], !P3 ;  /* 0x00005e00bb007a0c */ /* 0x000fe40005f61270 */
[----:B------:R-:W-:Y:S01]  /*e73f0*/  ISETP.LT.AND P1, PT, R202, c[0x0][0x178], !P0 ;  /* 0x00005e00ca007a0c */ /* 0x000fe20004721270 */
[----:B------:R-:W-:Y:S01]  /*e7400*/  IMAD.WIDE R20, R2, 0x4, R110 ;  /* 0x0000000402147825 */ /* 0x000fe200078e026e */
[----:B------:R-:W-:-:S05]  /*e7410*/  ISETP.LT.AND P4, PT, R219, c[0x0][0x178], !P0 ;  /* 0x00005e00db007a0c */ /* 0x000fca0004781270 */
[----:B------:R1:W-:Y:S01]  /*e7420*/  @P6 STG.E [R240.64], R3 ;  /* 0x00000003f0006986 */ /* 0x0003e2000c101904 */
[----:B------:R-:W-:Y:S02]  /*e7430*/  ISETP.LT.AND P6, PT, R123, c[0x0][0x178], !P0 ;  /* 0x00005e007b007a0c */ /* 0x000fe400047c1270 */
[----:B------:R-:W-:Y:S01]  /*e7440*/  ISETP.LT.AND P5, PT, R203, c[0x0][0x178], !P0 ;  /* 0x00005e00cb007a0c */ /* 0x000fe200047a1270 */
[----:B------:R1:W-:Y:S01]  /*e7450*/  @P2 STG.E [R20.64], R248 ;  /* 0x000000f814002986 */ /* 0x0003e2000c101904 */
[----:B------:R-:W-:Y:S02]  /*e7460*/  ISETP.LT.AND P2, PT, R171, c[0x0][0x178], !P0 ;  /* 0x00005e00ab007a0c */ /* 0x000fe40004741270 */
[C---:B-1----:R-:W-:Y:S01]  /*e7470*/  IADD3 R3, R2.reuse, c[0x0][0x198], RZ ;  /* 0x0000660002037a10 */ /* 0x042fe20007ffe0ff */
[----:B------:R-:W-:Y:S01]  /*e7480*/  IMAD.WIDE R20, R2, 0x4, R108 ;  /* 0x0000000402147825 */ /* 0x000fe200078e026c */
[----:B------:R-:W4:Y:S03]  /*e7490*/  LDL.LU R248, [R1+0x314] ;  /* 0x0003140001f87983 */ /* 0x000f260000300800 */
[C---:B------:R-:W-:Y:S01]  /*e74a0*/  IMAD.WIDE R24, R3.reuse, 0x4, R92 ;  /* 0x0000000403187825 */ /* 0x040fe200078e025c */
[----:B------:R1:W-:Y:S03]  /*e74b0*/  @P3 STG.E [R20.64], R250 ;  /* 0x000000fa14003986 */ /* 0x0003e6000c101904 */
[C---:B------:R-:W-:Y:S01]  /*e74c0*/  IMAD.WIDE R28, R3.reuse, 0x4, R238 ;  /* 0x00000004031c7825 */ /* 0x040fe200078e02ee */
[----:B------:R1:W-:Y:S03]  /*e74d0*/  @P1 STG.E [R24.64], R243 ;  /* 0x000000f318001986 */ /* 0x0003e6000c101904 */
[C---:B------:R-:W-:Y:S01]  /*e74e0*/  IMAD.WIDE R240, R3.reuse, 0x4, R94 ;  /* 0x0000000403f07825 */ /* 0x040fe200078e025e */
[----:B------:R1:W-:Y:S04]  /*e74f0*/  @P4 STG.E [R28.64], R244 ;  /* 0x000000f41c004986 */ /* 0x0003e8000c101904 */
[----:B-1----:R-:W4:Y:S01]  /*e7500*/  LDL.LU R250, [R1+0x5168] ;  /* 0x0051680001fa7983 */ /* 0x002f220000300800 */
[----:B------:R-:W-:-:S03]  /*e7510*/  IMAD.WIDE R20, R3, 0x4, R236 ;  /* 0x0000000403147825 */ /* 0x000fc600078e02ec */
[----:B------:R1:W-:Y:S01]  /*e7520*/  @P6 STG.E [R240.64], R246 ;  /* 0x000000f6f0006986 */ /* 0x0003e2000c101904 */
[C---:B------:R-:W-:Y:S01]  /*e7530*/  IMAD.WIDE R24, R3.reuse, 0x4, R234 ;  /* 0x0000000403187825 */ /* 0x040fe200078e02ea */
[C---:B------:R-:W-:Y:S02]  /*e7540*/  IADD3 R2, R3.reuse, c[0x0][0x198], RZ ;  /* 0x0000660003027a10 */ /* 0x040fe40007ffe0ff */
[----:B------:R1:W-:Y:S01]  /*e7550*/  @P5 STG.E [R20.64], R247 ;  /* 0x000000f714005986 */ /* 0x0003e2000c101904 */
[----:B------:R-:W-:-:S03]  /*e7560*/  IMAD.WIDE R28, R3, 0x4, R108 ;  /* 0x00000004031c7825 */ /* 0x000fc600078e026c */
[----:B-1----:R-:W4:Y:S04]  /*e7570*/  LDL.LU R246, [R1+0x288] ;  /* 0x0002880001f67983 */ /* 0x002f280000300800 */
[----:B------:R-:W4:Y:S01]  /*e7580*/  LDL.LU R244, [R1+0x268] ;  /* 0x0002680001f47983 */ /* 0x000f220000300800 */
[----:B------:R-:W-:-:S03]  /*e7590*/  IMAD.WIDE R20, R3, 0x4, R110 ;  /* 0x0000000403147825 */ /* 0x000fc600078e026e */
[----:B--2---:R1:W-:Y:S02]  /*e75a0*/  @P2 STG.E [R24.64], R252 ;  /* 0x000000fc18002986 */ /* 0x0043e4000c101904 */
[----:B-1----:R-:W-:Y:S01]  /*e75b0*/  IMAD.WIDE R24, R3, 0x4, R232 ;  /* 0x0000000403187825 */ /* 0x002fe200078e02e8 */
[----:B---3--:R-:W-:Y:S02]  /*e75c0*/  ISETP.GE.AND P3, PT, R242, c[0x0][0x17c], PT ;  /* 0x00005f00f2007a0c */ /* 0x008fe40003f66270 */
[----:B------:R-:W2:Y:S04]  /*e75d0*/  LDL.LU R242, [R1+0x4fa8] ;  /* 0x004fa80001f27983 */ /* 0x000ea80000300800 */
[----:B------:R-:W3:Y:S04]  /*e75e0*/  LDL.LU R249, [R1+0x248] ;  /* 0x0002480001f97983 */ /* 0x000ee80000300800 */
[----:B------:R-:W2:Y:S04]  /*e75f0*/  LDL.LU R243, [R1+0x228] ;  /* 0x0002280001f37983 */ /* 0x000ea80000300800 */
[----:B------:R-:W2:Y:S04]  /*e7600*/  LDL.LU R247, [R1+0x1e8] ;  /* 0x0001e80001f77983 */ /* 0x000ea80000300800 */
[----:B------:R-:W2:Y:S04]  /*e7610*/  LDL.LU R252, [R1+0x1b8] ;  /* 0x0001b80001fc7983 */ /* 0x000ea80000300800 */
[----:B------:R-:W2:Y:S01]  /*e7620*/  LDL.LU R3, [R1+0x344] ;  /* 0x0003440001037983 */ /* 0x000ea20000300800 */
[----:B------:R-:W-:-:S02]  /*e7630*/  ISETP.LT.AND P4, PT, R139, c[0x0][0x178], !P0 ;  /* 0x00005e008b007a0c */ /* 0x000fc40004781270 */
[----:B------:R-:W-:Y:S02]  /*e7640*/  ISETP.LT.AND P1, PT, R155, c[0x0][0x178], !P0 ;  /* 0x00005e009b007a0c */ /* 0x000fe40004721270 */
[----:B------:R-:W-:Y:S02]  /*e7650*/  ISETP.LT.AND P0, PT, R187, c[0x0][0x178], !P0 ;  /* 0x00005e00bb007a0c */ /* 0x000fe40004701270 */
[----:B------:R-:W-:Y:S02]  /*e7660*/  ISETP.LT.AND P6, PT, R202, c[0x0][0x178], !P3 ;  /* 0x00005e00ca007a0c */ /* 0x000fe40005fc1270 */
[----:B------:R-:W-:Y:S02]  /*e7670*/  ISETP.LT.AND P2, PT, R219, c[0x0][0x178], !P3 ;  /* 0x00005e00db007a0c */ /* 0x000fe40005f41270 */
[----:B------:R-:W-:Y:S01]  /*e7680*/  ISETP.LT.AND P5, PT, R123, c[0x0][0x178], !P3 ;  /* 0x00005e007b007a0c */ /* 0x000fe20005fa1270 */
[C---:B------:R-:W-:Y:S02]  /*e7690*/  IMAD.WIDE R240, R2.reuse, 0x4, R92 ;  /* 0x0000000402f07825 */ /* 0x040fe400078e025c */
[----:B--2---:R1:W-:Y:S04]  /*e76a0*/  @P4 STG.E [R24.64], R3 ;  /* 0x0000000318004986 */ /* 0x0043e8000c101904 */
[----:B----4-:R2:W-:Y:S04]  /*e76b0*/  @P1 STG.E [R20.64], R248 ;  /* 0x000000f814001986 */ /* 0x0105e8000c101904 */
[----:B------:R4:W-:Y:S01]  /*e76c0*/  @P0 STG.E [R28.64], R251 ;  /* 0x000000fb1c000986 */ /* 0x0009e2000c101904 */
[----:B-1----:R-:W-:-:S04]  /*e76d0*/  IMAD.WIDE R24, R2, 0x4, R94 ;  /* 0x0000000402187825 */ /* 0x002fc800078e025e */
[----:B--2---:R-:W-:Y:S01]  /*e76e0*/  IMAD.WIDE R20, R2, 0x4, R238 ;  /* 0x0000000402147825 */ /* 0x004fe200078e02ee */
[----:B------:R-:W-:Y:S04]  /*e76f0*/  @P6 STG.E [R240.64], R245 ;  /* 0x000000f5f0006986 */ /* 0x000fe8000c101904 */
[----:B----4-:R-:W2:Y:S04]  /*e7700*/  LDL.LU R251, [R1+0x5164] ;  /* 0x0051640001fb7983 */ /* 0x010ea80000300800 */
[----:B------:R-:W4:Y:S04]  /*e7710*/  LDL.LU R248, [R1+0x2ac] ;  /* 0x0002ac0001f87983 */ /* 0x000f280000300800 */
[----:B------:R1:W-:Y:S01]  /*e7720*/  @P2 STG.E [R20.64], R246 ;  /* 0x000000f614002986 */ /* 0x0003e2000c101904 */
[----:B------:R-:W-:-:S03]  /*e7730*/  ISETP.GE.AND P2, PT, R242, c[0x0][0x17c], PT ;  /* 0x00005f00f2007a0c */ /* 0x000fc60003f46270 */
[----:B------:R3:W-:Y:S04]  /*e7740*/  @P5 STG.E [R24.64], R244 ;  /* 0x000000f418005986 */ /* 0x0007e8000c101904 */
[----:B-1----:R-:W2:Y:S04]  /*e7750*/  LDL.LU R246, [R1+0x24c] ;  /* 0x00024c0001f67983 */ /* 0x002ea80000300800 */
[----:B------:R-:W2:Y:S04]  /*e7760*/  LDL.LU R245, [R1+0x22c] ;  /* 0x00022c0001f57983 */ /* 0x000ea80000300800 */
[----:B------:R-:W2:Y:S04]  /*e7770*/  LDL.LU R242, [R1+0x28c] ;  /* 0x00028c0001f27983 */ /* 0x000ea80000300800 */
[----:B---3--:R-:W3:Y:S01]  /*e7780*/  LDL.LU R244, [R1+0x26c] ;  /* 0x00026c0001f47983 */ /* 0x008ee20000300800 */
        /* <DEDUP_REMOVED lines=12> */
[C---:B------:R-:W-:Y:S01]  /*e7850*/  IMAD.WIDE R24, R2.reuse, 0x4, R110 ;  /* 0x0000000402187825 */ /* 0x040fe200078e026e */
[----:B------:R-:W-:Y:S01]  /*e7860*/  ISETP.LT.AND P0, PT, R219, c[0x0][0x178], !P2 ;  /* 0x00005e00db007a0c */ /* 0x000fe20005701270 */
[----:B------:R1:W-:Y:S01]  /*e7870*/  @P4 STG.E [R20.64], R247 ;  /* 0x000000f714004986 */ /* 0x0003e2000c101904 */
[----:B------:R-:W-:Y:S02]  /*e7880*/  ISETP.LT.AND P1, PT, R123, c[0x0][0x178], !P2 ;  /* 0x00005e007b007a0c */ /* 0x000fe40005721270 */
[----:B------:R-:W-:Y:S01]  /*e7890*/  ISETP.LT.AND P4, PT, R203, c[0x0][0x178], !P2 ;  /* 0x00005e00cb007a0c */ /* 0x000fe20005781270 */
[----:B------:R1:W-:Y:S04]  /*e78a0*/  @P6 STG.E [R24.64], R252 ;  /* 0x000000fc18006986 */ /* 0x0003e8000c101904 */
[----:B-1----:R-:W3:Y:S01]  /*e78b0*/  LDL.LU R243, [R1+0x4fac] ;  /* 0x004fac0001f37983 */ /* 0x002ee20000300800 */
[----:B------:R-:W-:-:S03]  /*e78c0*/  IMAD.WIDE R20, R2, 0x4, R108 ;  /* 0x0000000402147825 */ /* 0x000fc600078e026c */
[----:B------:R-:W3:Y:S01]  /*e78d0*/  LDL.LU R247, [R1+0x1ec] ;  /* 0x0001ec0001f77983 */ /* 0x000ee20000300800 */
[----:B------:R-:W-:-:S03]  /*e78e0*/  IMAD.WIDE R24, R3, 0x4, R92 ;  /* 0x0000000403187825 */ /* 0x000fc600078e025c */
[----:B------:R1:W-:Y:S01]  /*e78f0*/  @P3 STG.E [R20.64], R30 ;  /* 0x0000001e14003986 */ /* 0x0003e2000c101904 */
[----:B------:R-:W-:-:S03]  /*e7900*/  IMAD.WIDE R28, R3, 0x4, R236 ;  /* 0x00000004031c7825 */ /* 0x000fc600078e02ec */
[----:B------:R-:W3:Y:S01]  /*e7910*/  LDL.LU R252, [R1+0x1bc] ;  /* 0x0001bc0001fc7983 */ /* 0x000ee20000300800 */
[----:B-1----:R-:W-:-:S03]  /*e7920*/  IMAD.WIDE R20, R3, 0x4, R238 ;  /* 0x0000000403147825 */ /* 0x002fc600078e02ee */
[----:B----4-:R1:W-:Y:S02]  /*e7930*/  @P5 STG.E [R24.64], R248 ;  /* 0x000000f818005986 */ /* 0x0103e4000c101904 */
[----:B-1----:R-:W-:Y:S02]  /*e7940*/  IMAD.WIDE R24, R3, 0x4, R94 ;  /* 0x0000000403187825 */ /* 0x002fe400078e025e */
[----:B------:R-:W4:Y:S04]  /*e7950*/  LDL.LU R248, [R1+0x338] ;  /* 0x0003380001f87983 */ /* 0x000f280000300800 */
[----:B--2---:R1:W-:Y:S04]  /*e7960*/  @P0 STG.E [R20.64], R242 ;  /* 0x000000f214000986 */ /* 0x0043e8000c101904 */
[----:B---3--:R-:W-:Y:S04]  /*e7970*/  @P1 STG.E [R24.64], R244 ;  /* 0x000000f418001986 */ /* 0x008fe8000c101904 */
[----:B------:R2:W-:Y:S04]  /*e7980*/  @P4 STG.E [R28.64], R246 ;  /* 0x000000f61c004986 */ /* 0x0005e8000c101904 */
[----:B-1----:R-:W3:Y:S04]  /*e7990*/  LDL.LU R242, [R1+0x308] ;  /* 0x0003080001f27983 */ /* 0x002ee80000300800 */
[----:B--2---:R-:W2:Y:S01]  /*e79a0*/  LDL.LU R246, [R1+0x4fb0] ;  /* 0x004fb00001f67983 */ /* 0x004ea20000300800 */
[----:B------:R-:W-:Y:S01]  /*e79b0*/  ISETP.LT.AND P6, PT, R171, c[0x0][0x178], !P2 ;  /* 0x00005e00ab007a0c */ /* 0x000fe200057c1270 */
[----:B------:R-:W-:Y:S01]  /*e79c0*/  IMAD.WIDE R240, R3, 0x4, R234 ;  /* 0x0000000403f07825 */ /* 0x000fe200078e02ea */
[----:B------:R-:W-:Y:S01]  /*e79d0*/  ISETP.LT.AND P5, PT, R139, c[0x0][0x178], !P2 ;  /* 0x00005e008b007a0c */ /* 0x000fe200057a1270 */
[----:B------:R-:W2:Y:S01]  /*e79e0*/  LDL.LU R30, [R1+0x2d8] ;  /* 0x0002d800011e7983 */ /* 0x000ea20000300800 */
[----:B------:R-:W-:-:S02]  /*e79f0*/  ISETP.LT.AND P3, PT, R155, c[0x0][0x178], !P2 ;  /* 0x00005e009b007a0c */ /* 0x000fc40005761270 */
[----:B------:R-:W-:Y:S01]  /*e7a00*/  ISETP.LT.AND P2, PT, R187, c[0x0][0x178], !P2 ;  /* 0x00005e00bb007a0c */ /* 0x000fe20005741270 */
[----:B------:R-:W-:Y:S01]  /*e7a10*/  IMAD.WIDE R20, R3, 0x4, R232 ;  /* 0x0000000403147825 */ /* 0x000fe200078e02e8 */
[----:B------:R-:W-:-:S05]  /*e7a20*/  ISETP.GE.AND P0, PT, R243, c[0x0][0x17c], PT ;  /* 0x00005f00f3007a0c */ /* 0x000fca0003f06270 */
[----:B------:R1:W-:Y:S01]  /*e7a30*/  @P6 STG.E [R240.64], R245 ;  /* 0x000000f5f0006986 */ /* 0x0003e2000c101904 */
[----:B------:R-:W-:-:S03]  /*e7a40*/  ISETP.LT.AND P1, PT, R202, c[0x0][0x178], !P0 ;  /* 0x00005e00ca007a0c */ /* 0x000fc60004721270 */
[----:B------:R-:W2:Y:S01]  /*e7a50*/  LDL.LU R243, [R1+0x298] ;  /* 0x0002980001f37983 */ /* 0x000ea20000300800 */
[----:B------:R-:W-:Y:S01]  /*e7a60*/  ISETP.LT.AND P4, PT, R219, c[0x0][0x178], !P0 ;  /* 0x00005e00db007a0c */ /* 0x000fe20004781270 */
[C---:B------:R-:W-:Y:S01]  /*e7a70*/  IMAD.WIDE R24, R3.reuse, 0x4, R110 ;  /* 0x0000000403187825 */ /* 0x040fe200078e026e */
[C---:B------:R-:W-:Y:S01]  /*e7a80*/  IADD3 R28, R3.reuse, c[0x0][0x198], RZ ;  /* 0x00006600031c7a10 */ /* 0x040fe20007ffe0ff */
[----:B-1----:R-:W2:Y:S02]  /*e7a90*/  LDL.LU R245, [R1+0x278] ;  /* 0x0002780001f57983 */ /* 0x002ea40000300800 */
[----:B------:R-:W-:Y:S02]  /*e7aa0*/  IMAD.WIDE R2, R3, 0x4, R108 ;  /* 0x0000000403027825 */ /* 0x000fe400078e026c */
[----:B------:R1:W-:Y:S04]  /*e7ab0*/  @P5 STG.E [R20.64], R247 ;  /* 0x000000f714005986 */ /* 0x0003e8000c101904 */
[----:B------:R-:W2:Y:S04]  /*e7ac0*/  LDL.LU R249, [R1+0x258] ;  /* 0x0002580001f97983 */ /* 0x000ea80000300800 */
[----:B------:R1:W-:Y:S04]  /*e7ad0*/  @P3 STG.E [R24.64], R252 ;  /* 0x000000fc18003986 */ /* 0x0003e8000c101904 */
[----:B------:R-:W2:Y:S01]  /*e7ae0*/  LDL.LU R244, [R1+0x78] ;  /* 0x0000780001f47983 */ /* 0x000ea20000300800 */
[----:B-1----:R-:W-:-:S03]  /*e7af0*/  IMAD.WIDE R20, R28, 0x4, R92 ;  /* 0x000000041c147825 */ /* 0x002fc600078e025c */
[----:B------:R-:W-:Y:S01]  /*e7b00*/  @P2 STG.E [R2.64], R31 ;  /* 0x0000001f02002986 */ /* 0x000fe2000c101904 */
[----:B------:R-:W-:-:S03]  /*e7b10*/  IMAD.WIDE R24, R28, 0x4, R238 ;  /* 0x000000041c187825 */ /* 0x000fc600078e02ee */
[----:B----4-:R1:W-:Y:S04]  /*e7b20*/  @P1 STG.E [R20.64], R248 ;  /* 0x000000f814001986 */ /* 0x0103e8000c101904 */
[----:B---3--:R3:W-:Y:S01]  /*e7b30*/  @P4 STG.E [R24.64], R242 ;  /* 0x000000f218004986 */ /* 0x0087e2000c101904 */
[----:B--2---:R-:W-:-:S03]  /*e7b40*/  ISETP.GE.AND P2, PT, R246, c[0x0][0x17c], PT ;  /* 0x00005f00f6007a0c */ /* 0x004fc60003f46270 */
[----:B------:R-:W2:Y:S04]  /*e7b50*/  LDL.LU R246, [R1+0x2dc] ;  /* 0x0002dc0001f67983 */ /* 0x000ea80000300800 */
[----:B------:R-:W4:Y:S04]  /*e7b60*/  LDL.LU R247, [R1+0x25c] ;  /* 0x00025c0001f77983 */ /* 0x000f280000300800 */
[----:B------:R-:W2:Y:S04]  /*e7b70*/  LDL.LU R252, [R1+0x3a8] ;  /* 0x0003a80001fc7983 */ /* 0x000ea80000300800 */
[----:B-1----:R-:W2:Y:S04]  /*e7b80*/  LDL.LU R248, [R1+0x33c] ;  /* 0x00033c0001f87983 */ /* 0x002ea80000300800 */
[----:B------:R-:W4:Y:S04]  /*e7b90*/  LDL.LU R29, [R1+0x4fb4] ;  /* 0x004fb400011d7983 */ /* 0x000f280000300800 */
[----:B---3--:R-:W3:Y:S01]  /*e7ba0*/  LDL.LU R242, [R1+0x30c] ;  /* 0x00030c0001f27983 */ /* 0x008ee20000300800 */
[----:B------:R-:W-:-:S02]  /*e7bb0*/  ISETP.LT.AND P5, PT, R123, c[0x0][0x178], !P0 ;  /* 0x00005e007b007a0c */ /* 0x000fc400047a1270 */
[----:B------:R-:W-:Y:S02]  /*e7bc0*/  ISETP.LT.AND P3, PT, R203, c[0x0][0x178], !P0 ;  /* 0x00005e00cb007a0c */ /* 0x000fe40004761270 */
[----:B------:R-:W-:Y:S01]  /*e7bd0*/  ISETP.LT.AND P6, PT, R171, c[0x0][0x178], !P0 ;  /* 0x00005e00ab007a0c */ /* 0x000fe200047c1270 */
[C---:B------:R-:W-:Y:S01]  /*e7be0*/  IMAD.WIDE R2, R28.reuse, 0x4, R94 ;  /* 0x000000041c027825 */ /* 0x040fe200078e025e */
        /* <DEDUP_REMOVED lines=9> */
[----:B------:R-:W-:Y:S02]  /*e7c80*/  ISETP.LT.AND P6, PT, R202, c[0x0][0x178], !P2 ;  /* 0x00005e00ca007a0c */ /* 0x000fe400057c1270 */
[----:B------:R-:W-:Y:S01]  /*e7c90*/  ISETP.LT.AND P5, PT, R123, c[0x0][0x178], !P2 ;  /* 0x00005e007b007a0c */ /* 0x000fe200057a1270 */
[C---:B-1----:R-:W-:Y:S01]  /*e7ca0*/  IMAD.WIDE R2, R28.reuse, 0x4, R108 ;  /* 0x000000041c027825 */ /* 0x042fe200078e026c */
[----:B------:R-:W3:Y:S03]  /*e7cb0*/  LDL.LU R243, [R1+0x29c] ;  /* 0x00029c0001f37983 */ /* 0x000ee60000300800 */
[C---:B------:R-:W-:Y:S01]  /*e7cc0*/  IMAD.WIDE R20, R28.reuse, 0x4, R110 ;  /* 0x000000041c147825 */ /* 0x040fe200078e026e */
[----:B------:R-:W3:Y:S03]  /*e7cd0*/  LDL.LU R245, [R1+0x27c] ;  /* 0x00027c0001f57983 */ /* 0x000ee60000300800 */
[C---:B------:R-:W-:Y:S01]  /*e7ce0*/  IMAD.WIDE R24, R28.reuse, 0x4, R232 ;  /* 0x000000041c187825 */ /* 0x040fe200078e02e8 */
[----:B------:R-:W-:-:S04]  /*e7cf0*/  IADD3 R28, R28, c[0x0][0x198], RZ ;  /* 0x000066001c1c7a10 */ /* 0x000fc80007ffe0ff */
[----:B------:R1:W-:Y:S04]  /*e7d00*/  @P1 STG.E [R24.64], R249 ;  /* 0x000000f918001986 */ /* 0x0003e8000c101904 */
[----:B------:R1:W-:Y:S04]  /*e7d10*/  @P4 STG.E [R20.64], R244 ;  /* 0x000000f414004986 */ /* 0x0003e8000c101904 */
[----:B------:R1:W-:Y:S02]  /*e7d20*/  @P0 STG.E [R2.64], R26 ;  /* 0x0000001a02000986 */ /* 0x0003e4000c101904 */
[----:B-1----:R-:W-:-:S04]  /*e7d30*/  IMAD.WIDE R24, R28, 0x4, R94 ;  /* 0x000000041c187825 */ /* 0x002fc800078e025e */
[C---:B------:R-:W-:Y:S01]  /*e7d40*/  IMAD.WIDE R20, R28.reuse, 0x4, R238 ;  /* 0x000000041c147825 */ /* 0x040fe200078e02ee */
[----:B------:R-:W3:Y:S03]  /*e7d50*/  LDL.LU R244, [R1+0x7c] ;  /* 0x00007c0001f47983 */ /* 0x000ee60000300800 */
[----:B------:R-:W-:-:S05]  /*e7d60*/  IMAD.WIDE R2, R28, 0x4, R92 ;  /* 0x000000041c027825 */ /* 0x000fca00078e025c */
[----:B--2---:R-:W-:Y:S01]  /*e7d70*/  @P6 STG.E [R2.64], R248 ;  /* 0x000000f802006986 */ /* 0x004fe2000c101904 */
[----:B----4-:R-:W-:-:S03]  /*e7d80*/  ISETP.GE.AND P0, PT, R29, c[0x0][0x17c], PT ;  /* 0x00005f001d007a0c */ /* 0x010fc60003f06270 */
[----:B---3--:R-:W-:Y:S04]  /*e7d90*/  @P3 STG.E [R20.64], R242 ;  /* 0x000000f214003986 */ /* 0x008fe8000c101904 */
[----:B------:R1:W-:Y:S04]  /*e7da0*/  @P5 STG.E [R24.64], R246 ;  /* 0x000000f618005986 */ /* 0x0003e8000c101904 */
[----:B-1----:R-:W2:Y:S04]  /*e7db0*/  LDL.LU R246, [R1+0x378] ;  /* 0x0003780001f67983 */ /* 0x002ea80000300800 */
[----:B------:R-:W3:Y:S01]  /*e7dc0*/  LDL.LU R29, [R1+0x4fb8] ;  /* 0x004fb800011d7983 */ /* 0x000ee20000300800 */
[----:B------:R-:W-:-:S02]  /*e7dd0*/  ISETP.LT.AND P4, PT, R203, c[0x0][0x178], !P2 ;  /* 0x00005e00cb007a0c */ /* 0x000fc40005781270 */
[----:B------:R-:W-:Y:S02]  /*e7de0*/  ISETP.LT.AND P1, PT, R171, c[0x0][0x178], !P2 ;  /* 0x00005e00ab007a0c */ /* 0x000fe40005721270 */
[----:B------:R-:W-:Y:S01]  /*e7df0*/  ISETP.LT.AND P6, PT, R139, c[0x0][0x178], !P2 ;  /* 0x00005e008b007a0c */ /* 0x000fe200057c1270 */
[C---:B------:R-:W-:Y:S01]  /*e7e00*/  IMAD.WIDE R2, R28.reuse, 0x4, R236 ;  /* 0x000000041c027825 */ /* 0x040fe200078e02ec */
[----:B------:R-:W-:Y:S01]  /*e7e10*/  ISETP.LT.AND P3, PT, R187, c[0x0][0x178], !P2 ;  /* 0x00005e00bb007a0c */ /* 0x000fe20005761270 */
[----:B------:R-:W4:Y:S01]  /*e7e20*/  LDL.LU R249, [R1+0x358] ;  /* 0x0003580001f97983 */ /* 0x000f220000300800 */
[----:B------:R-:W-:Y:S01]  /*e7e30*/  ISETP.LT.AND P2, PT, R155, c[0x0][0x178], !P2 ;  /* 0x00005e009b007a0c */ /* 0x000fe20005741270 */
[----:B------:R-:W-:Y:S01]  /*e7e40*/  IMAD.WIDE R20, R28, 0x4, R234 ;  /* 0x000000041c147825 */ /* 0x000fe200078e02ea */
[----:B------:R-:W-:Y:S01]  /*e7e50*/  ISETP.LT.AND P5, PT, R202, c[0x0][0x178], !P0 ;  /* 0x00005e00ca007a0c */ /* 0x000fe200047a1270 */
[----:B------:R-:W4:Y:S02]  /*e7e60*/  LDL.LU R248, [R1+0x328] ;  /* 0x0003280001f87983 */ /* 0x000f240000300800 */
[----:B------:R-:W-:-:S02]  /*e7e70*/  IMAD.WIDE R24, R28, 0x4, R232 ;  /* 0x000000041c187825 */ /* 0x000fc400078e02e8 */
[----:B------:R1:W-:Y:S01]  /*e7e80*/  @P4 STG.E [R2.64], R243 ;  /* 0x000000f302004986 */ /* 0x0003e2000c101904 */
[----:B------:R-:W-:-:S03]  /*e7e90*/  IADD3 R26, R28, c[0x0][0x198], RZ ;  /* 0x000066001c1a7a10 */ /* 0x000fc60007ffe0ff */
[----:B------:R1:W-:Y:S01]  /*e7ea0*/  @P1 STG.E [R20.64], R245 ;  /* 0x000000f514001986 */ /* 0x0003e2000c101904 */
[----:B------:R-:W-:-:S03]  /*e7eb0*/  ISETP.LT.AND P1, PT, R219, c[0x0][0x178], !P0 ;  /* 0x00005e00db007a0c */ /* 0x000fc60004721270 */
[----:B------:R1:W-:Y:S02]  /*e7ec0*/  @P6 STG.E [R24.64], R247 ;  /* 0x000000f718006986 */ /* 0x0003e4000c101904 */
[C---:B-1----:R-:W-:Y:S02]  /*e7ed0*/  IMAD.WIDE R2, R28.reuse, 0x4, R110 ;  /* 0x000000041c027825 */ /* 0x042fe400078e026e */
[----:B------:R-:W4:Y:S02]  /*e7ee0*/  LDL.LU R245, [R1+0x2e8] ;  /* 0x0002e80001f57983 */ /* 0x000f240000300800 */
[----:B------:R-:W-:Y:S02]  /*e7ef0*/  IMAD.WIDE R20, R28, 0x4, R108 ;  /* 0x000000041c147825 */ /* 0x000fe400078e026c */
[----:B------:R-:W4:Y:S02]  /*e7f00*/  LDL.LU R247, [R1+0x2b8] ;  /* 0x0002b80001f77983 */ /* 0x000f240000300800 */
[----:B------:R-:W-:-:S02]  /*e7f10*/  IMAD.WIDE R24, R26, 0x4, R92 ;  /* 0x000000041a187825 */ /* 0x000fc400078e025c */
[----:B------:R1:W-:Y:S04]  /*e7f20*/  @P2 STG.E [R2.64], R244 ;  /* 0x000000f402002986 */ /* 0x0003e8000c101904 */
[----:B------:R-:W-:Y:S04]  /*e7f30*/  @P3 STG.E [R20.64], R27 ;  /* 0x0000001b14003986 */ /* 0x000fe8000c101904 */
[----:B------:R1:W-:Y:S02]  /*e7f40*/  @P5 STG.E [R24.64], R252 ;  /* 0x000000fc18005986 */ /* 0x0003e4000c101904 */
[----:B-1----:R-:W-:-:S02]  /*e7f50*/  IMAD.WIDE R2, R26, 0x4, R238 ;  /* 0x000000041a027825 */ /* 0x002fc400078e02ee */
[----:B------:R-:W4:Y:S04]  /*e7f60*/  LDL.LU R252, [R1+0x3ac] ;  /* 0x0003ac0001fc7983 */ /* 0x000f280000300800 */
[----:B--2---:R1:W-:Y:S01]  /*e7f70*/  @P1 STG.E [R2.64], R246 ;  /* 0x000000f602001986 */ /* 0x0043e2000c101904 */
[----:B---3--:R-:W-:-:S03]  /*e7f80*/  ISETP.GE.AND P1, PT, R29, c[0x0][0x17c], PT ;  /* 0x00005f001d007a0c */ /* 0x008fc60003f26270 */
[----:B------:R-:W2:Y:S04]  /*e7f90*/  LDL.LU R29, [R1+0x4fbc] ;  /* 0x004fbc00011d7983 */ /* 0x000ea80000300800 */
[----:B------:R-:W3:Y:S04]  /*e7fa0*/  LDL.LU R242, [R1+0x37c] ;  /* 0x00037c0001f27983 */ /* 0x000ee80000300800 */
[----:B------:R-:W3:Y:S04]  /*e7fb0*/  LDL.LU R243, [R1+0x35c] ;  /* 0x00035c0001f37983 */ /* 0x000ee80000300800 */
[----:B------:R-:W3:Y:S04]  /*e7fc0*/  LDL.LU R244, [R1+0x32c] ;  /* 0x00032c0001f47983 */ /* 0x000ee80000300800 */
[----:B-1----:R-:W3:Y:S01]  /*e7fd0*/  LDL.LU R246, [R1+0x2ec] ;  /* 0x0002ec0001f67983 */ /* 0x002ee20000300800 */
[----:B------:R-:W-:-:S02]  /*e7fe0*/  ISETP.LT.AND P4, PT, R123, c[0x0][0x178], !P0 ;  /* 0x00005e007b007a0c */ /* 0x000fc40004781270 */
[----:B------:R-:W-:Y:S02]  /*e7ff0*/  ISETP.LT.AND P6, PT, R203, c[0x0][0x178], !P0 ;  /* 0x00005e00cb007a0c */ /* 0x000fe400047c1270 */
[----:B------:R-:W-:Y:S02]  /*e8000*/  ISETP.LT.AND P3, PT, R171, c[0x0][0x178], !P0 ;  /* 0x00005e00ab007a0c */ /* 0x000fe40004761270 */
[----:B------:R-:W-:Y:S01]  /*e8010*/  ISETP.LT.AND P2, PT, R139, c[0x0][0x178], !P0 ;  /* 0x00005e008b007a0c */ /* 0x000fe20004741270 */
[----:B------:R-:W-:Y:S01]  /*e8020*/  IMAD.WIDE R20, R26, 0x4, R94 ;  /* 0x000000041a147825 */ /* 0x000fe200078e025e */
[----:B------:R-:W-:-:S03]  /*e8030*/  ISETP.LT.AND P5, PT, R155, c[0x0][0x178], !P0 ;  /* 0x00005e009b007a0c */ /* 0x000fc600047a1270 */
[----:B------:R-:W-:Y:S01]  /*e8040*/  IMAD.WIDE R24, R26, 0x4, R236 ;  /* 0x000000041a187825 */ /* 0x000fe200078e02ec */
[----:B------:R-:W-:Y:S01]  /*e8050*/  ISETP.LT.AND P0, PT, R187, c[0x0][0x178], !P0 ;  /* 0x00005e00bb007a0c */ /* 0x000fe20004701270 */
[----:B----4-:R1:W-:Y:S01]  /*e8060*/  @P4 STG.E [R20.64], R249 ;  /* 0x000000f914004986 */ /* 0x0103e2000c101904 */
[----:B------:R-:W-:Y:S01]  /*e8070*/  ISETP.LT.AND P4, PT, R202, c[0x0][0x178], !P1 ;  /* 0x00005e00ca007a0c */ /* 0x000fe20004f81270 */
[C---:B------:R-:W-:Y:S02]  /*e8080*/  IMAD.WIDE R2, R26.reuse, 0x4, R234 ;  /* 0x000000041a027825 */ /* 0x040fe400078e02ea */
[----:B------:R4:W-:Y:S01]  /*e8090*/  @P6 STG.E [R24.64], R248 ;  /* 0x000000f818006986 */ /* 0x0009e2000c101904 */
[----:B------:R-:W-:-:S03]  /*e80a0*/  IADD3 R28, R26, c[0x0][0x198], RZ ;  /* 0x000066001a1c7a10 */ /* 0x000fc60007ffe0ff */
[----:B------:R4:W-:Y:S01]  /*e80b0*/  @P3 STG.E [R2.64], R245 ;  /* 0x000000f502003986 */ /* 0x0009e2000c101904 */
[----:B-1----:R-:W-:-:S04]  /*e80c0*/  IMAD.WIDE R20, R26, 0x4, R232 ;  /* 0x000000041a147825 */ /* 0x002fc800078e02e8 */
[C---:B----4-:R-:W-:Y:S01]  /*e80d0*/  IMAD.WIDE R24, R26.reuse, 0x4, R110 ;  /* 0x000000041a187825 */ /* 0x050fe200078e026e */
[----:B------:R1:W-:Y:S01]  /*e80e0*/  @P2 STG.E [R20.64], R247 ;  /* 0x000000f714002986 */ /* 0x0003e2000c101904 */
[----:B------:R-:W-:Y:S02]  /*e80f0*/  ISETP.LT.AND P3, PT, R219, c[0x0][0x178], !P1 ;  /* 0x00005e00db007a0c */ /* 0x000fe40004f61270 */
[----:B------:R-:W-:Y:S01]  /*e8100*/  ISETP.LT.AND P2, PT, R123, c[0x0][0x178], !P1 ;  /* 0x00005e007b007a0c */ /* 0x000fe20004f41270 */
[----:B------:R-:W4:Y:S01]  /*e8110*/  LDL.LU R245, [R1+0x2bc] ;  /* 0x0002bc0001f57983 */ /* 0x000f220000300800 */
[----:B------:R-:W-:Y:S01]  /*e8120*/  IMAD.WIDE R2, R26, 0x4, R108 ;  /* 0x000000041a027825 */ /* 0x000fe200078e026c */
[----:B------:R-:W-:Y:S02]  /*e8130*/  ISETP.LT.AND P6, PT, R171, c[0x0][0x178], !P1 ;  /* 0x00005e00ab007a0c */ /* 0x000fe40004fc1270 */
[----:B------:R1:W-:Y:S01]  /*e8140*/  @P5 STG.E [R24.64], R250 ;  /* 0x000000fa18005986 */ /* 0x0003e2000c101904 */
[----:B------:R-:W-:Y:S01]  /*e8150*/  ISETP.LT.AND P5, PT, R203, c[0x0][0x178], !P1 ;  /* 0x00005e00cb007a0c */ /* 0x000fe20004fa1270 */
[----:B-1----:R-:W-:-:S02]  /*e8160*/  IMAD.WIDE R20, R28, 0x4, R92 ;  /* 0x000000041c147825 */ /* 0x002fc400078e025c */
[----:B------:R1:W-:Y:S04]  /*e8170*/  @P0 STG.E [R2.64], R22 ;  /* 0x0000001602000986 */ /* 0x0003e8000c101904 */
[----:B------:R1:W-:Y:S01]  /*e8180*/  @P4 STG.E [R20.64], R252 ;  /* 0x000000fc14004986 */ /* 0x0003e2000c101904 */
[----:B------:R-:W-:-:S03]  /*e8190*/  IMAD.WIDE R26, R28, 0x4, R234 ;  /* 0x000000041c1a7825 */ /* 0x000fc600078e02ea */
[----:B------:R-:W4:Y:S01]  /*e81a0*/  LDL.LU R247, [R1+0x468] ;  /* 0x0004680001f77983 */ /* 0x000f220000300800 */
[----:B------:R-:W-:-:S04]  /*e81b0*/  IMAD.WIDE R24, R28, 0x4, R236 ;  /* 0x000000041c187825 */ /* 0x000fc800078e02ec */
[C---:B-1----:R-:W-:Y:S01]  /*e81c0*/  IMAD.WIDE R2, R28.reuse, 0x4, R238 ;  /* 0x000000041c027825 */ /* 0x042fe200078e02ee */
[----:B------:R-:W4:Y:S03]  /*e81d0*/  LDL.LU R252, [R1+0x3e8] ;  /* 0x0003e80001fc7983 */ /* 0x000f260000300800 */
[----:B------:R-:W-:Y:S01]  /*e81e0*/  IMAD.WIDE R20, R28, 0x4, R94 ;  /* 0x000000041c147825 */ /* 0x000fe200078e025e */
[----:B--2---:R-:W-:Y:S02]  /*e81f0*/  ISETP.GE.AND P0, PT, R29, c[0x0][0x17c], PT ;  /* 0x00005f001d007a0c */ /* 0x004fe40003f06270 */
[----:B------:R-:W2:Y:S04]  /*e8200*/  LDL.LU R29, [R1+0x4fc0] ;  /* 0x004fc000011d7983 */ /* 0x000ea80000300800 */
[----:B---3--:R-:W-:Y:S04]  /*e8210*/  @P3 STG.E [R2.64], R242 ;  /* 0x000000f202003986 */ /* 0x008fe8000c101904 */
[----:B------:R-:W-:Y:S04]  /*e8220*/  @P2 STG.E [R20.64], R243 ;  /* 0x000000f314002986 */ /* 0x000fe8000c101904 */
[----:B------:R-:W-:Y:S04]  /*e8230*/  @P5 STG.E [R24.64], R244 ;  /* 0x000000f418005986 */ /* 0x000fe8000c101904 */
[----:B------:R1:W-:Y:S04]  /*e8240*/  @P6 STG.E [R26.64], R246 ;  /* 0x000000f61a006986 */ /* 0x0003e8000c101904 */
[----:B------:R-:W3:Y:S04]  /*e8250*/  LDL.LU R248, [R1+0x3d8] ;  /* 0x0003d80001f87983 */ /* 0x000ee80000300800 */
[----:B-1----:R-:W2:Y:S04]  /*e8260*/  LDL.LU R246, [R1+0x388] ;  /* 0x0003880001f67983 */ /* 0x002ea80000300800 */
[----:B------:R-:W2:Y:S04]  /*e8270*/  LDL.LU R30, [R1+0x368] ;  /* 0x00036800011e7983 */ /* 0x000ea80000300800 */
[----:B------:R-:W2:Y:S04]  /*e8280*/  LDL.LU R242, [R1+0x348] ;  /* 0x0003480001f27983 */ /* 0x000ea80000300800 */
[----:B------:R-:W2:Y:S01]  /*e8290*/  LDL.LU R243, [R1+0x318] ;  /* 0x0003180001f37983 */ /* 0x000ea20000300800 */
[----:B------:R-:W-:-:S02]  /*e82a0*/  ISETP.LT.AND P4, PT, R139, c[0x0][0x178], !P1 ;  /* 0x00005e008b007a0c */ /* 0x000fc40004f81270 */
[----:B------:R-:W-:Y:S01]  /*e82b0*/  ISETP.LT.AND P2, PT, R155, c[0x0][0x178], !P1 ;  /* 0x00005e009b007a0c */ /* 0x000fe20004f41270 */
[----:B------:R-:W-:Y:S01]  /*e82c0*/  IMAD.WIDE R2, R28, 0x4, R232 ;  /* 0x000000041c027825 */ /* 0x000fe200078e02e8 */
[----:B------:R-:W-:Y:S01]  /*e82d0*/  ISETP.LT.AND P1, PT, R187, c[0x0][0x178], !P1 ;  /* 0x00005e00bb007a0c */ /* 0x000fe20004f21270 */
[----:B------:R-:W2:Y:S01]  /*e82e0*/  LDL.LU R249, [R1+0x2c8] ;  /* 0x0002c80001f97983 */ /* 0x000ea20000300800 */
[----:B------:R-:W-:Y:S02]  /*e82f0*/  ISETP.LT.AND P3, PT, R202, c[0x0][0x178], !P0 ;  /* 0x00005e00ca007a0c */ /* 0x000fe40004761270 */
[----:B------:R-:W-:Y:S02]  /*e8300*/  ISETP.LT.AND P6, PT, R219, c[0x0][0x178], !P0 ;  /* 0x00005e00db007a0c */ /* 0x000fe400047c1270 */
[C---:B------:R-:W-:Y:S01]  /*e8310*/  IADD3 R22, R28.reuse, c[0x0][0x198], RZ ;  /* 0x000066001c167a10 */ /* 0x040fe20007ffe0ff */
[----:B------:R-:W-:Y:S02]  /*e8320*/  IMAD.WIDE R20, R28, 0x4, R108 ;  /* 0x000000041c147825 */ /* 0x000fe400078e026c */
[----:B----4-:R1:W-:Y:S01]  /*e8330*/  @P4 STG.E [R2.64], R245 ;  /* 0x000000f502004986 */ /* 0x0103e2000c101904 */
        /* <DEDUP_REMOVED lines=10> */
[----:B------:R-:W-:Y:S04]  /*e83e0*/  @P3 STG.E [R24.64], R247 ;  /* 0x000000f718003986 */ /* 0x000fe8000c101904 */
[----:B------:R1:W-:Y:S02]  /*e83f0*/  @P6 STG.E [R26.64], R252 ;  /* 0x000000fc1a006986 */ /* 0x0003e4000c101904 */
[----:B-1----:R-:W-:Y:S01]  /*e8400*/  IMAD.WIDE R2, R22, 0x4, R94 ;  /* 0x0000000416027825 */ /* 0x002fe200078e025e */
[----:B------:R-:W-:-:S03]  /*e8410*/  ISETP.LT.AND P6, PT, R155, c[0x0][0x178], !P0 ;  /* 0x00005e009b007a0c */ /* 0x000fc600047c1270 */
[C---:B------:R-:W-:Y:S01]  /*e8420*/  IMAD.WIDE R20, R22.reuse, 0x4, R236 ;  /* 0x0000000416147825 */ /* 0x040fe200078e02ec */
[----:B------:R-:W4:Y:S04]  /*e8430*/  LDL.LU R252, [R1+0x3ec] ;  /* 0x0003ec0001fc7983 */ /* 0x000f280000300800 */
[----:B------:R-:W4:Y:S04]  /*e8440*/  LDL.LU R247, [R1+0x36c] ;  /* 0x00036c0001f77983 */ /* 0x000f280000300800 */
[----:B------:R-:W4:Y:S04]  /*e8450*/  LDL.LU R244, [R1+0x2cc] ;  /* 0x0002cc0001f47983 */ /* 0x000f280000300800 */
[----:B------:R-:W4:Y:S01]  /*e8460*/  LDL.LU R26, [R1+0x4fc4] ;  /* 0x004fc400011a7983 */ /* 0x000f220000300800 */
[----:B------:R-:W-:-:S03]  /*e8470*/  IMAD.WIDE R24, R22, 0x4, R110 ;  /* 0x0000000416187825 */ /* 0x000fc600078e026e */
[----:B---3--:R1:W-:Y:S04]  /*e8480*/  @P5 STG.E [R2.64], R248 ;  /* 0x000000f802005986 */ /* 0x0083e8000c101904 */
[----:B--2---:R2:W-:Y:S04]  /*e8490*/  @P4 STG.E [R20.64], R246 ;  /* 0x000000f614004986 */ /* 0x0045e8000c101904 */
[----:B-1----:R-:W3:Y:S01]  /*e84a0*/  LDL.LU R248, [R1+0x3dc] ;  /* 0x0003dc0001f87983 */ /* 0x002ee20000300800 */
[----:B------:R-:W-:-:S03]  /*e84b0*/  IMAD.WIDE R2, R22, 0x4, R234 ;  /* 0x0000000416027825 */ /* 0x000fc600078e02ea */
[----:B--2---:R-:W2:Y:S01]  /*e84c0*/  LDL.LU R246, [R1+0x38c] ;  /* 0x00038c0001f67983 */ /* 0x004ea20000300800 */
[----:B------:R-:W-:-:S03]  /*e84d0*/  IMAD.WIDE R20, R22, 0x4, R232 ;  /* 0x0000000416147825 */ /* 0x000fc600078e02e8 */
[----:B------:R-:W-:Y:S04]  /*e84e0*/  @P1 STG.E [R2.64], R30 ;  /* 0x0000001e02001986 */ /* 0x000fe8000c101904 */
[----:B------:R1:W-:Y:S04]  /*e84f0*/  @P2 STG.E [R20.64], R242 ;  /* 0x000000f214002986 */ /* 0x0003e8000c101904 */
[----:B------:R1:W-:Y:S04]  /*e8500*/  @P6 STG.E [R24.64], R243 ;  /* 0x000000f318006986 */ /* 0x0003e8000c101904 */
[----:B-1----:R-:W2:Y:S04]  /*e8510*/  LDL.LU R242, [R1+0x34c] ;  /* 0x00034c0001f27983 */ /* 0x002ea80000300800 */
[----:B------:R-:W2:Y:S01]  /*e8520*/  LDL.LU R243, [R1+0x31c] ;  /* 0x00031c0001f37983 */ /* 0x000ea20000300800 */
[----:B------:R-:W-:-:S02]  /*e8530*/  ISETP.GE.AND P3, PT, R29, c[0x0][0x17c], PT ;  /* 0x00005f001d007a0c */ /* 0x000fc40003f66270 */
[----:B------:R-:W-:Y:S02]  /*e8540*/  ISETP.LT.AND P0, PT, R187, c[0x0][0x178], !P0 ;  /* 0x00005e00bb007a0c */ /* 0x000fe40004701270 */
        /* <DEDUP_REMOVED lines=10> */
[----:B----4-:R4:W-:Y:S01]  /*e85f0*/  @P4 STG.E [R20.64], R245 ;  /* 0x000000f514004986 */ /* 0x0109e2000c101904 */
[----:B------:R-:W-:-:S03]  /*e8600*/  ISETP.LT.AND P4, PT, R155, c[0x0][0x178], !P3 ;  /* 0x00005e009b007a0c */ /* 0x000fc60005f81270 */
[----:B------:R4:W-:Y:S01]  /*e8610*/  @P5 STG.E [R24.64], R252 ;  /* 0x000000fc18005986 */ /* 0x0009e2000c101904 */
[----:B------:R-:W-:Y:S01]  /*e8620*/  ISETP.LT.AND P5, PT, R139, c[0x0][0x178], !P3 ;  /* 0x00005e008b007a0c */ /* 0x000fe20005fa1270 */
[C---:B-1----:R-:W-:Y:S02]  /*e8630*/  IMAD.WIDE R22, R2.reuse, 0x4, R236 ;  /* 0x0000000402167825 */ /* 0x042fe400078e02ec */
[----:B----4-:R-:W4:Y:S02]  /*e8640*/  LDL.LU R245, [R1+0x580] ;  /* 0x0005800001f57983 */ /* 0x010f240000300800 */
[C---:B------:R-:W-:Y:S02]  /*e8650*/  IMAD.WIDE R20, R2.reuse, 0x4, R94 ;  /* 0x0000000402147825 */ /* 0x040fe400078e025e */
[----:B------:R-:W4:Y:S02]  /*e8660*/  LDL.LU R252, [R1+0x500] ;  /* 0x0005000001fc7983 */ /* 0x000f240000300800 */
[----:B------:R-:W-:-:S02]  /*e8670*/  IMAD.WIDE R24, R2, 0x4, R234 ;  /* 0x0000000402187825 */ /* 0x000fc400078e02ea */
[----:B------:R-:W4:Y:S04]  /*e8680*/  LDL.LU R27, [R1+0x4fc8] ;  /* 0x004fc800011b7983 */ /* 0x000f280000300800 */
[----:B------:R-:W4:Y:S04]  /*e8690*/  LDL.LU R29, [R1+0x480] ;  /* 0x00048000011d7983 */ /* 0x000f280000300800 */
[----:B------:R-:W4:Y:S04]  /*e86a0*/  LDL.LU R249, [R1+0x430] ;  /* 0x0004300001f97983 */ /* 0x000f280000300800 */
[----:B---3--:R1:W-:Y:S04]  /*e86b0*/  @P1 STG.E [R20.64], R248 ;  /* 0x000000f814001986 */ /* 0x0083e8000c101904 */
[----:B--2---:R2:W-:Y:S04]  /*e86c0*/  @P2 STG.E [R22.64], R246 ;  /* 0x000000f616002986 */ /* 0x0045e8000c101904 */
[----:B------:R3:W-:Y:S01]  /*e86d0*/  @P6 STG.E [R24.64], R247 ;  /* 0x000000f718006986 */ /* 0x0007e2000c101904 */
[----:B-1----:R-:W-:-:S03]  /*e86e0*/  IMAD.WIDE R20, R2, 0x4, R232 ;  /* 0x0000000402147825 */ /* 0x002fc600078e02e8 */
[----:B--2---:R-:W2:Y:S01]  /*e86f0*/  LDL.LU R246, [R1+0x3f0] ;  /* 0x0003f00001f67983 */ /* 0x004ea20000300800 */
[----:B------:R-:W-:-:S03]  /*e8700*/  IMAD.WIDE R22, R2, 0x4, R110 ;  /* 0x0000000402167825 */ /* 0x000fc600078e026e */
[----:B---3--:R-:W3:Y:S04]  /*e8710*/  LDL.LU R247, [R1+0x3c0] ;  /* 0x0003c00001f77983 */ /* 0x008ee80000300800 */
[----:B------:R-:W-:Y:S04]  /*e8720*/  @P5 STG.E [R20.64], R242 ;  /* 0x000000f214005986 */ /* 0x000fe8000c101904 */
[----:B------:R1:W-:Y:S04]  /*e8730*/  @P4 STG.E [R22.64], R243 ;  /* 0x000000f316004986 */ /* 0x0003e8000c101904 */
[----:B-1----:R-:W3:Y:S01]  /*e8740*/  LDL.LU R243, [R1+0x3b0] ;  /* 0x0003b00001f37983 */ /* 0x002ee20000300800 */
[----:B------:R-:W-:-:S02]  /*e8750*/  ISETP.LT.AND P3, PT, R187, c[0x0][0x178], !P3 ;  /* 0x00005e00bb007a0c */ /* 0x000fc40005f61270 */
[----:B------:R-:W-:Y:S01]  /*e8760*/  ISETP.GE.AND P0, PT, R26, c[0x0][0x17c], PT ;  /* 0x00005f001a007a0c */ /* 0x000fe20003f06270 */
[----:B------:R-:W-:-:S03]  /*e8770*/  IMAD.WIDE R24, R2, 0x4, R108 ;  /* 0x0000000402187825 */ /* 0x000fc600078e026c */
[----:B------:R-:W-:Y:S02]  /*e8780*/  ISETP.LT.AND P1, PT, R202, c[0x0][0x178], !P0 ;  /* 0x00005e00ca007a0c */ /* 0x000fe40004721270 */
[----:B------:R-:W-:Y:S02]  /*e8790*/  ISETP.LT.AND P2, PT, R219, c[0x0][0x178], !P0 ;  /* 0x00005e00db007a0c */ /* 0x000fe40004741270 */
[----:B------:R-:W-:Y:S02]  /*e87a0*/  IADD3 R26, R2, c[0x0][0x198], RZ ;  /* 0x00006600021a7a10 */ /* 0x000fe40007ffe0ff */
[----:B------:R-:W-:Y:S01]  /*e87b0*/  ISETP.LT.AND P4, PT, R123, c[0x0][0x178], !P0 ;  /* 0x00005e007b007a0c */ /* 0x000fe20004781270 */
[----:B------:R1:W-:Y:S01]  /*e87c0*/  @P3 STG.E [R24.64], R244 ;  /* 0x000000f418003986 */ /* 0x0003e2000c101904 */
[----:B------:R-:W-:Y:S01]  /*e87d0*/  ISETP.LT.AND P3, PT, R203, c[0x0][0x178], !P0 ;  /* 0x00005e00cb007a0c */ /* 0x000fe20004761270 */
[----:B------:R-:W-:Y:S01]  /*e87e0*/  IMAD.WIDE R2, R26, 0x4, R92 ;  /* 0x000000041a027825 */ /* 0x000fe200078e025c */
[----:B------:R-:W-:-:S02]  /*e87f0*/  ISETP.LT.AND P5, PT, R171, c[0x0][0x178], !P0 ;  /* 0x00005e00ab007a0c */ /* 0x000fc400047a1270 */
[----:B------:R-:W-:Y:S01]  /*e8800*/  ISETP.LT.AND P6, PT, R139, c[0x0][0x178], !P0 ;  /* 0x00005e008b007a0c */ /* 0x000fe200047c1270 */
[C---:B------:R-:W-:Y:S01]  /*e8810*/  IMAD.WIDE R20, R26.reuse, 0x4, R238 ;  /* 0x000000041a147825 */ /* 0x040fe200078e02ee */
[----:B-1----:R-:W3:Y:S04]  /*e8820*/  LDL.LU R244, [R1+0x484] ;  /* 0x0004840001f47983 */ /* 0x002ee80000300800 */
[----:B------:R-:W3:Y:S04]  /*e8830*/  LDL.LU R30, [R1+0x2f0] ;  /* 0x0002f000011e7983 */ /* 0x000ee80000300800 */
[----:B------:R-:W3:Y:S04]  /*e8840*/  LDL.LU R28, [R1+0x4fcc] ;  /* 0x004fcc00011c7983 */ /* 0x000ee80000300800 */
[----:B------:R-:W3:Y:S04]  /*e8850*/  LDL.LU R248, [R1+0x584] ;  /* 0x0005840001f87983 */ /* 0x000ee80000300800 */
[----:B------:R-:W3:Y:S01]  /*e8860*/  LDL.LU R242, [R1+0x504] ;  /* 0x0005040001f27983 */ /* 0x000ee20000300800 */
[----:B------:R-:W-:-:S03]  /*e8870*/  IMAD.WIDE R22, R26, 0x4, R234 ;  /* 0x000000041a167825 */ /* 0x000fc600078e02ea */
[----:B----4-:R1:W-:Y:S04]  /*e8880*/  @P1 STG.E [R2.64], R245 ;  /* 0x000000f502001986 */ /* 0x0103e8000c101904 */
[----:B------:R4:W-:Y:S01]  /*e8890*/  @P2 STG.E [R20.64], R252 ;  /* 0x000000fc14002986 */ /* 0x0009e2000c101904 */
[----:B------:R-:W-:Y:S01]  /*e88a0*/  ISETP.LT.AND P2, PT, R155, c[0x0][0x178], !P0 ;  /* 0x00005e009b007a0c */ /* 0x000fe20004741270 */
[----:B------:R-:W-:-:S04]  /*e88b0*/  IMAD.WIDE R24, R26, 0x4, R232 ;  /* 0x000000041a187825 */ /* 0x000fc800078e02e8 */
[C---:B-1----:R-:W-:Y:S01]  /*e88c0*/  IMAD.WIDE R2, R26.reuse, 0x4, R94 ;  /* 0x000000041a027825 */ /* 0x042fe200078e025e */
[----:B------:R-:W3:Y:S03]  /*e88d0*/  LDL.LU R245, [R1+0x2f4] ;  /* 0x0002f40001f57983 */ /* 0x000ee60000300800 */
[C---:B----4-:R-:W-:Y:S01]  /*e88e0*/  IMAD.WIDE R20, R26.reuse, 0x4, R236 ;  /* 0x000000041a147825 */ /* 0x050fe200078e02ec */
[----:B------:R1:W-:Y:S04]  /*e88f0*/  @P4 STG.E [R2.64], R29 ;  /* 0x0000001d02004986 */ /* 0x0003e8000c101904 */
[----:B------:R-:W-:Y:S04]  /*e8900*/  @P3 STG.E [R20.64], R249 ;  /* 0x000000f914003986 */ /* 0x000fe8000c101904 */
[----:B------:R-:W4:Y:S01]  /*e8910*/  LDL.LU R252, [R1+0x620] ;  /* 0x0006200001fc7983 */ /* 0x000f220000300800 */
[----:B-1----:R-:W-:-:S03]  /*e8920*/  IMAD.WIDE R2, R26, 0x4, R110 ;  /* 0x000000041a027825 */ /* 0x002fc600078e026e */
[----:B--2---:R1:W-:Y:S04]  /*e8930*/  @P5 STG.E [R22.64], R246 ;  /* 0x000000f616005986 */ /* 0x0043e8000c101904 */
[----:B---3--:R2:W-:Y:S04]  /*e8940*/  @P6 STG.E [R24.64], R247 ;  /* 0x000000f718006986 */ /* 0x0085e8000c101904 */
[----:B-1----:R-:W3:Y:S04]  /*e8950*/  LDL.LU R246, [R1+0x434] ;  /* 0x0004340001f67983 */ /* 0x002ee80000300800 */
[----:B--2---:R-:W2:Y:S04]  /*e8960*/  LDL.LU R247, [R1+0x3f4] ;  /* 0x0003f40001f77983 */ /* 0x004ea80000300800 */
[----:B------:R-:W4:Y:S04]  /*e8970*/  LDL.LU R249, [R1+0x3c4] ;  /* 0x0003c40001f97983 */ /* 0x000f280000300800 */
[----:B------:R1:W-:Y:S04]  /*e8980*/  @P2 STG.E [R2.64], R243 ;  /* 0x000000f302002986 */ /* 0x0003e8000c101904 */
[----:B-1----:R-:W4:Y:S01]  /*e8990*/  LDL.LU R243, [R1+0x3b4] ;  /* 0x0003b40001f37983 */ /* 0x002f220000300800 */
[----:B------:R-:W-:-:S02]  /*e89a0*/  ISETP.GE.AND P1, PT, R27, c[0x0][0x17c], PT ;  /* 0x00005f001b007a0c */ /* 0x000fc40003f26270 */
[----:B------:R-:W-:Y:S02]  /*e89b0*/  ISETP.LT.AND P0, PT, R187, c[0x0][0x178], !P0 ;  /* 0x00005e00bb007a0c */ /* 0x000fe40004701270 */
[----:B------:R-:W-:Y:S02]  /*e89c0*/  ISETP.LT.AND P4, PT, R202, c[0x0][0x178], !P1 ;  /* 0x00005e00ca007a0c */ /* 0x000fe40004f81270 */
[----:B------:R-:W-:Y:S02]  /*e89d0*/  ISETP.LT.AND P5, PT, R219, c[0x0][0x178], !P1 ;  /* 0x00005e00db007a0c */ /* 0x000fe40004fa1270 */
[----:B------:R-:W-:Y:S02]  /*e89e0*/  ISETP.LT.AND P6, PT, R123, c[0x0][0x178], !P1 ;  /* 0x00005e007b007a0c */ /* 0x000fe40004fc1270 */
[C---:B------:R-:W-:Y:S01]  /*e89f0*/  IADD3 R27, R26.reuse, c[0x0][0x198], RZ ;  /* 0x000066001a1b7a10 */ /* 0x040fe20007ffe0ff */
[----:B------:R-:W-:Y:S01]  /*e8a00*/  IMAD.WIDE R2, R26, 0x4, R108 ;  /* 0x000000041a027825 */ /* 0x000fe200078e026c */
[----:B------:R-:W-:-:S03]  /*e8a10*/  ISETP.LT.AND P3, PT, R203, c[0x0][0x178], !P1 ;  /* 0x00005e00cb007a0c */ /* 0x000fc60004f61270 */
[----:B------:R-:W-:-:S04]  /*e8a20*/  IMAD.WIDE R20, R27, 0x4, R92 ;  /* 0x000000041b147825 */ /* 0x000fc800078e025c */
[C---:B------:R-:W-:Y:S01]  /*e8a30*/  IMAD.WIDE R22, R27.reuse, 0x4, R238 ;  /* 0x000000041b167825 */ /* 0x040fe200078e02ee */
[----:B------:R1:W-:Y:S03]  /*e8a40*/  @P0 STG.E [R2.64], R30 ;  /* 0x0000001e02000986 */ /* 0x0003e6000c101904 */
[----:B------:R-:W-:Y:S01]  /*e8a50*/  IMAD.WIDE R24, R27, 0x4, R94 ;  /* 0x000000041b187825 */ /* 0x000fe200078e025e */
[----:B------:R-:W-:Y:S01]  /*e8a60*/  ISETP.LT.AND P2, PT, R171, c[0x0][0x178], !P1 ;  /* 0x00005e00ab007a0c */ /* 0x000fe20004f41270 */
[----:B------:R1:W-:Y:S01]  /*e8a70*/  @P4 STG.E [R20.64], R248 ;  /* 0x000000f814004986 */ /* 0x0003e2000c101904 */
[----:B------:R-:W-:-:S03]  /*e8a80*/  ISETP.GE.AND P0, PT, R28, c[0x0][0x17c], PT ;  /* 0x00005f001c007a0c */ /* 0x000fc60003f06270 */
[----:B------:R-:W-:Y:S01]  /*e8a90*/  @P5 STG.E [R22.64], R242 ;  /* 0x000000f216005986 */ /* 0x000fe2000c101904 */
[----:B------:R-:W-:-:S03]  /*e8aa0*/  ISETP.LT.AND P5, PT, R139, c[0x0][0x178], !P1 ;  /* 0x00005e008b007a0c */ /* 0x000fc60004fa1270 */
[----:B------:R1:W-:Y:S02]  /*e8ab0*/  @P6 STG.E [R24.64], R244 ;  /* 0x000000f418006986 */ /* 0x0003e4000c101904 */
[----:B-1----:R-:W-:Y:S01]  /*e8ac0*/  IMAD.WIDE R2, R27, 0x4, R236 ;  /* 0x000000041b027825 */ /* 0x002fe200078e02ec */
[----:B------:R-:W-:Y:S02]  /*e8ad0*/  ISETP.LT.AND P4, PT, R155, c[0x0][0x178], !P1 ;  /* 0x00005e009b007a0c */ /* 0x000fe40004f81270 */
[----:B------:R-:W-:Y:S01]  /*e8ae0*/  ISETP.LT.AND P1, PT, R187, c[0x0][0x178], !P1 ;  /* 0x00005e00bb007a0c */ /* 0x000fe20004f21270 */
[----:B------:R-:W-:Y:S01]  /*e8af0*/  IMAD.WIDE R20, R27, 0x4, R234 ;  /* 0x000000041b147825 */ /* 0x000fe200078e02ea */
[----:B------:R-:W4:Y:S04]  /*e8b00*/  LDL.LU R244, [R1+0x610] ;  /* 0x0006100001f47983 */ /* 0x000f280000300800 */
[----:B------:R-:W4:Y:S04]  /*e8b10*/  LDL.LU R28, [R1+0x4fd0] ;  /* 0x004fd000011c7983 */ /* 0x000f280000300800 */
[----:B------:R-:W4:Y:S01]  /*e8b20*/  LDL.LU R242, [R1+0x590] ;  /* 0x0005900001f27983 */ /* 0x000f220000300800 */
[----:B------:R-:W-:-:S03]  /*e8b30*/  ISETP.LT.AND P6, PT, R202, c[0x0][0x178], !P0 ;  /* 0x00005e00ca007a0c */ /* 0x000fc600047c1270 */
[----:B------:R-:W4:Y:S01]  /*e8b40*/  LDL.LU R30, [R1+0x560] ;  /* 0x00056000011e7983 */ /* 0x000f220000300800 */
[----:B------:R-:W-:-:S03]  /*e8b50*/  IADD3 R26, R27, c[0x0][0x198], RZ ;  /* 0x000066001b1a7a10 */ /* 0x000fc60007ffe0ff */
[----:B------:R-:W4:Y:S01]  /*e8b60*/  LDL.LU R248, [R1+0x490] ;  /* 0x0004900001f87983 */ /* 0x000f220000300800 */
[----:B------:R-:W-:-:S04]  /*e8b70*/  IMAD.WIDE R22, R27, 0x4, R108 ;  /* 0x000000041b167825 */ /* 0x000fc800078e026c */
[----:B------:R-:W-:Y:S01]  /*e8b80*/  IMAD.WIDE R24, R26, 0x4, R92 ;  /* 0x000000041a187825 */ /* 0x000fe200078e025c */
[----:B---3--:R1:W-:Y:S04]  /*e8b90*/  @P3 STG.E [R2.64], R246 ;  /* 0x000000f602003986 */ /* 0x0083e8000c101904 */
[----:B--2---:R2:W-:Y:S04]  /*e8ba0*/  @P2 STG.E [R20.64], R247 ;  /* 0x000000f714002986 */ /* 0x0045e8000c101904 */
[----:B-1----:R-:W3:Y:S01]  /*e8bb0*/  LDL.LU R246, [R1+0x440] ;  /* 0x0004400001f67983 */ /* 0x002ee20000300800 */
[----:B------:R-:W-:-:S03]  /*e8bc0*/  IMAD.WIDE R2, R27, 0x4, R232 ;  /* 0x000000041b027825 */ /* 0x000fc600078e02e8 */
[----:B--2---:R-:W2:Y:S01]  /*e8bd0*/  LDL.LU R247, [R1+0x400] ;  /* 0x0004000001f77983 */ /* 0x004ea20000300800 */
[----:B------:R-:W-:-:S03]  /*e8be0*/  IMAD.WIDE R20, R27, 0x4, R110 ;  /* 0x000000041b147825 */ /* 0x000fc600078e026e */
[----:B----4-:R-:W-:Y:S04]  /*e8bf0*/  @P5 STG.E [R2.64], R249 ;  /* 0x000000f902005986 */ /* 0x010fe8000c101904 */
[----:B------:R-:W-:Y:S04]  /*e8c00*/  @P4 STG.E [R20.64], R243 ;  /* 0x000000f314004986 */ /* 0x000fe8000c101904 */
[----:B------:R1:W-:Y:S04]  /*e8c10*/  @P1 STG.E [R22.64], R245 ;  /* 0x000000f516001986 */ /* 0x0003e8000c101904 */
[----:B------:R4:W-:Y:S04]  /*e8c20*/  @P6 STG.E [R24.64], R252 ;  /* 0x000000fc18006986 */ /* 0x0009e8000c101904 */
[----:B-1----:R-:W2:Y:S04]  /*e8c30*/  LDL.LU R245, [R1+0x390] ;  /* 0x0003900001f57983 */ /* 0x002ea80000300800 */
[----:B----4-:R-:W4:Y:S01]  /*e8c40*/  LDL.LU R252, [R1+0x624] ;  /* 0x0006240001fc7983 */ /* 0x010f220000300800 */
[----:B------:R-:W-:-:S02]  /*e8c50*/  ISETP.LT.AND P2, PT, R219, c[0x0][0x178], !P0 ;  /* 0x00005e00db007a0c */ /* 0x000fc40004741270 */
[----:B------:R-:W-:Y:S01]  /*e8c60*/  ISETP.LT.AND P3, PT, R123, c[0x0][0x178], !P0 ;  /* 0x00005e007b007a0c */ /* 0x000fe20004761270 */
[C---:B------:R-:W-:Y:S01]  /*e8c70*/  IMAD.WIDE R2, R26.reuse, 0x4, R238 ;  /* 0x000000041a027825 */ /* 0x040fe200078e02ee */
[----:B------:R-:W-:Y:S01]  /*e8c80*/  ISETP.LT.AND P4, PT, R203, c[0x0][0x178], !P0 ;  /* 0x00005e00cb007a0c */ /* 0x000fe20004781270 */
[----:B------:R-:W4:Y:S01]  /*e8c90*/  LDL.LU R243, [R1+0x564] ;  /* 0x0005640001f37983 */ /* 0x000f220000300800 */
[----:B------:R-:W-:Y:S01]  /*e8ca0*/  ISETP.LT.AND P1, PT, R171, c[0x0][0x178], !P0 ;  /* 0x00005e00ab007a0c */ /* 0x000fe20004721270 */
[C---:B------:R-:W-:Y:S01]  /*e8cb0*/  IMAD.WIDE R20, R26.reuse, 0x4, R94 ;  /* 0x000000041a147825 */ /* 0x040fe200078e025e */
[----:B------:R-:W-:Y:S02]  /*e8cc0*/  ISETP.LT.AND P5, PT, R139, c[0x0][0x178], !P0 ;  /* 0x00005e008b007a0c */ /* 0x000fe400047a1270 */
[----:B------:R-:W-:Y:S01]  /*e8cd0*/  ISETP.LT.AND P6, PT, R155, c[0x0][0x178], !P0 ;  /* 0x00005e009b007a0c */ /* 0x000fe200047c1270 */
[----:B------:R-:W-:Y:S01]  /*e8ce0*/  IMAD.WIDE R22, R26, 0x4, R232 ;  /* 0x000000041a167825 */ /* 0x000fe200078e02e8 */
[----:B------:R-:W-:-:S03]  /*e8cf0*/  ISETP.LT.AND P0, PT, R187, c[0x0][0x178], !P0 ;  /* 0x00005e00bb007a0c */ /* 0x000fc60004701270 */
[----:B------:R-:W-:Y:S01]  /*e8d00*/  IMAD.WIDE R24, R26, 0x4, R110 ;  /* 0x000000041a187825 */ /* 0x000fe200078e026e */
[----:B------:R1:W-:Y:S01]  /*e8d10*/  @P2 STG.E [R2.64], R244 ;  /* 0x000000f402002986 */ /* 0x0003e2000c101904 */
[----:B------:R-:W-:-:S03]  /*e8d20*/  ISETP.GE.AND P2, PT, R28, c[0x0][0x17c], PT ;  /* 0x00005f001c007a0c */ /* 0x000fc60003f46270 */
[----:B------:R1:W-:Y:S04]  /*e8d30*/  @P3 STG.E [R20.64], R242 ;  /* 0x000000f214003986 */ /* 0x0003e8000c101904 */
[----:B-1----:R-:W4:Y:S01]  /*e8d40*/  LDL.LU R244, [R1+0x494] ;  /* 0x0004940001f47983 */ /* 0x002f220000300800 */
[----:B------:R-:W-:-:S03]  /*e8d50*/  IMAD.WIDE R2, R26, 0x4, R236 ;  /* 0x000000041a027825 */ /* 0x000fc600078e02ec */
[----:B------:R-:W4:Y:S01]  /*e8d60*/  LDL.LU R249, [R1+0x614] ;  /* 0x0006140001f97983 */ /* 0x000f220000300800 */
[----:B------:R-:W-:-:S03]  /*e8d70*/  IMAD.WIDE R20, R26, 0x4, R234 ;  /* 0x000000041a147825 */ /* 0x000fc600078e02ea */
[----:B------:R-:W4:Y:S01]  /*e8d80*/  LDL.LU R28, [R1+0x4fd4] ;  /* 0x004fd400011c7983 */ /* 0x000f220000300800 */
[----:B------:R-:W-:-:S03]  /*e8d90*/  ISETP.LT.AND P3, PT, R202, c[0x0][0x178], !P2 ;  /* 0x00005e00ca007a0c */ /* 0x000fc60005761270 */
[----:B------:R-:W4:Y:S04]  /*e8da0*/  LDL.LU R242, [R1+0x594] ;  /* 0x0005940001f27983 */ /* 0x000f280000300800 */
[----:B------:R1:W-:Y:S01]  /*e8db0*/  @P4 STG.E [R2.64], R30 ;  /* 0x0000001e02004986 */ /* 0x0003e2000c101904 */
[----:B------:R-:W-:-:S03]  /*e8dc0*/  IADD3 R27, R26, c[0x0][0x198], RZ ;  /* 0x000066001a1b7a10 */ /* 0x000fc60007ffe0ff */
[----:B------:R1:W-:Y:S02]  /*e8dd0*/  @P1 STG.E [R20.64], R248 ;  /* 0x000000f814001986 */ /* 0x0003e4000c101904 */
[----:B-1----:R-:W-:-:S04]  /*e8de0*/  IMAD.WIDE R2, R26, 0x4, R108 ;  /* 0x000000041a027825 */ /* 0x002fc800078e026c */
[----:B------:R-:W-:Y:S01]  /*e8df0*/  IMAD.WIDE R20, R27, 0x4, R92 ;  /* 0x000000041b147825 */ /* 0x000fe200078e025c */
[----:B---3--:R1:W-:Y:S04]  /*e8e00*/  @P5 STG.E [R22.64], R246 ;  /* 0x000000f616005986 */ /* 0x0083e8000c101904 */
[----:B--2---:R2:W-:Y:S04]  /*e8e10*/  @P6 STG.E [R24.64], R247 ;  /* 0x000000f718006986 */ /* 0x0045e8000c101904 */
[----:B-1----:R-:W3:Y:S04]  /*e8e20*/  LDL.LU R246, [R1+0x444] ;  /* 0x0004440001f67983 */ /* 0x002ee80000300800 */
[----:B--2---:R-:W2:Y:S04]  /*e8e30*/  LDL.LU R247, [R1+0x404] ;  /* 0x0004040001f77983 */ /* 0x004ea80000300800 */
[----:B------:R1:W-:Y:S04]  /*e8e40*/  @P0 STG.E [R2.64], R245 ;  /* 0x000000f502000986 */ /* 0x0003e8000c101904 */
[----:B----4-:R4:W-:Y:S04]  /*e8e50*/  @P3 STG.E [R20.64], R252 ;  /* 0x000000fc14003986 */ /* 0x0109e8000c101904 */
[----:B-1----:R-:W2:Y:S04]  /*e8e60*/  LDL.LU R245, [R1+0x394] ;  /* 0x0003940001f57983 */ /* 0x002ea80000300800 */
[----:B------:R-:W2:Y:S04]  /*e8e70*/  LDL.LU R26, [R1+0x4fd8] ;  /* 0x004fd800011a7983 */ /* 0x000ea80000300800 */
[----:B------:R-:W2:Y:S04]  /*e8e80*/  LDL.LU R248, [R1+0x6b0] ;  /* 0x0006b00001f87983 */ /* 0x000ea80000300800 */
[----:B----4-:R-:W4:Y:S01]  /*e8e90*/  LDL.LU R252, [R1+0x670] ;  /* 0x0006700001fc7983 */ /* 0x010f220000300800 */
[----:B------:R-:W-:-:S02]  /*e8ea0*/  ISETP.LT.AND P1, PT, R219, c[0x0][0x178], !P2 ;  /* 0x00005e00db007a0c */ /* 0x000fc40005721270 */
[----:B------:R-:W-:Y:S02]  /*e8eb0*/  ISETP.LT.AND P4, PT, R123, c[0x0][0x178], !P2 ;  /* 0x00005e007b007a0c */ /* 0x000fe40005781270 */
[----:B------:R-:W-:Y:S02]  /*e8ec0*/  ISETP.LT.AND P5, PT, R203, c[0x0][0x178], !P2 ;  /* 0x00005e00cb007a0c */ /* 0x000fe400057a1270 */
[----:B------:R-:W-:Y:S01]  /*e8ed0*/  ISETP.LT.AND P6, PT, R171, c[0x0][0x178], !P2 ;  /* 0x00005e00ab007a0c */ /* 0x000fe200057c1270 */
[----:B------:R-:W-:Y:S01]  /*e8ee0*/  IMAD.WIDE R2, R27, 0x4, R238 ;  /* 0x000000041b027825 */ /* 0x000fe200078e02ee */
[----:B------:R-:W-:Y:S01]  /*e8ef0*/  ISETP.LT.AND P3, PT, R139, c[0x0][0x178], !P2 ;  /* 0x00005e008b007a0c */ /* 0x000fe20005761270 */
[----:B------:R-:W4:Y:S01]  /*e8f00*/  LDL.LU R30, [R1+0x650] ;  /* 0x00065000011e7983 */ /* 0x000f220000300800 */
[----:B------:R-:W-:Y:S01]  /*e8f10*/  ISETP.LT.AND P0, PT, R155, c[0x0][0x178], !P2 ;  /* 0x00005e009b007a0c */ /* 0x000fe20005701270 */
[----:B------:R-:W-:-:S04]  /*e8f20*/  IMAD.WIDE R20, R27, 0x4, R94 ;  /* 0x000000041b147825 */ /* 0x000fc800078e025e */
[----:B------:R-:W-:-:S04]  /*e8f30*/  IMAD.WIDE R22, R27, 0x4, R236 ;  /* 0x000000041b167825 */ /* 0x000fc800078e02ec */
[----:B------:R-:W-:Y:S01]  /*e8f40*/  IMAD.WIDE R24, R27, 0x4, R234 ;  /* 0x000000041b187825 */ /* 0x000fe200078e02ea */
[----:B------:R1:W-:Y:S01]  /*e8f50*/  @P1 STG.E [R2.64], R249 ;  /* 0x000000f902001986 */ /* 0x0003e2000c101904 */
[----:B------:R-:W-:Y:S02]  /*e8f60*/  ISETP.LT.AND P2, PT, R187, c[0x0][0x178], !P2 ;  /* 0x00005e00bb007a0c */ /* 0x000fe40005741270 */
[----:B------:R-:W-:Y:S01]  /*e8f70*/  ISETP.GE.AND P1, PT, R28, c[0x0][0x17c], PT ;  /* 0x00005f001c007a0c */ /* 0x000fe20003f26270 */
[----:B------:R1:W-:Y:S02]  /*e8f80*/  @P4 STG.E [R20.64], R242 ;  /* 0x000000f214004986 */ /* 0x0003e4000c101904 */
[----:B-1----:R-:W-:Y:S02]  /*e8f90*/  IMAD.WIDE R2, R27, 0x4, R232 ;  /* 0x000000041b027825 */ /* 0x002fe400078e02e8 */
[----:B------:R1:W-:Y:S01]  /*e8fa0*/  @P5 STG.E [R22.64], R243 ;  /* 0x000000f316005986 */ /* 0x0003e2000c101904 */
[----:B------:R-:W-:-:S02]  /*e8fb0*/  ISETP.LT.AND P4, PT, R202, c[0x0][0x178], !P1 ;  /* 0x00005e00ca007a0c */ /* 0x000fc40004f81270 */
[----:B------:R-:W-:Y:S01]  /*e8fc0*/  ISETP.LT.AND P5, PT, R219, c[0x0][0x178], !P1 ;  /* 0x00005e00db007a0c */ /* 0x000fe20004fa1270 */
[----:B------:R1:W-:Y:S01]  /*e8fd0*/  @P6 STG.E [R24.64], R244 ;  /* 0x000000f418006986 */ /* 0x0003e2000c101904 */
[----:B------:R-:W-:-:S03]  /*e8fe0*/  IMAD.WIDE R20, R27, 0x4, R110 ;  /* 0x000000041b147825 */ /* 0x000fc600078e026e */
[----:B-1----:R-:W4:Y:S04]  /*e8ff0*/  LDL.LU R243, [R1+0x5c0] ;  /* 0x0005c00001f37983 */ /* 0x002f280000300800 */
[----:B------:R-:W4:Y:S04]  /*e9000*/  LDL.LU R244, [R1+0x5a0] ;  /* 0x0005a00001f47983 */ /* 0x000f280000300800 */
[----:B------:R-:W4:Y:S04]  /*e9010*/  LDL.LU R249, [R1+0x570] ;  /* 0x0005700001f97983 */ /* 0x000f280000300800 */
[----:B---3--:R1:W-:Y:S04]  /*e9020*/  @P3 STG.E [R2.64], R246 ;  /* 0x000000f602003986 */ /* 0x0083e8000c101904 */
[----:B--2---:R2:W-:Y:S01]  /*e9030*/  @P0 STG.E [R20.64], R247 ;  /* 0x000000f714000986 */ /* 0x0045e2000c101904 */
[----:B-1----:R-:W-:-:S03]  /*e9040*/  IADD3 R2, R27, c[0x0][0x198], RZ ;  /* 0x000066001b027a10 */ /* 0x002fc60007ffe0ff */
[----:B------:R-:W3:Y:S01]  /*e9050*/  LDL.LU R246, [R1+0x4b0] ;  /* 0x0004b00001f67983 */ /* 0x000ee20000300800 */
[----:B--2---:R-:W-:-:S03]  /*e9060*/  IMAD.WIDE R20, R27, 0x4, R108 ;  /* 0x000000041b147825 */ /* 0x004fc600078e026c */
[----:B------:R-:W2:Y:S01]  /*e9070*/  LDL.LU R247, [R1+0x470] ;  /* 0x0004700001f77983 */ /* 0x000ea20000300800 */
[----:B------:R-:W-:-:S03]  /*e9080*/  IMAD.WIDE R22, R2, 0x4, R92 ;  /* 0x0000000402167825 */ /* 0x000fc600078e025c */
[----:B------:R-:W2:Y:S01]  /*e9090*/  LDL.LU R242, [R1+0x654] ;  /* 0x0006540001f27983 */ /* 0x000ea20000300800 */
[----:B------:R-:W-:-:S03]  /*e90a0*/  IMAD.WIDE R24, R2, 0x4, R238 ;  /* 0x0000000402187825 */ /* 0x000fc600078e02ee */
[----:B------:R1:W-:Y:S04]  /*e90b0*/  @P2 STG.E [R20.64], R245 ;  /* 0x000000f514002986 */ /* 0x0003e8000c101904 */
[----:B------:R-:W-:Y:S04]  /*e90c0*/  @P4 STG.E [R22.64], R248 ;  /* 0x000000f816004986 */ /* 0x000fe8000c101904 */
[----:B-1----:R-:W2:Y:S04]  /*e90d0*/  LDL.LU R245, [R1+0x574] ;  /* 0x0005740001f57983 */ /* 0x002ea80000300800 */
[----:B----4-:R1:W-:Y:S04]  /*e90e0*/  @P5 STG.E [R24.64], R252 ;  /* 0x000000fc18005986 */ /* 0x0103e8000c101904 */
[----:B-1----:R-:W4:Y:S01]  /*e90f0*/  LDL.LU R252, [R1+0x6b4] ;  /* 0x0006b40001fc7983 */ /* 0x002f220000300800 */
[----:B------:R-:W-:-:S02]  /*e9100*/  ISETP.LT.AND P3, PT, R123, c[0x0][0x178], !P1 ;  /* 0x00005e007b007a0c */ /* 0x000fc40004f61270 */
[----:B------:R-:W-:Y:S02]  /*e9110*/  ISETP.LT.AND P0, PT, R203, c[0x0][0x178], !P1 ;  /* 0x00005e00cb007a0c */ /* 0x000fe40004f01270 */
[----:B------:R-:W-:Y:S01]  /*e9120*/  ISETP.LT.AND P6, PT, R171, c[0x0][0x178], !P1 ;  /* 0x00005e00ab007a0c */ /* 0x000fe20004fc1270 */
[C---:B------:R-:W-:Y:S01]  /*e9130*/  IMAD.WIDE R20, R2.reuse, 0x4, R94 ;  /* 0x0000000402147825 */ /* 0x040fe200078e025e */
[----:B------:R-:W-:Y:S01]  /*e9140*/  ISETP.LT.AND P4, PT, R139, c[0x0][0x178], !P1 ;  /* 0x00005e008b007a0c */ /* 0x000fe20004f81270 */
[----:B------:R-:W4:Y:S01]  /*e9150*/  LDL.LU R3, [R1+0x4fdc] ;  /* 0x004fdc0001037983 */ /* 0x000f220000300800 */
[----:B------:R-:W-:Y:S01]  /*e9160*/  ISETP.LT.AND P5, PT, R155, c[0x0][0x178], !P1 ;  /* 0x00005e009b007a0c */ /* 0x000fe20004fa1270 */
[C---:B------:R-:W-:Y:S01]  /*e9170*/  IMAD.WIDE R22, R2.reuse, 0x4, R236 ;  /* 0x0000000402167825 */ /* 0x040fe200078e02ec */
[----:B------:R-:W-:Y:S01]  /*e9180*/  ISETP.LT.AND P1, PT, R187, c[0x0][0x178], !P1 ;  /* 0x00005e00bb007a0c */ /* 0x000fe20004f21270 */
[----:B------:R-:W4:Y:S02]  /*e9190*/  LDL.LU R248, [R1+0x674] ;  /* 0x0006740001f87983 */ /* 0x000f240000300800 */
[----:B------:R-:W-:Y:S01]  /*e91a0*/  IMAD.WIDE R24, R2, 0x4, R234 ;  /* 0x0000000402187825 */ /* 0x000fe200078e02ea */
[----:B------:R-:W-:Y:S01]  /*e91b0*/  ISETP.GE.AND P2, PT, R26, c[0x0][0x17c], PT ;  /* 0x00005f001a007a0c */ /* 0x000fe20003f46270 */
[----:B------:R1:W-:Y:S04]  /*e91c0*/  @P3 STG.E [R20.64], R30 ;  /* 0x0000001e14003986 */ /* 0x0003e8000c101904 */
[----:B------:R1:W-:Y:S01]  /*e91d0*/  @P0 STG.E [R22.64], R243 ;  /* 0x000000f316000986 */ /* 0x0003e2000c101904 */
[----:B------:R-:W-:-:S03]  /*e91e0*/  ISETP.LT.AND P0, PT, R202, c[0x0][0x178], !P2 ;  /* 0x00005e00ca007a0c */ /* 0x000fc60005701270 */
[----:B------:R1:W-:Y:S02]  /*e91f0*/  @P6 STG.E [R24.64], R244 ;  /* 0x000000f418006986 */ /* 0x0003e4000c101904 */
[C---:B-1----:R-:W-:Y:S02]  /*e9200*/  IMAD.WIDE R20, R2.reuse, 0x4, R108 ;  /* 0x0000000402147825 */ /* 0x042fe400078e026c */
[----:B------:R-:W4:Y:S02]  /*e9210*/  LDL.LU R243, [R1+0x5c4] ;  /* 0x0005c40001f37983 */ /* 0x000f240000300800 */
[C---:B------:R-:W-:Y:S02]  /*e9220*/  IMAD.WIDE R22, R2.reuse, 0x4, R110 ;  /* 0x0000000402167825 */ /* 0x040fe400078e026e */
[----:B------:R-:W4:Y:S02]  /*e9230*/  LDL.LU R244, [R1+0x5a4] ;  /* 0x0005a40001f47983 */ /* 0x000f240000300800 */
[C---:B------:R-:W-:Y:S01]  /*e9240*/  IMAD.WIDE R24, R2.reuse, 0x4, R232 ;  /* 0x0000000402187825 */ /* 0x040fe200078e02e8 */
[----:B------:R-:W-:Y:S01]  /*e9250*/  IADD3 R2, R2, c[0x0][0x198], RZ ;  /* 0x0000660002027a10 */ /* 0x000fe20007ffe0ff */
[----:B------:R-:W4:Y:S04]  /*e9260*/  LDL.LU R27, [R1+0x4fe0] ;  /* 0x004fe000011b7983 */ /* 0x000f280000300800 */
[----:B------:R-:W-:Y:S04]  /*e9270*/  @P4 STG.E [R24.64], R249 ;  /* 0x000000f918004986 */ /* 0x000fe8000c101904 */
[----:B---3--:R1:W-:Y:S04]  /*e9280*/  @P5 STG.E [R22.64], R246 ;  /* 0x000000f616005986 */ /* 0x0083e8000c101904 */
[----:B--2---:R2:W-:Y:S04]  /*e9290*/  @P1 STG.E [R20.64], R247 ;  /* 0x000000f714001986 */ /* 0x0045e8000c101904 */
[----:B-1----:R-:W3:Y:S01]  /*e92a0*/  LDL.LU R246, [R1+0x4b4] ;  /* 0x0004b40001f67983 */ /* 0x002ee20000300800 */
[----:B--2---:R-:W-:-:S03]  /*e92b0*/  IMAD.WIDE R20, R2, 0x4, R92 ;  /* 0x0000000402147825 */ /* 0x004fc600078e025c */
[----:B------:R-:W2:Y:S04]  /*e92c0*/  LDL.LU R247, [R1+0x474] ;  /* 0x0004740001f77983 */ /* 0x000ea80000300800 */
[----:B----4-:R1:W-:Y:S04]  /*e92d0*/  @P0 STG.E [R20.64], R252 ;  /* 0x000000fc14000986 */ /* 0x0103e8000c101904 */
[----:B-1----:R-:W4:Y:S01]  /*e92e0*/  LDL.LU R252, [R1+0x770] ;  /* 0x0007700001fc7983 */ /* 0x002f220000300800 */
[----:B------:R-:W-:Y:S02]  /*e92f0*/  ISETP.LT.AND P6, PT, R219, c[0x0][0x178], !P2 ;  /* 0x00005e00db007a0c */ /* 0x000fe400057c1270 */
[----:B------:R-:W-:Y:S01]  /*e9300*/  ISETP.LT.AND P3, PT, R123, c[0x0][0x178], !P2 ;  /* 0x00005e007b007a0c */ /* 0x000fe20005761270 */
[C---:B------:R-:W-:Y:S01]  /*e9310*/  IMAD.WIDE R22, R2.reuse, 0x4, R238 ;  /* 0x0000000402167825 */ /* 0x040fe200078e02ee */
[----:B------:R-:W-:Y:S01]  /*e9320*/  ISETP.LT.AND P5, PT, R203, c[0x0][0x178], !P2 ;  /* 0x00005e00cb007a0c */ /* 0x000fe200057a1270 */
[----:B------:R-:W4:Y:S01]  /*e9330*/  LDL.LU R249, [R1+0x760] ;  /* 0x0007600001f97983 */ /* 0x000f220000300800 */
[----:B------:R-:W-:Y:S01]  /*e9340*/  ISETP.LT.AND P1, PT, R171, c[0x0][0x178], !P2 ;  /* 0x00005e00ab007a0c */ /* 0x000fe20005721270 */
[----:B------:R-:W-:Y:S01]  /*e9350*/  IMAD.WIDE R24, R2, 0x4, R94 ;  /* 0x0000000402187825 */ /* 0x000fe200078e025e */
[----:B------:R-:W-:-:S02]  /*e9360*/  ISETP.LT.AND P4, PT, R139, c[0x0][0x178], !P2 ;  /* 0x00005e008b007a0c */ /* 0x000fc40005781270 */
[----:B------:R-:W-:Y:S01]  /*e9370*/  ISETP.GE.AND P0, PT, R3, c[0x0][0x17c], PT ;  /* 0x00005f0003007a0c */ /* 0x000fe20003f06270 */
[C---:B------:R-:W-:Y:S02]  /*e9380*/  IMAD.WIDE R20, R2.reuse, 0x4, R236 ;  /* 0x0000000402147825 */ /* 0x040fe400078e02ec */
[----:B------:R1:W-:Y:S04]  /*e9390*/  @P6 STG.E [R22.64], R248 ;  /* 0x000000f816006986 */ /* 0x0003e8000c101904 */
[----:B------:R1:W-:Y:S01]  /*e93a0*/  @P3 STG.E [R24.64], R242 ;  /* 0x000000f218003986 */ /* 0x0003e2000c101904 */
[----:B------:R-:W-:Y:S02]  /*e93b0*/  ISETP.LT.AND P3, PT, R155, c[0x0][0x178], !P2 ;  /* 0x00005e009b007a0c */ /* 0x000fe40005761270 */
[----:B------:R-:W-:Y:S01]  /*e93c0*/  ISETP.LT.AND P2, PT, R187, c[0x0][0x178], !P2 ;  /* 0x00005e00bb007a0c */ /* 0x000fe20005741270 */
[C---:B-1----:R-:W-:Y:S01]  /*e93d0*/  IMAD.WIDE R22, R2.reuse, 0x4, R234 ;  /* 0x0000000402167825 */ /* 0x042fe200078e02ea */
[----:B------:R-:W4:Y:S03]  /*e93e0*/  LDL.LU R242, [R1+0x6e0] ;  /* 0x0006e00001f27983 */ /* 0x000f260000300800 */
[----:B------:R-:W-:Y:S01]  /*e93f0*/  IMAD.WIDE R24, R2, 0x4, R232 ;  /* 0x0000000402187825 */ /* 0x000fe200078e02e8 */
[----:B------:R-:W-:Y:S01]  /*e9400*/  ISETP.LT.AND P6, PT, R202, c[0x0][0x178], !P0 ;  /* 0x00005e00ca007a0c */ /* 0x000fe200047c1270 */
[----:B------:R1:W-:Y:S01]  /*e9410*/  @P5 STG.E [R20.64], R243 ;  /* 0x000000f314005986 */ /* 0x0003e2000c101904 */
[----:B------:R-:W-:-:S03]  /*e9420*/  IADD3 R26, R2, c[0x0][0x198], RZ ;  /* 0x00006600021a7a10 */ /* 0x000fc60007ffe0ff */
[----:B------:R-:W4:Y:S04]  /*e9430*/  LDL.LU R30, [R1+0x690] ;  /* 0x00069000011e7983 */ /* 0x000f280000300800 */
[----:B------:R1:W-:Y:S04]  /*e9440*/  @P1 STG.E [R22.64], R244 ;  /* 0x000000f416001986 */ /* 0x0003e8000c101904 */
[----:B------:R-:W4:Y:S01]  /*e9450*/  LDL.LU R248, [R1+0x660] ;  /* 0x0006600001f87983 */ /* 0x000f220000300800 */
[----:B-1----:R-:W-:-:S03]  /*e9460*/  IMAD.WIDE R20, R2, 0x4, R110 ;  /* 0x0000000402147825 */ /* 0x002fc600078e026e */
[----:B------:R1:W-:Y:S01]  /*e9470*/  @P4 STG.E [R24.64], R245 ;  /* 0x000000f518004986 */ /* 0x0003e2000c101904 */
[----:B------:R-:W-:-:S03]  /*e9480*/  IMAD.WIDE R2, R2, 0x4, R108 ;  /* 0x0000000402027825 */ /* 0x000fc600078e026c */
[----:B------:R-:W4:Y:S01]  /*e9490*/  LDL.LU R244, [R1+0x630] ;  /* 0x0006300001f47983 */ /* 0x000f220000300800 */
[----:B------:R-:W-:-:S03]  /*e94a0*/  IMAD.WIDE R22, R26, 0x4, R92 ;  /* 0x000000041a167825 */ /* 0x000fc600078e025c */
[----:B-1----:R-:W4:Y:S04]  /*e94b0*/  LDL.LU R245, [R1+0x5b0] ;  /* 0x0005b00001f57983 */ /* 0x002f280000300800 */
[----:B------:R-:W4:Y:S04]  /*e94c0*/  LDL.LU R243, [R1+0x694] ;  /* 0x0006940001f37983 */ /* 0x000f280000300800 */
[----:B---3--:R1:W-:Y:S04]  /*e94d0*/  @P3 STG.E [R20.64], R246 ;  /* 0x000000f614003986 */ /* 0x0083e8000c101904 */
[----:B--2---:R2:W-:Y:S04]  /*e94e0*/  @P2 STG.E [R2.64], R247 ;  /* 0x000000f702002986 */ /* 0x0045e8000c101904 */
[----:B-1----:R-:W3:Y:S04]  /*e94f0*/  LDL.LU R246, [R1+0x664] ;  /* 0x0006640001f67983 */ /* 0x002ee80000300800 */
[----:B--2---:R-:W2:Y:S04]  /*e9500*/  LDL.LU R247, [R1+0x4a0] ;  /* 0x0004a00001f77983 */ /* 0x004ea80000300800 */
[----:B----4-:R1:W-:Y:S04]  /*e9510*/  @P6 STG.E [R22.64], R252 ;  /* 0x000000fc16006986 */ /* 0x0103e8000c101904 */
[----:B-1----:R-:W4:Y:S01]  /*e9520*/  LDL.LU R252, [R1+0x774] ;  /* 0x0007740001fc7983 */ /* 0x002f220000300800 */
[----:B------:R-:W-:Y:S01]  /*e9530*/  ISETP.LT.AND P5, PT, R219, c[0x0][0x178], !P0 ;  /* 0x00005e00db007a0c */ /* 0x000fe200047a1270 */
[----:B------:R-:W-:Y:S01]  /*e9540*/  IMAD.WIDE R2, R26, 0x4, R238 ;  /* 0x000000041a027825 */ /* 0x000fe200078e02ee */
[----:B------:R-:W-:-:S02]  /*e9550*/  ISETP.LT.AND P4, PT, R123, c[0x0][0x178], !P0 ;  /* 0x00005e007b007a0c */ /* 0x000fc40004781270 */
[----:B------:R-:W-:Y:S02]  /*e9560*/  ISETP.LT.AND P3, PT, R203, c[0x0][0x178], !P0 ;  /* 0x00005e00cb007a0c */ /* 0x000fe40004761270 */
[----:B------:R-:W-:Y:S01]  /*e9570*/  ISETP.LT.AND P2, PT, R171, c[0x0][0x178], !P0 ;  /* 0x00005e00ab007a0c */ /* 0x000fe20004741270 */
[----:B------:R-:W-:Y:S01]  /*e9580*/  IMAD.WIDE R20, R26, 0x4, R94 ;  /* 0x000000041a147825 */ /* 0x000fe200078e025e */
[----:B------:R-:W-:-:S05]  /*e9590*/  ISETP.LT.AND P6, PT, R155, c[0x0][0x178], !P0 ;  /* 0x00005e009b007a0c */ /* 0x000fca00047c1270 */
[----:B------:R1:W-:Y:S01]  /*e95a0*/  @P5 STG.E [R2.64], R249 ;  /* 0x000000f902005986 */ /* 0x0003e2000c101904 */
[----:B------:R-:W-:Y:S01]  /*e95b0*/  ISETP.LT.AND P5, PT, R139, c[0x0][0x178], !P0 ;  /* 0x00005e008b007a0c */ /* 0x000fe200047a1270 */
[C---:B------:R-:W-:Y:S02]  /*e95c0*/  IMAD.WIDE R22, R26.reuse, 0x4, R232 ;  /* 0x000000041a167825 */ /* 0x040fe400078e02e8 */
[----:B------:R1:W-:Y:S01]  /*e95d0*/  @P4 STG.E [R20.64], R242 ;  /* 0x000000f214004986 */ /* 0x0003e2000c101904 */
[----:B------:R-:W-:Y:S02]  /*e95e0*/  ISETP.GE.AND P1, PT, R27, c[0x0][0x17c], PT ;  /* 0x00005f001b007a0c */ /* 0x000fe40003f26270 */
[----:B------:R-:W-:Y:S01]  /*e95f0*/  ISETP.LT.AND P0, PT, R187, c[0x0][0x178], !P0 ;  /* 0x00005e00bb007a0c */ /* 0x000fe20004701270 */
[C---:B-1----:R-:W-:Y:S01]  /*e9600*/  IMAD.WIDE R2, R26.reuse, 0x4, R236 ;  /* 0x000000041a027825 */ /* 0x042fe200078e02ec */
[----:B------:R-:W3:Y:S03]  /*e9610*/  LDL.LU R249, [R1+0x764] ;  /* 0x0007640001f97983 */ /* 0x000ee60000300800 */
[----:B------:R-:W-:Y:S01]  /*e9620*/  IMAD.WIDE R20, R26, 0x4, R234 ;  /* 0x000000041a147825 */ /* 0x000fe200078e02ea */
[----:B------:R-:W3:Y:S01]  /*e9630*/  LDL.LU R28, [R1+0x4fe4] ;  /* 0x004fe400011c7983 */ /* 0x000ee20000300800 */
[----:B------:R-:W-:-:S03]  /*e9640*/  ISETP.LT.AND P4, PT, R202, c[0x0][0x178], !P1 ;  /* 0x00005e00ca007a0c */ /* 0x000fc60004f81270 */
[----:B------:R-:W3:Y:S01]  /*e9650*/  LDL.LU R242, [R1+0x6e4] ;  /* 0x0006e40001f27983 */ /* 0x000ee20000300800 */
[----:B------:R-:W-:-:S03]  /*e9660*/  IMAD.WIDE R24, R26, 0x4, R110 ;  /* 0x000000041a187825 */ /* 0x000fc600078e026e */
[----:B------:R1:W-:Y:S01]  /*e9670*/  @P3 STG.E [R2.64], R30 ;  /* 0x0000001e02003986 */ /* 0x0003e2000c101904 */
[----:B------:R-:W-:-:S03]  /*e9680*/  IADD3 R27, R26, c[0x0][0x198], RZ ;  /* 0x000066001a1b7a10 */ /* 0x000fc60007ffe0ff */
[----:B------:R-:W-:Y:S04]  /*e9690*/  @P2 STG.E [R20.64], R248 ;  /* 0x000000f814002986 */ /* 0x000fe8000c101904 */
[----:B------:R1:W-:Y:S04]  /*e96a0*/  @P5 STG.E [R22.64], R244 ;  /* 0x000000f416005986 */ /* 0x0003e8000c101904 */
[----:B------:R1:W-:Y:S02]  /*e96b0*/  @P6 STG.E [R24.64], R245 ;  /* 0x000000f518006986 */ /* 0x0003e4000c101904 */
[----:B-1----:R-:W-:-:S02]  /*e96c0*/  IMAD.WIDE R2, R26, 0x4, R108 ;  /* 0x000000041a027825 */ /* 0x002fc400078e026c */
[----:B------:R-:W3:Y:S02]  /*e96d0*/  LDL.LU R244, [R1+0x634] ;  /* 0x0006340001f47983 */ /* 0x000ee40000300800 */
[----:B------:R-:W-:Y:S02]  /*e96e0*/  IMAD.WIDE R20, R27, 0x4, R92 ;  /* 0x000000041b147825 */ /* 0x000fe400078e025c */
[----:B------:R-:W3:Y:S04]  /*e96f0*/  LDL.LU R245, [R1+0x5b4] ;  /* 0x0005b40001f57983 */ /* 0x000ee80000300800 */
[----:B--2---:R1:W-:Y:S04]  /*e9700*/  @P0 STG.E [R2.64], R247 ;  /* 0x000000f702000986 */ /* 0x0043e8000c101904 */
[----:B-1----:R-:W2:Y:S04]  /*e9710*/  LDL.LU R247, [R1+0x4a4] ;  /* 0x0004a40001f77983 */ /* 0x002ea80000300800 */
[----:B------:R-:W2:Y:S04]  /*e9720*/  LDL.LU R26, [R1+0x4fe8] ;  /* 0x004fe800011a7983 */ /* 0x000ea80000300800 */
[----:B------:R-:W2:Y:S04]  /*e9730*/  LDL.LU R248, [R1+0x588] ;  /* 0x0005880001f87983 */ /* 0x000ea80000300800 */
[----:B----4-:R1:W-:Y:S04]  /*e9740*/  @P4 STG.E [R20.64], R252 ;  /* 0x000000fc14004986 */ /* 0x0103e8000c101904 */
[----:B-1----:R-:W4:Y:S01]  /*e9750*/  LDL.LU R252, [R1+0x508] ;  /* 0x0005080001fc7983 */ /* 0x002f220000300800 */
        /* <DEDUP_REMOVED lines=8> */
[C---:B------:R-:W-:Y:S02]  /*e97e0*/  IMAD.WIDE R20, R27.reuse, 0x4, R94 ;  /* 0x000000041b147825 */ /* 0x040fe400078e025e */
[----:B---3--:R1:W-:Y:S02]  /*e97f0*/  @P2 STG.E [R2.64], R249 ;  /* 0x000000f902002986 */ /* 0x0083e4000c101904 */
[----:B------:R-:W-:Y:S01]  /*e9800*/  IMAD.WIDE R22, R27, 0x4, R236 ;  /* 0x000000041b167825 */ /* 0x000fe200078e02ec */
[----:B------:R-:W-:-:S03]  /*e9810*/  ISETP.GE.AND P2, PT, R28, c[0x0][0x17c], PT ;  /* 0x00005f001c007a0c */ /* 0x000fc60003f46270 */
[----:B------:R-:W-:Y:S01]  /*e9820*/  IMAD.WIDE R24, R27, 0x4, R234 ;  /* 0x000000041b187825 */ /* 0x000fe200078e02ea */
[----:B------:R-:W-:Y:S01]  /*e9830*/  ISETP.LT.AND P1, PT, R187, c[0x0][0x178], !P1 ;  /* 0x00005e00bb007a0c */ /* 0x000fe20004f21270 */
[----:B------:R3:W-:Y:S01]  /*e9840*/  @P3 STG.E [R20.64], R242 ;  /* 0x000000f214003986 */ /* 0x0007e2000c101904 */
[----:B------:R-:W-:Y:S01]  /*e9850*/  ISETP.LT.AND P3, PT, R202, c[0x0][0x178], !P2 ;  /* 0x00005e00ca007a0c */ /* 0x000fe20005761270 */
[----:B-1----:R-:W-:Y:S02]  /*e9860*/  IMAD.WIDE R2, R27, 0x4, R232 ;  /* 0x000000041b027825 */ /* 0x002fe400078e02e8 */
[----:B------:R1:W-:Y:S01]  /*e9870*/  @P5 STG.E [R22.64], R243 ;  /* 0x000000f316005986 */ /* 0x0003e2000c101904 */
[----:B------:R-:W-:-:S03]  /*e9880*/  ISETP.LT.AND P5, PT, R219, c[0x0][0x178], !P2 ;  /* 0x00005e00db007a0c */ /* 0x000fc600057a1270 */
[----:B------:R3:W-:Y:S02]  /*e9890*/  @P6 STG.E [R24.64], R246 ;  /* 0x000000f618006986 */ /* 0x0007e4000c101904 */
[C---:B---3--:R-:W-:Y:S02]  /*e98a0*/  IMAD.WIDE R20, R27.reuse, 0x4, R110 ;  /* 0x000000041b147825 */ /* 0x048fe400078e026e */
[----:B-1----:R-:W3:Y:S04]  /*e98b0*/  LDL.LU R243, [R1+0x438] ;  /* 0x0004380001f37983 */ /* 0x002ee80000300800 */
[----:B------:R-:W3:Y:S04]  /*e98c0*/  LDL.LU R246, [R1+0x3f8] ;  /* 0x0003f80001f67983 */ /* 0x000ee80000300800 */
[----:B------:R1:W-:Y:S04]  /*e98d0*/  @P4 STG.E [R2.64], R244 ;  /* 0x000000f402004986 */ /* 0x0003e8000c101904 */
[----:B------:R1:W-:Y:S04]  /*e98e0*/  @P0 STG.E [R20.64], R245 ;  /* 0x000000f514000986 */ /* 0x0003e8000c101904 */
[----:B------:R-:W3:Y:S01]  /*e98f0*/  LDL.LU R249, [R1+0x3c8] ;  /* 0x0003c80001f97983 */ /* 0x000ee20000300800 */
[----:B-1----:R-:W-:-:S03]  /*e9900*/  IADD3 R2, R27, c[0x0][0x198], RZ ;  /* 0x000066001b027a10 */ /* 0x002fc60007ffe0ff */
[----:B------:R-:W3:Y:S01]  /*e9910*/  LDL.LU R244, [R1+0x3b8] ;  /* 0x0003b80001f47983 */ /* 0x000ee20000300800 */
[----:B------:R-:W-:-:S03]  /*e9920*/  IMAD.WIDE R20, R27, 0x4, R108 ;  /* 0x000000041b147825 */ /* 0x000fc600078e026c */
[----:B------:R-:W3:Y:S01]  /*e9930*/  LDL.LU R245, [R1+0x2f8] ;  /* 0x0002f80001f57983 */ /* 0x000ee20000300800 */
[----:B------:R-:W-:-:S03]  /*e9940*/  IMAD.WIDE R22, R2, 0x4, R92 ;  /* 0x0000000402167825 */ /* 0x000fc600078e025c */
[----:B------:R-:W3:Y:S01]  /*e9950*/  LDL.LU R242, [R1+0x48c] ;  /* 0x00048c0001f27983 */ /* 0x000ee20000300800 */
[----:B------:R-:W-:-:S03]  /*e9960*/  IMAD.WIDE R24, R2, 0x4, R238 ;  /* 0x0000000402187825 */ /* 0x000fc600078e02ee */
[----:B--2---:R1:W-:Y:S04]  /*e9970*/  @P1 STG.E [R20.64], R247 ;  /* 0x000000f714001986 */ /* 0x0043e8000c101904 */
        /* <DEDUP_REMOVED lines=9> */
[----:B------:R-:W2:Y:S01]  /*e9a10*/  LDL.LU R3, [R1+0x4fec] ;  /* 0x004fec0001037983 */ /* 0x000ea20000300800 */
[----:B------:R-:W-:Y:S01]  /*e9a20*/  ISETP.LT.AND P5, PT, R155, c[0x0][0x178], !P2 ;  /* 0x00005e009b007a0c */ /* 0x000fe200057a1270 */
[C---:B------:R-:W-:Y:S01]  /*e9a30*/  IMAD.WIDE R22, R2.reuse, 0x4, R236 ;  /* 0x0000000402167825 */ /* 0x040fe200078e02ec */
[----:B------:R-:W-:Y:S01]  /*e9a40*/  ISETP.LT.AND P2, PT, R187, c[0x0][0x178], !P2 ;  /* 0x00005e00bb007a0c */ /* 0x000fe20005741270 */
[----:B------:R-:W2:Y:S02]  /*e9a50*/  LDL.LU R248, [R1+0x50c] ;  /* 0x00050c0001f87983 */ /* 0x000ea40000300800 */
[----:B------:R-:W-:Y:S01]  /*e9a60*/  IMAD.WIDE R24, R2, 0x4, R234 ;  /* 0x0000000402187825 */ /* 0x000fe200078e02ea */
[----:B------:R-:W-:Y:S01]  /*e9a70*/  ISETP.GE.AND P1, PT, R26, c[0x0][0x17c], PT ;  /* 0x00005f001a007a0c */ /* 0x000fe20003f26270 */
[----:B------:R1:W-:Y:S04]  /*e9a80*/  @P4 STG.E [R20.64], R30 ;  /* 0x0000001e14004986 */ /* 0x0003e8000c101904 */
[----:B---3--:R3:W-:Y:S01]  /*e9a90*/  @P0 STG.E [R22.64], R243 ;  /* 0x000000f316000986 */ /* 0x0087e2000c101904 */
[----:B------:R-:W-:-:S03]  /*e9aa0*/  ISETP.LT.AND P0, PT, R202, c[0x0][0x178], !P1 ;  /* 0x00005e00ca007a0c */ /* 0x000fc60004f01270 */
[----:B------:R3:W-:Y:S01]  /*e9ab0*/  @P6 STG.E [R24.64], R246 ;  /* 0x000000f618006986 */ /* 0x0007e2000c101904 */
[----:B-1----:R-:W-:-:S04]  /*e9ac0*/  IMAD.WIDE R20, R2, 0x4, R108 ;  /* 0x0000000402147825 */ /* 0x002fc800078e026c */
[C---:B---3--:R-:W-:Y:S01]  /*e9ad0*/  IMAD.WIDE R22, R2.reuse, 0x4, R110 ;  /* 0x0000000402167825 */ /* 0x048fe200078e026e */
[----:B------:R-:W3:Y:S03]  /*e9ae0*/  LDL.LU R243, [R1+0x43c] ;  /* 0x00043c0001f37983 */ /* 0x000ee60000300800 */
[C---:B------:R-:W-:Y:S01]  /*e9af0*/  IMAD.WIDE R24, R2.reuse, 0x4, R232 ;  /* 0x0000000402187825 */ /* 0x040fe200078e02e8 */
[----:B------:R-:W-:Y:S01]  /*e9b00*/  IADD3 R2, R2, c[0x0][0x198], RZ ;  /* 0x0000660002027a10 */ /* 0x000fe20007ffe0ff */
[----:B------:R-:W3:Y:S04]  /*e9b10*/  LDL.LU R246, [R1+0x3fc] ;  /* 0x0003fc0001f67983 */ /* 0x000ee80000300800 */
[----:B------:R-:W-:Y:S04]  /*e9b20*/  @P3 STG.E [R24.64], R249 ;  /* 0x000000f918003986 */ /* 0x000fe8000c101904 */
[----:B------:R1:W-:Y:S04]  /*e9b30*/  @P5 STG.E [R22.64], R244 ;  /* 0x000000f416005986 */ /* 0x0003e8000c101904 */
[----:B------:R1:W-:Y:S04]  /*e9b40*/  @P2 STG.E [R20.64], R245 ;  /* 0x000000f514002986 */ /* 0x0003e8000c101904 */
[----:B------:R-:W3:Y:S04]  /*e9b50*/  LDL.LU R27, [R1+0x4ff0] ;  /* 0x004ff000011b7983 */ /* 0x000ee80000300800 */
[----:B-1----:R-:W3:Y:S01]  /*e9b60*/  LDL.LU R244, [R1+0x3bc] ;  /* 0x0003bc0001f47983 */ /* 0x002ee20000300800 */
[----:B------:R-:W-:-:S03]  /*e9b70*/  IMAD.WIDE R20, R2, 0x4, R92 ;  /* 0x0000000402147825 */ /* 0x000fc600078e025c */
[----:B------:R-:W3:Y:S04]  /*e9b80*/  LDL.LU R245, [R1+0x2fc] ;  /* 0x0002fc0001f57983 */ /* 0x000ee80000300800 */
[----:B----4-:R1:W-:Y:S04]  /*e9b90*/  @P0 STG.E [R20.64], R252 ;  /* 0x000000fc14000986 */ /* 0x0103e8000c101904 */
[----:B-1----:R-:W4:Y:S01]  /*e9ba0*/  LDL.LU R252, [R1+0x628] ;  /* 0x0006280001fc7983 */ /* 0x002f220000300800 */
[----:B------:R-:W-:Y:S02]  /*e9bb0*/  ISETP.LT.AND P6, PT, R219, c[0x0][0x178], !P1 ;  /* 0x00005e00db007a0c */ /* 0x000fe40004fc1270 */
[----:B------:R-:W-:Y:S01]  /*e9bc0*/  ISETP.LT.AND P4, PT, R123, c[0x0][0x178], !P1 ;  /* 0x00005e007b007a0c */ /* 0x000fe20004f81270 */
[C---:B------:R-:W-:Y:S01]  /*e9bd0*/  IMAD.WIDE R22, R2.reuse, 0x4, R238 ;  /* 0x0000000402167825 */ /* 0x040fe200078e02ee */
[----:B------:R-:W-:Y:S01]  /*e9be0*/  ISETP.LT.AND P5, PT, R203, c[0x0][0x178], !P1 ;  /* 0x00005e00cb007a0c */ /* 0x000fe20004fa1270 */
[----:B------:R-:W4:Y:S02]  /*e9bf0*/  LDL.LU R249, [R1+0x618] ;  /* 0x0006180001f97983 */ /* 0x000f240000300800 */
[----:B------:R-:W-:Y:S01]  /*e9c00*/  IMAD.WIDE R24, R2, 0x4, R94 ;  /* 0x0000000402187825 */ /* 0x000fe200078e025e */
[----:B------:R-:W-:-:S02]  /*e9c10*/  ISETP.LT.AND P2, PT, R171, c[0x0][0x178], !P1 ;  /* 0x00005e00ab007a0c */ /* 0x000fc40004f41270 */
[----:B------:R-:W-:-:S03]  /*e9c20*/  ISETP.LT.AND P3, PT, R139, c[0x0][0x178], !P1 ;  /* 0x00005e008b007a0c */ /* 0x000fc60004f61270 */
[----:B--2---:R1:W-:Y:S01]  /*e9c30*/  @P6 STG.E [R22.64], R248 ;  /* 0x000000f816006986 */ /* 0x0043e2000c101904 */
[----:B------:R-:W-:-:S03]  /*e9c40*/  ISETP.GE.AND P0, PT, R3, c[0x0][0x17c], PT ;  /* 0x00005f0003007a0c */ /* 0x000fc60003f06270 */
[----:B------:R2:W-:Y:S01]  /*e9c50*/  @P4 STG.E [R24.64], R242 ;  /* 0x000000f218004986 */ /* 0x0005e2000c101904 */
[----:B------:R-:W-:Y:S01]  /*e9c60*/  ISETP.LT.AND P4, PT, R155, c[0x0][0x178], !P1 ;  /* 0x00005e009b007a0c */ /* 0x000fe20004f81270 */
[----:B------:R-:W-:Y:S01]  /*e9c70*/  IMAD.WIDE R20, R2, 0x4, R236 ;  /* 0x0000000402147825 */ /* 0x000fe200078e02ec */
[----:B------:R-:W-:Y:S02]  /*e9c80*/  ISETP.LT.AND P1, PT, R187, c[0x0][0x178], !P1 ;  /* 0x00005e00bb007a0c */ /* 0x000fe40004f21270 */
[----:B------:R-:W-:Y:S01]  /*e9c90*/  ISETP.LT.AND P6, PT, R202, c[0x0][0x178], !P0 ;  /* 0x00005e00ca007a0c */ /* 0x000fe200047c1270 */
[C---:B-1----:R-:W-:Y:S01]  /*e9ca0*/  IMAD.WIDE R22, R2.reuse, 0x4, R234 ;  /* 0x0000000402167825 */ /* 0x042fe200078e02ea */
[----:B--2---:R-:W2:Y:S03]  /*e9cb0*/  LDL.LU R242, [R1+0x598] ;  /* 0x0005980001f27983 */ /* 0x004ea60000300800 */
[C---:B------:R-:W-:Y:S01]  /*e9cc0*/  IMAD.WIDE R24, R2.reuse, 0x4, R232 ;  /* 0x0000000402187825 */ /* 0x040fe200078e02e8 */
[C---:B------:R-:W-:Y:S01]  /*e9cd0*/  IADD3 R26, R2.reuse, c[0x0][0x198], RZ ;  /* 0x00006600021a7a10 */ /* 0x040fe20007ffe0ff */
[----:B---3--:R1:W-:Y:S04]  /*e9ce0*/  @P5 STG.E [R20.64], R243 ;  /* 0x000000f314005986 */ /* 0x0083e8000c101904 */
[----:B------:R-:W3:Y:S04]  /*e9cf0*/  LDL.LU R30, [R1+0x568] ;  /* 0x00056800011e7983 */ /* 0x000ee80000300800 */
[----:B------:R1:W-:Y:S02]  /*e9d00*/  @P2 STG.E [R22.64], R246 ;  /* 0x000000f616002986 */ /* 0x0003e4000c101904 */
[----:B-1----:R-:W-:-:S02]  /*e9d10*/  IMAD.WIDE R20, R2, 0x4, R110 ;  /* 0x0000000402147825 */ /* 0x002fc400078e026e */
[----:B------:R-:W3:Y:S02]  /*e9d20*/  LDL.LU R248, [R1+0x498] ;  /* 0x0004980001f87983 */ /* 0x000ee40000300800 */
[----:B------:R-:W-:Y:S02]  /*e9d30*/  IMAD.WIDE R2, R2, 0x4, R108 ;  /* 0x0000000402027825 */ /* 0x000fe400078e026c */
[----:B------:R1:W-:Y:S04]  /*e9d40*/  @P3 STG.E [R24.64], R247 ;  /* 0x000000f718003986 */ /* 0x0003e8000c101904 */
[----:B------:R-:W3:Y:S01]  /*e9d50*/  LDL.LU R246, [R1+0x448] ;  /* 0x0004480001f67983 */ /* 0x000ee20000300800 */
[----:B------:R-:W-:-:S03]  /*e9d60*/  IMAD.WIDE R22, R26, 0x4, R92 ;  /* 0x000000041a167825 */ /* 0x000fc600078e025c */
[----:B------:R1:W-:Y:S04]  /*e9d70*/  @P4 STG.E [R20.64], R244 ;  /* 0x000000f414004986 */ /* 0x0003e8000c101904 */
[----:B-1----:R-:W3:Y:S04]  /*e9d80*/  LDL.LU R247, [R1+0x408] ;  /* 0x0004080001f77983 */ /* 0x002ee80000300800 */
[----:B------:R-:W3:Y:S04]  /*e9d90*/  LDL.LU R243, [R1+0x56c] ;  /* 0x00056c0001f37983 */ /* 0x000ee80000300800 */
[----:B------:R1:W-:Y:S04]  /*e9da0*/  @P1 STG.E [R2.64], R245 ;  /* 0x000000f502001986 */ /* 0x0003e8000c101904 */
[----:B------:R-:W3:Y:S04]  /*e9db0*/  LDL.LU R244, [R1+0x49c] ;  /* 0x00049c0001f47983 */ /* 0x000ee80000300800 */
[----:B-1----:R-:W3:Y:S04]  /*e9dc0*/  LDL.LU R245, [R1+0x398] ;  /* 0x0003980001f57983 */ /* 0x002ee80000300800 */
[----:B----4-:R1:W-:Y:S04]  /*e9dd0*/  @P6 STG.E [R22.64], R252 ;  /* 0x000000fc16006986 */ /* 0x0103e8000c101904 */
[----:B-1----:R-:W4:Y:S01]  /*e9de0*/  LDL.LU R252, [R1+0x62c] ;  /* 0x00062c0001fc7983 */ /* 0x002f220000300800 */
[----:B------:R-:W-:-:S02]  /*e9df0*/  ISETP.LT.AND P5, PT, R219, c[0x0][0x178], !P0 ;  /* 0x00005e00db007a0c */ /* 0x000fc400047a1270 */
[----:B------:R-:W-:Y:S01]  /*e9e00*/  ISETP.LT.AND P3, PT, R123, c[0x0][0x178], !P0 ;  /* 0x00005e007b007a0c */ /* 0x000fe20004761270 */
[C---:B------:R-:W-:Y:S01]  /*e9e10*/  IMAD.WIDE R2, R26.reuse, 0x4, R238 ;  /* 0x000000041a027825 */ /* 0x040fe200078e02ee */
[----:B------:R-:W-:Y:S02]  /*e9e20*/  ISETP.LT.AND P4, PT, R203, c[0x0][0x178], !P0 ;  /* 0x00005e00cb007a0c */ /* 0x000fe40004781270 */
[----:B------:R-:W-:Y:S01]  /*e9e30*/  ISETP.LT.AND P1, PT, R171, c[0x0][0x178], !P0 ;  /* 0x00005e00ab007a0c */ /* 0x000fe20004721270 */
[----:B------:R-:W-:Y:S01]  /*e9e40*/  IMAD.WIDE R20, R26, 0x4, R94 ;  /* 0x000000041a147825 */ /* 0x000fe200078e025e */
[----:B------:R-:W-:-:S05]  /*e9e50*/  ISETP.LT.AND P6, PT, R155, c[0x0][0x178], !P0 ;  /* 0x00005e009b007a0c */ /* 0x000fca00047c1270 */
[----:B------:R1:W-:Y:S01]  /*e9e60*/  @P5 STG.E [R2.64], R249 ;  /* 0x000000f902005986 */ /* 0x0003e2000c101904 */
[----:B------:R-:W-:Y:S02]  /*e9e70*/  ISETP.LT.AND P5, PT, R139, c[0x0][0x178], !P0 ;  /* 0x00005e008b007a0c */ /* 0x000fe400047a1270 */
[----:B------:R-:W-:Y:S01]  /*e9e80*/  ISETP.GE.AND P2, PT, R27, c[0x0][0x17c], PT ;  /* 0x00005f001b007a0c */ /* 0x000fe20003f46270 */
[----:B--2---:R2:W-:Y:S01]  /*e9e90*/  @P3 STG.E [R20.64], R242 ;  /* 0x000000f214003986 */ /* 0x0045e2000c101904 */
[----:B------:R-:W-:Y:S01]  /*e9ea0*/  ISETP.LT.AND P0, PT, R187, c[0x0][0x178], !P0 ;  /* 0x00005e00bb007a0c */ /* 0x000fe20004701270 */
[----:B------:R-:W-:Y:S01]  /*e9eb0*/  IMAD.WIDE R22, R26, 0x4, R232 ;  /* 0x000000041a167825 */ /* 0x000fe200078e02e8 */
[----:B------:R-:W-:Y:S01]  /*e9ec0*/  ISETP.LT.AND P3, PT, R202, c[0x0][0x178], !P2 ;  /* 0x00005e00ca007a0c */ /* 0x000fe20005761270 */
[----:B-1----:R-:W4:Y:S02]  /*e9ed0*/  LDL.LU R249, [R1+0x61c] ;  /* 0x00061c0001f97983 */ /* 0x002f240000300800 */
[----:B------:R-:W-:-:S02]  /*e9ee0*/  IMAD.WIDE R2, R26, 0x4, R236 ;  /* 0x000000041a027825 */ /* 0x000fc400078e02ec */
[----:B------:R-:W4:Y:S02]  /*e9ef0*/  LDL.LU R28, [R1+0x4ff4] ;  /* 0x004ff400011c7983 */ /* 0x000f240000300800 */
[C---:B--2---:R-:W-:Y:S02]  /*e9f00*/  IMAD.WIDE R20, R26.reuse, 0x4, R234 ;  /* 0x000000041a147825 */ /* 0x044fe400078e02ea */
[----:B------:R-:W2:Y:S02]  /*e9f10*/  LDL.LU R242, [R1+0x59c] ;  /* 0x00059c0001f27983 */ /* 0x000ea40000300800 */
[C---:B------:R-:W-:Y:S01]  /*e9f20*/  IMAD.WIDE R24, R26.reuse, 0x4, R110 ;  /* 0x000000041a187825 */ /* 0x040fe200078e026e */
[C---:B------:R-:W-:Y:S01]  /*e9f30*/  IADD3 R27, R26.reuse, c[0x0][0x198], RZ ;  /* 0x000066001a1b7a10 */ /* 0x040fe20007ffe0ff */
[----:B---3--:R1:W-:Y:S04]  /*e9f40*/  @P4 STG.E [R2.64], R30 ;  /* 0x0000001e02004986 */ /* 0x0083e8000c101904 */
[----:B------:R3:W-:Y:S04]  /*e9f50*/  @P1 STG.E [R20.64], R248 ;  /* 0x000000f814001986 */ /* 0x0007e8000c101904 */
[----:B------:R3:W-:Y:S01]  /*e9f60*/  @P5 STG.E [R22.64], R246 ;  /* 0x000000f616005986 */ /* 0x0007e2000c101904 */
[----:B-1----:R-:W-:-:S03]  /*e9f70*/  IMAD.WIDE R2, R26, 0x4, R108 ;  /* 0x000000041a027825 */ /* 0x002fc600078e026c */
[----:B------:R1:W-:Y:S01]  /*e9f80*/  @P6 STG.E [R24.64], R247 ;  /* 0x000000f718006986 */ /* 0x0003e2000c101904 */
[----:B---3--:R-:W-:-:S03]  /*e9f90*/  IMAD.WIDE R20, R27, 0x4, R92 ;  /* 0x000000041b147825 */ /* 0x008fc600078e025c */
[----:B------:R-:W3:Y:S04]  /*e9fa0*/  LDL.LU R246, [R1+0x44c] ;  /* 0x00044c0001f67983 */ /* 0x000ee80000300800 */
[----:B-1----:R-:W3:Y:S04]  /*e9fb0*/  LDL.LU R247, [R1+0x40c] ;  /* 0x00040c0001f77983 */ /* 0x002ee80000300800 */
[----:B------:R1:W-:Y:S04]  /*e9fc0*/  @P0 STG.E [R2.64], R245 ;  /* 0x000000f502000986 */ /* 0x0003e8000c101904 */
[----:B-1----:R-:W3:Y:S04]  /*e9fd0*/  LDL.LU R245, [R1+0x39c] ;  /* 0x00039c0001f57983 */ /* 0x002ee80000300800 */
[----:B------:R-:W3:Y:S04]  /*e9fe0*/  LDL.LU R26, [R1+0x4ff8] ;  /* 0x004ff800011a7983 */ /* 0x000ee80000300800 */
[----:B------:R-:W3:Y:S04]  /*e9ff0*/  LDL.LU R248, [R1+0x6b8] ;  /* 0x0006b80001f87983 */ /* 0x000ee80000300800 */
        /* <DEDUP_REMOVED lines=11> */
[----:B------:R1:W-:Y:S02]  /*ea0b0*/  @P1 STG.E [R2.64], R249 ;  /* 0x000000f902001986 */ /* 0x0003e4000c101904 */
[----:B------:R-:W-:Y:S01]  /*ea0c0*/  IMAD.WIDE R22, R27, 0x4, R236 ;  /* 0x000000041b167825 */ /* 0x000fe200078e02ec */
[----:B------:R-:W-:-:S03]  /*ea0d0*/  ISETP.GE.AND P1, PT, R28, c[0x0][0x17c], PT ;  /* 0x00005f001c007a0c */ /* 0x000fc60003f26270 */
[----:B------:R-:W-:Y:S01]  /*ea0e0*/  IMAD.WIDE R24, R27, 0x4, R234 ;  /* 0x000000041b187825 */ /* 0x000fe200078e02ea */
[----:B------:R-:W-:Y:S01]  /*ea0f0*/  ISETP.LT.AND P2, PT, R187, c[0x0][0x178], !P2 ;  /* 0x00005e00bb007a0c */ /* 0x000fe20005741270 */
[----:B--2---:R2:W-:Y:S01]  /*ea100*/  @P4 STG.E [R20.64], R242 ;  /* 0x000000f214004986 */ /* 0x0045e2000c101904 */
[----:B------:R-:W-:-:S03]  /*ea110*/  ISETP.LT.AND P4, PT, R202, c[0x0][0x178], !P1 ;  /* 0x00005e00ca007a0c */ /* 0x000fc60004f81270 */
[----:B------:R2:W-:Y:S01]  /*ea120*/  @P5 STG.E [R22.64], R243 ;  /* 0x000000f316005986 */ /* 0x0005e2000c101904 */
[----:B-1----:R-:W-:Y:S01]  /*ea130*/  IMAD.WIDE R2, R27, 0x4, R232 ;  /* 0x000000041b027825 */ /* 0x002fe200078e02e8 */
[----:B------:R-:W-:Y:S02]  /*ea140*/  ISETP.LT.AND P5, PT, R219, c[0x0][0x178], !P1 ;  /* 0x00005e00db007a0c */ /* 0x000fe40004fa1270 */
[----:B------:R1:W-:Y:S01]  /*ea150*/  @P6 STG.E [R24.64], R244 ;  /* 0x000000f418006986 */ /* 0x0003e2000c101904 */
[----:B--2---:R-:W-:-:S03]  /*ea160*/  IMAD.WIDE R20, R27, 0x4, R110 ;  /* 0x000000041b147825 */ /* 0x004fc600078e026e */
[----:B------:R-:W2:Y:S04]  /*ea170*/  LDL.LU R243, [R1+0x5c8] ;  /* 0x0005c80001f37983 */ /* 0x000ea80000300800 */
[----:B-1----:R-:W2:Y:S01]  /*ea180*/  LDL.LU R244, [R1+0x5a8] ;  /* 0x0005a80001f47983 */ /* 0x002ea20000300800 */
[----:B------:R-:W-:-:S03]  /*ea190*/  IADD3 R24, R27, c[0x0][0x198], RZ ;  /* 0x000066001b187a10 */ /* 0x000fc60007ffe0ff */
[----:B---3--:R1:W-:Y:S02]  /*ea1a0*/  @P3 STG.E [R2.64], R246 ;  /* 0x000000f602003986 */ /* 0x0083e4000c101904 */
[----:B------:R-:W-:Y:S02]  /*ea1b0*/  IMAD.WIDE R22, R24, 0x4, R238 ;  /* 0x0000000418167825 */ /* 0x000fe400078e02ee */
[----:B------:R-:W3:Y:S04]  /*ea1c0*/  LDL.LU R249, [R1+0x578] ;  /* 0x0005780001f97983 */ /* 0x000ee80000300800 */
[----:B------:R1:W-:Y:S02]  /*ea1d0*/  @P0 STG.E [R20.64], R247 ;  /* 0x000000f714000986 */ /* 0x0003e4000c101904 */
[----:B-1----:R-:W-:-:S02]  /*ea1e0*/  IMAD.WIDE R2, R27, 0x4, R108 ;  /* 0x000000041b027825 */ /* 0x002fc400078e026c */
[----:B------:R-:W3:Y:S02]  /*ea1f0*/  LDL.LU R246, [R1+0x4b8] ;  /* 0x0004b80001f67983 */ /* 0x000ee40000300800 */
[----:B------:R-:W-:Y:S02]  /*ea200*/  IMAD.WIDE R20, R24, 0x4, R92 ;  /* 0x0000000418147825 */ /* 0x000fe400078e025c */
[----:B------:R-:W3:Y:S04]  /*ea210*/  LDL.LU R247, [R1+0x478] ;  /* 0x0004780001f77983 */ /* 0x000ee80000300800 */
[----:B------:R1:W-:Y:S04]  /*ea220*/  @P2 STG.E [R2.64], R245 ;  /* 0x000000f502002986 */ /* 0x0003e8000c101904 */
[----:B------:R-:W3:Y:S04]  /*ea230*/  LDL.LU R242, [R1+0x65c] ;  /* 0x00065c0001f27983 */ /* 0x000ee80000300800 */
[----:B------:R-:W-:Y:S04]  /*ea240*/  @P4 STG.E [R20.64], R248 ;  /* 0x000000f814004986 */ /* 0x000fe8000c101904 */
[----:B-1----:R-:W3:Y:S04]  /*ea250*/  LDL.LU R245, [R1+0x57c] ;  /* 0x00057c0001f57983 */ /* 0x002ee80000300800 */
[----:B----4-:R1:W-:Y:S04]  /*ea260*/  @P5 STG.E [R22.64], R252 ;  /* 0x000000fc16005986 */ /* 0x0103e8000c101904 */
[----:B-1----:R-:W4:Y:S01]  /*ea270*/  LDL.LU R252, [R1+0x6bc] ;  /* 0x0006bc0001fc7983 */ /* 0x002f220000300800 */
[----:B------:R-:W-:-:S02]  /*ea280*/  ISETP.LT.AND P3, PT, R123, c[0x0][0x178], !P1 ;  /* 0x00005e007b007a0c */ /* 0x000fc40004f61270 */
[----:B------:R-:W-:Y:S02]  /*ea290*/  ISETP.LT.AND P0, PT, R203, c[0x0][0x178], !P1 ;  /* 0x00005e00cb007a0c */ /* 0x000fe40004f01270 */
[----:B------:R-:W-:Y:S01]  /*ea2a0*/  ISETP.LT.AND P6, PT, R171, c[0x0][0x178], !P1 ;  /* 0x00005e00ab007a0c */ /* 0x000fe20004fc1270 */
[----:B------:R-:W-:Y:S01]  /*ea2b0*/  IMAD.WIDE R2, R24, 0x4, R94 ;  /* 0x0000000418027825 */ /* 0x000fe200078e025e */
[----:B------:R-:W-:Y:S02]  /*ea2c0*/  ISETP.LT.AND P4, PT, R139, c[0x0][0x178], !P1 ;  /* 0x00005e008b007a0c */ /* 0x000fe40004f81270 */
[----:B------:R-:W-:Y:S01]  /*ea2d0*/  ISETP.GE.AND P2, PT, R26, c[0x0][0x17c], PT ;  /* 0x00005f001a007a0c */ /* 0x000fe20003f46270 */
[C---:B------:R-:W-:Y:S01]  /*ea2e0*/  IMAD.WIDE R20, R24.reuse, 0x4, R236 ;  /* 0x0000000418147825 */ /* 0x040fe200078e02ec */
[----:B------:R-:W-:Y:S01]  /*ea2f0*/  ISETP.LT.AND P5, PT, R155, c[0x0][0x178], !P1 ;  /* 0x00005e009b007a0c */ /* 0x000fe20004fa1270 */
[----:B------:R-:W4:Y:S01]  /*ea300*/  LDL.LU R26, [R1+0x4ffc] ;  /* 0x004ffc00011a7983 */ /* 0x000f220000300800 */
[----:B------:R-:W-:Y:S01]  /*ea310*/  ISETP.LT.AND P1, PT, R187, c[0x0][0x178], !P1 ;  /* 0x00005e00bb007a0c */ /* 0x000fe20004f21270 */
[----:B------:R-:W-:-:S02]  /*ea320*/  IMAD.WIDE R22, R24, 0x4, R234 ;  /* 0x0000000418167825 */ /* 0x000fc400078e02ea */
[----:B------:R-:W4:Y:S04]  /*ea330*/  LDL.LU R248, [R1+0x67c] ;  /* 0x00067c0001f87983 */ /* 0x000f280000300800 */
[----:B------:R1:W-:Y:S04]  /*ea340*/  @P3 STG.E [R2.64], R30 ;  /* 0x0000001e02003986 */ /* 0x0003e8000c101904 */
[----:B--2---:R2:W-:Y:S01]  /*ea350*/  @P0 STG.E [R20.64], R243 ;  /* 0x000000f314000986 */ /* 0x0045e2000c101904 */
[----:B------:R-:W-:-:S03]  /*ea360*/  ISETP.LT.AND P0, PT, R202, c[0x0][0x178], !P2 ;  /* 0x00005e00ca007a0c */ /* 0x000fc60005701270 */
[----:B------:R2:W-:Y:S01]  /*ea370*/  @P6 STG.E [R22.64], R244 ;  /* 0x000000f416006986 */ /* 0x0005e2000c101904 */
[----:B-1----:R-:W-:-:S04]  /*ea380*/  IMAD.WIDE R2, R24, 0x4, R108 ;  /* 0x0000000418027825 */ /* 0x002fc800078e026c */
[C---:B--2---:R-:W-:Y:S01]  /*ea390*/  IMAD.WIDE R20, R24.reuse, 0x4, R110 ;  /* 0x0000000418147825 */ /* 0x044fe200078e026e */
[----:B------:R-:W2:Y:S03]  /*ea3a0*/  LDL.LU R243, [R1+0x5cc] ;  /* 0x0005cc0001f37983 */ /* 0x000ea60000300800 */
[C---:B------:R-:W-:Y:S01]  /*ea3b0*/  IMAD.WIDE R22, R24.reuse, 0x4, R232 ;  /* 0x0000000418167825 */ /* 0x040fe200078e02e8 */
[----:B------:R-:W-:Y:S01]  /*ea3c0*/  IADD3 R24, R24, c[0x0][0x198], RZ ;  /* 0x0000660018187a10 */ /* 0x000fe20007ffe0ff */
[----:B------:R-:W2:Y:S04]  /*ea3d0*/  LDL.LU R244, [R1+0x5ac] ;  /* 0x0005ac0001f47983 */ /* 0x000ea80000300800 */
[----:B---3--:R-:W-:Y:S04]  /*ea3e0*/  @P4 STG.E [R22.64], R249 ;  /* 0x000000f916004986 */ /* 0x008fe8000c101904 */
[----:B------:R1:W-:Y:S04]  /*ea3f0*/  @P5 STG.E [R20.64], R246 ;  /* 0x000000f614005986 */ /* 0x0003e8000c101904 */
[----:B------:R3:W-:Y:S04]  /*ea400*/  @P1 STG.E [R2.64], R247 ;  /* 0x000000f702001986 */ /* 0x0007e8000c101904 */
[----:B------:R-:W2:Y:S04]  /*ea410*/  LDL.LU R25, [R1+0x5000] ;  /* 0x0050000001197983 */ /* 0x000ea80000300800 */
[----:B-1----:R-:W2:Y:S01]  /*ea420*/  LDL.LU R246, [R1+0x4bc] ;  /* 0x0004bc0001f67983 */ /* 0x002ea20000300800 */
[----:B---3--:R-:W-:-:S03]  /*ea430*/  IMAD.WIDE R2, R24, 0x4, R92 ;  /* 0x0000000418027825 */ /* 0x008fc600078e025c */
[----:B------:R-:W3:Y:S04]  /*ea440*/  LDL.LU R247, [R1+0x47c] ;  /* 0x00047c0001f77983 */ /* 0x000ee80000300800 */
        /* <DEDUP_REMOVED lines=10> */
[----:B------:R-:W-:-:S03]  /*ea4f0*/  ISETP.GE.AND P0, PT, R26, c[0x0][0x17c], PT ;  /* 0x00005f001a007a0c */ /* 0x000fc60003f06270 */
[----:B------:R1:W-:Y:S01]  /*ea500*/  @P6 STG.E [R20.64], R248 ;  /* 0x000000f814006986 */ /* 0x0003e2000c101904 */
[----:B------:R-:W-:-:S03]  /*ea510*/  IMAD.WIDE R2, R24, 0x4, R236 ;  /* 0x0000000418027825 */ /* 0x000fc600078e02ec */
[----:B------:R1:W-:Y:S01]  /*ea520*/  @P3 STG.E [R22.64], R242 ;  /* 0x000000f216003986 */ /* 0x0003e2000c101904 */
[----:B------:R-:W-:Y:S02]  /*ea530*/  ISETP.LT.AND P3, PT, R155, c[0x0][0x178], !P2 ;  /* 0x00005e009b007a0c */ /* 0x000fe40005761270 */
[----:B------:R-:W-:Y:S02]  /*ea540*/  ISETP.LT.AND P2, PT, R187, c[0x0][0x178], !P2 ;  /* 0x00005e00bb007a0c */ /* 0x000fe40005741270 */
[----:B------:R-:W-:Y:S01]  /*ea550*/  ISETP.LT.AND P6, PT, R202, c[0x0][0x178], !P0 ;  /* 0x00005e00ca007a0c */ /* 0x000fe200047c1270 */
[C---:B-1----:R-:W-:Y:S01]  /*ea560*/  IMAD.WIDE R20, R24.reuse, 0x4, R234 ;  /* 0x0000000418147825 */ /* 0x042fe200078e02ea */
[----:B------:R-:W4:Y:S03]  /*ea570*/  LDL.LU R242, [R1+0x6e8] ;  /* 0x0006e80001f27983 */ /* 0x000f260000300800 */
[C---:B------:R-:W-:Y:S01]  /*ea580*/  IMAD.WIDE R22, R24.reuse, 0x4, R232 ;  /* 0x0000000418167825 */ /* 0x040fe200078e02e8 */
[C---:B------:R-:W-:Y:S01]  /*ea590*/  IADD3 R26, R24.reuse, c[0x0][0x198], RZ ;  /* 0x00006600181a7a10 */ /* 0x040fe20007ffe0ff */
[----:B--2---:R1:W-:Y:S04]  /*ea5a0*/  @P5 STG.E [R2.64], R243 ;  /* 0x000000f302005986 */ /* 0x0043e8000c101904 */
[----:B------:R-:W2:Y:S04]  /*ea5b0*/  LDL.LU R30, [R1+0x698] ;  /* 0x00069800011e7983 */ /* 0x000ea80000300800 */
[----:B------:R3:W-:Y:S04]  /*ea5c0*/  @P1 STG.E [R20.64], R244 ;  /* 0x000000f414001986 */ /* 0x0007e8000c101904 */
[----:B------:R-:W2:Y:S01]  /*ea5d0*/  LDL.LU R248, [R1+0x668] ;  /* 0x0006680001f87983 */ /* 0x000ea20000300800 */
[----:B-1----:R-:W-:-:S03]  /*ea5e0*/  IMAD.WIDE R2, R24, 0x4, R110 ;  /* 0x0000000418027825 */ /* 0x002fc600078e026e */
[----:B------:R1:W-:Y:S04]  /*ea5f0*/  @P4 STG.E [R22.64], R245 ;  /* 0x000000f516004986 */ /* 0x0003e8000c101904 */
[----:B---3--:R-:W3:Y:S01]  /*ea600*/  LDL.LU R244, [R1+0x638] ;  /* 0x0006380001f47983 */ /* 0x008ee20000300800 */
[----:B------:R-:W-:-:S03]  /*ea610*/  IMAD.WIDE R20, R24, 0x4, R108 ;  /* 0x0000000418147825 */ /* 0x000fc600078e026c */
[----:B------:R1:W-:Y:S04]  /*ea620*/  @P3 STG.E [R2.64], R246 ;  /* 0x000000f602003986 */ /* 0x0003e8000c101904 */
[----:B-1----:R-:W3:Y:S01]  /*ea630*/  LDL.LU R245, [R1+0x5b8] ;  /* 0x0005b80001f57983 */ /* 0x002ee20000300800 */
[----:B------:R-:W-:-:S03]  /*ea640*/  IMAD.WIDE R22, R26, 0x4, R92 ;  /* 0x000000041a167825 */ /* 0x000fc600078e025c */
[----:B------:R-:W3:Y:S04]  /*ea650*/  LDL.LU R243, [R1+0x69c] ;  /* 0x00069c0001f37983 */ /* 0x000ee80000300800 */
[----:B------:R1:W-:Y:S04]  /*ea660*/  @P2 STG.E [R20.64], R247 ;  /* 0x000000f714002986 */ /* 0x0003e8000c101904 */
[----:B------:R-:W3:Y:S04]  /*ea670*/  LDL.LU R246, [R1+0x66c] ;  /* 0x00066c0001f67983 */ /* 0x000ee80000300800 */
[----:B-1----:R-:W3:Y:S04]  /*ea680*/  LDL.LU R247, [R1+0x4a8] ;  /* 0x0004a80001f77983 */ /* 0x002ee80000300800 */
        /* <DEDUP_REMOVED lines=10> */
[----:B------:R-:W-:Y:S02]  /*ea730*/  ISETP.LT.AND P5, PT, R139, c[0x0][0x178], !P0 ;  /* 0x00005e008b007a0c */ /* 0x000fe400047a1270 */
[----:B------:R-:W-:Y:S01]  /*ea740*/  ISETP.GE.AND P1, PT, R25, c[0x0][0x17c], PT ;  /* 0x00005f0019007a0c */ /* 0x000fe20003f26270 */
[----:B------:R2:W-:Y:S01]  /*ea750*/  @P4 STG.E [R20.64], R242 ;  /* 0x000000f214004986 */ /* 0x0005e2000c101904 */
        /* <DEDUP_REMOVED lines=10> */
[----:B------:R1:W-:Y:S04]  /*ea800*/  @P3 STG.E [R2.64], R30 ;  /* 0x0000001e02003986 */ /* 0x0003e8000c101904 */
[----:B------:R3:W-:Y:S04]  /*ea810*/  @P2 STG.E [R20.64], R248 ;  /* 0x000000f814002986 */ /* 0x0007e8000c101904 */
[----:B---3--:R3:W-:Y:S04]  /*ea820*/  @P5 STG.E [R22.64], R244 ;  /* 0x000000f416005986 */ /* 0x0087e8000c101904 */
[----:B------:R3:W-:Y:S01]  /*ea830*/  @P6 STG.E [R24.64], R245 ;  /* 0x000000f518006986 */ /* 0x0007e2000c101904 */
[----:B-1----:R-:W-:-:S04]  /*ea840*/  IMAD.WIDE R2, R26, 0x4, R108 ;  /* 0x000000041a027825 */ /* 0x002fc800078e026c */
[----:B------:R-:W-:Y:S01]  /*ea850*/  IMAD.WIDE R20, R27, 0x4, R92 ;  /* 0x000000041b147825 */ /* 0x000fe200078e025c */
[----:B---3--:R-:W3:Y:S04]  /*ea860*/  LDL.LU R244, [R1+0x63c] ;  /* 0x00063c0001f47983 */ /* 0x008ee80000300800 */
[----:B------:R-:W3:Y:S04]  /*ea870*/  LDL.LU R245, [R1+0x5bc] ;  /* 0x0005bc0001f57983 */ /* 0x000ee80000300800 */
        /* <DEDUP_REMOVED lines=30> */
[----:B---3--:R1:W-:Y:S04]  /*eaa60*/  @P4 STG.E [R20.64], R244 ;  /* 0x000000f414004986 */ /* 0x0083e8000c101904 */
[----:B------:R3:W-:Y:S01]  /*eaa70*/  @P0 STG.E [R2.64], R245 ;  /* 0x000000f502000986 */ /* 0x0007e2000c101904 */
[----:B------:R-:W-:-:S03]  /*eaa80*/  IMAD.WIDE R22, R24, 0x4, R238 ;  /* 0x0000000418167825 */ /* 0x000fc600078e02ee */
[----:B------:R-:W2:Y:S04]  /*eaa90*/  LDL.LU R249, [R1+0x4d0] ;  /* 0x0004d00001f97983 */ /* 0x000ea80000300800 */
[----:B-1----:R-:W2:Y:S01]  /*eaaa0*/  LDL.LU R244, [R1+0x4c0] ;  /* 0x0004c00001f47983 */ /* 0x002ea20000300800 */
[----:B------:R-:W-:-:S03]  /*eaab0*/  IMAD.WIDE R20, R24, 0x4, R92 ;  /* 0x0000000418147825 */ /* 0x000fc600078e025c */
[----:B---3--:R-:W3:Y:S01]  /*eaac0*/  LDL.LU R245, [R1+0x410] ;  /* 0x0004100001f57983 */ /* 0x008ee20000300800 */
[----:B------:R-:W-:-:S03]  /*eaad0*/  IMAD.WIDE R2, R27, 0x4, R108 ;  /* 0x000000041b027825 */ /* 0x000fc600078e026c */
[----:B------:R-:W3:Y:S04]  /*eaae0*/  LDL.LU R242, [R1+0x784] ;  /* 0x0007840001f27983 */ /* 0x000ee80000300800 */
[----:B------:R1:W-:Y:S04]  /*eaaf0*/  @P1 STG.E [R2.64], R247 ;  /* 0x000000f702001986 */ /* 0x0003e8000c101904 */
        /* <DEDUP_REMOVED lines=8> */
[----:B------:R-:W-:Y:S02]  /*eab80*/  ISETP.GE.AND P1, PT, R26, c[0x0][0x17c], PT ;  /* 0x00005f001a007a0c */ /* 0x000fe40003f26270 */
[----:B------:R-:W-:Y:S01]  /*eab90*/  ISETP.LT.AND P3, PT, R139, c[0x0][0x178], !P2 ;  /* 0x00005e008b007a0c */ /* 0x000fe20005761270 */
[----:B------:R-:W4:Y:S01]  /*eaba0*/  LDL.LU R26, [R1+0x500c] ;  /* 0x00500c00011a7983 */ /* 0x000f220000300800 */
[C---:B------:R-:W-:Y:S01]  /*eabb0*/  IMAD.WIDE R20, R24.reuse, 0x4, R236 ;  /* 0x0000000418147825 */ /* 0x040fe200078e02ec */
[----:B------:R-:W-:Y:S02]  /*eabc0*/  ISETP.LT.AND P5, PT, R155, c[0x0][0x178], !P2 ;  /* 0x00005e009b007a0c */ /* 0x000fe400057a1270 */
[----:B------:R-:W4:Y:S01]  /*eabd0*/  LDL.LU R248, [R1+0x794] ;  /* 0x0007940001f87983 */ /* 0x000f220000300800 */
[----:B------:R-:W-:Y:S01]  /*eabe0*/  IMAD.WIDE R22, R24, 0x4, R234 ;  /* 0x0000000418167825 */ /* 0x000fe200078e02ea */
[----:B------:R-:W-:-:S02]  /*eabf0*/  ISETP.LT.AND P2, PT, R187, c[0x0][0x178], !P2 ;  /* 0x00005e00bb007a0c */ /* 0x000fc40005741270 */
[----:B------:R1:W-:Y:S04]  /*eac00*/  @P4 STG.E [R2.64], R30 ;  /* 0x0000001e02004986 */ /* 0x0003e8000c101904 */
[----:B--2---:R2:W-:Y:S01]  /*eac10*/  @P0 STG.E [R20.64], R243 ;  /* 0x000000f314000986 */ /* 0x0045e2000c101904 */
[----:B------:R-:W-:-:S03]  /*eac20*/  ISETP.LT.AND P0, PT, R202, c[0x0][0x178], !P1 ;  /* 0x00005e00ca007a0c */ /* 0x000fc60004f01270 */
[----:B------:R2:W-:Y:S01]  /*eac30*/  @P6 STG.E [R22.64], R246 ;  /* 0x000000f616006986 */ /* 0x0005e2000c101904 */
[----:B-1----:R-:W-:-:S03]  /*eac40*/  IMAD.WIDE R2, R24, 0x4, R108 ;  /* 0x0000000418027825 */ /* 0x002fc600078e026c */
[----:B--2---:R-:W2:Y:S01]  /*eac50*/  LDL.LU R243, [R1+0x6f4] ;  /* 0x0006f40001f37983 */ /* 0x004ea20000300800 */
[----:B------:R-:W-:-:S03]  /*eac60*/  IMAD.WIDE R20, R24, 0x4, R110 ;  /* 0x0000000418147825 */ /* 0x000fc600078e026e */
[----:B------:R-:W2:Y:S01]  /*eac70*/  LDL.LU R246, [R1+0x5d4] ;  /* 0x0005d40001f67983 */ /* 0x000ea20000300800 */
[C---:B------:R-:W-:Y:S01]  /*eac80*/  IMAD.WIDE R22, R24.reuse, 0x4, R232 ;  /* 0x0000000418167825 */ /* 0x040fe200078e02e8 */
[----:B------:R-:W-:Y:S02]  /*eac90*/  IADD3 R24, R24, c[0x0][0x198], RZ ;  /* 0x0000660018187a10 */ /* 0x000fe40007ffe0ff */
[----:B------:R-:W2:Y:S04]  /*eaca0*/  LDL.LU R25, [R1+0x5010] ;  /* 0x0050100001197983 */ /* 0x000ea80000300800 */
[----:B------:R-:W-:Y:S04]  /*eacb0*/  @P3 STG.E [R22.64], R249 ;  /* 0x000000f916003986 */ /* 0x000fe8000c101904 */
[----:B------:R1:W-:Y:S04]  /*eacc0*/  @P5 STG.E [R20.64], R244 ;  /* 0x000000f414005986 */ /* 0x0003e8000c101904 */
[----:B---3--:R3:W-:Y:S04]  /*eacd0*/  @P2 STG.E [R2.64], R245 ;  /* 0x000000f502002986 */ /* 0x0087e8000c101904 */
        /* <DEDUP_REMOVED lines=23> */
[----:B--2---:R1:W-:Y:S01]  /*eae50*/  @P5 STG.E [R2.64], R243 ;  /* 0x000000f302005986 */ /* 0x0043e2000c101904 */
[----:B------:R-:W-:-:S03]  /*eae60*/  IADD3 R26, R24, c[0x0][0x198], RZ ;  /* 0x00006600181a7a10 */ /* 0x000fc60007ffe0ff */
        /* <DEDUP_REMOVED lines=30> */
[----:B------:R-:W4:Y:S03]  /*eb050*/  LDL.LU R249, [R1+0x824] ;  /* 0x0008240001f97983 */ /* 0x000f260000300800 */
[----:B------:R-:W-:Y:S01]  /*eb060*/  IMAD.WIDE R20, R26, 0x4, R234 ;  /* 0x000000041a147825 */ /* 0x000fe200078e02ea */
[----:B------:R-:W4:Y:S01]  /*eb070*/  LDL.LU R28, [R1+0x5014] ;  /* 0x00501400011c7983 */ /* 0x000f220000300800 */
[----:B------:R-:W-:-:S03]  /*eb080*/  ISETP.LT.AND P3, PT, R202, c[0x0][0x178], !P2 ;  /* 0x00005e00ca007a0c */ /* 0x000fc60005761270 */
[----:B------:R-:W4:Y:S01]  /*eb090*/  LDL.LU R242, [R1+0x7f4] ;  /* 0x0007f40001f27983 */ /* 0x000f220000300800 */
[----:B------:R-:W-:-:S03]  /*eb0a0*/  IMAD.WIDE R24, R26, 0x4, R110 ;  /* 0x000000041a187825 */ /* 0x000fc600078e026e */
[----:B--2---:R1:W-:Y:S01]  /*eb0b0*/  @P4 STG.E [R2.64], R30 ;  /* 0x0000001e02004986 */ /* 0x0043e2000c101904 */
[----:B------:R-:W-:-:S03]  /*eb0c0*/  IADD3 R27, R26, c[0x0][0x198], RZ ;  /* 0x000066001a1b7a10 */ /* 0x000fc60007ffe0ff */
[----:B------:R-:W-:Y:S04]  /*eb0d0*/  @P1 STG.E [R20.64], R248 ;  /* 0x000000f814001986 */ /* 0x000fe8000c101904 */
[----:B---3--:R2:W-:Y:S04]  /*eb0e0*/  @P5 STG.E [R22.64], R246 ;  /* 0x000000f616005986 */ /* 0x0085e8000c101904 */
[----:B------:R3:W-:Y:S01]  /*eb0f0*/  @P6 STG.E [R24.64], R247 ;  /* 0x000000f718006986 */ /* 0x0007e2000c101904 */
[----:B-1----:R-:W-:-:S03]  /*eb100*/  IMAD.WIDE R2, R26, 0x4, R108 ;  /* 0x000000041a027825 */ /* 0x002fc600078e026c */
[----:B--2---:R-:W2:Y:S01]  /*eb110*/  LDL.LU R246, [R1+0x724] ;  /* 0x0007240001f67983 */ /* 0x004ea20000300800 */
[----:B------:R-:W-:-:S03]  /*eb120*/  IMAD.WIDE R20, R27, 0x4, R92 ;  /* 0x000000041b147825 */ /* 0x000fc600078e025c */
[----:B---3--:R-:W3:Y:S04]  /*eb130*/  LDL.LU R247, [R1+0x5e4] ;  /* 0x0005e40001f77983 */ /* 0x008ee80000300800 */
        /* <DEDUP_REMOVED lines=25> */
[----:B------:R2:W-:Y:S01]  /*eb2d0*/  @P6 STG.E [R24.64], R244 ;  /* 0x000000f418006986 */ /* 0x0005e2000c101904 */
[----:B------:R-:W-:-:S03]  /*eb2e0*/  IMAD.WIDE R20, R27, 0x4, R110 ;  /* 0x000000041b147825 */ /* 0x000fc600078e026e */
[----:B-1----:R-:W4:Y:S04]  /*eb2f0*/  LDL.LU R243, [R1+0x830] ;  /* 0x0008300001f37983 */ /* 0x002f280000300800 */
[----:B--2---:R-:W2:Y:S04]  /*eb300*/  LDL.LU R244, [R1+0x800] ;  /* 0x0008000001f47983 */ /* 0x004ea80000300800 */
[----:B------:R1:W-:Y:S04]  /*eb310*/  @P3 STG.E [R2.64], R246 ;  /* 0x000000f602003986 */ /* 0x0003e8000c101904 */
[----:B---3--:R3:W-:Y:S04]  /*eb320*/  @P0 STG.E [R20.64], R247 ;  /* 0x000000f714000986 */ /* 0x0087e8000c101904 */
[----:B------:R-:W2:Y:S01]  /*eb330*/  LDL.LU R249, [R1+0x7d0] ;  /* 0x0007d00001f97983 */ /* 0x000ea20000300800 */
[----:B-1----:R-:W-:-:S03]  /*eb340*/  IADD3 R2, R27, c[0x0][0x198], RZ ;  /* 0x000066001b027a10 */ /* 0x002fc60007ffe0ff */
[----:B------:R-:W2:Y:S01]  /*eb350*/  LDL.LU R246, [R1+0x7b0] ;  /* 0x0007b00001f67983 */ /* 0x000ea20000300800 */
[----:B---3--:R-:W-:-:S03]  /*eb360*/  IMAD.WIDE R20, R27, 0x4, R108 ;  /* 0x000000041b147825 */ /* 0x008fc600078e026c */
[----:B------:R-:W3:Y:S01]  /*eb370*/  LDL.LU R247, [R1+0x730] ;  /* 0x0007300001f77983 */ /* 0x000ee20000300800 */
[----:B------:R-:W-:-:S03]  /*eb380*/  IMAD.WIDE R22, R2, 0x4, R92 ;  /* 0x0000000402167825 */ /* 0x000fc600078e025c */
[----:B------:R-:W3:Y:S01]  /*eb390*/  LDL.LU R242, [R1+0x864] ;  /* 0x0008640001f27983 */ /* 0x000ee20000300800 */
[----:B------:R-:W-:-:S03]  /*eb3a0*/  IMAD.WIDE R24, R2, 0x4, R238 ;  /* 0x0000000402187825 */ /* 0x000fc600078e02ee */
[----:B------:R1:W-:Y:S04]  /*eb3b0*/  @P2 STG.E [R20.64], R245 ;  /* 0x000000f514002986 */ /* 0x0003e8000c101904 */
[----:B------:R-:W-:Y:S04]  /*eb3c0*/  @P4 STG.E [R22.64], R248 ;  /* 0x000000f816004986 */ /* 0x000fe8000c101904 */
[----:B-1----:R-:W3:Y:S04]  /*eb3d0*/  LDL.LU R245, [R1+0x7d4] ;  /* 0x0007d40001f57983 */ /* 0x002ee80000300800 */
[----:B----4-:R1:W-:Y:S04]  /*eb3e0*/  @P5 STG.E [R24.64], R252 ;  /* 0x000000fc18005986 */ /* 0x0103e8000c101904 */
[----:B-1----:R-:W4:Y:S04]  /*eb3f0*/  LDL.LU R252, [R1+0x8a4] ;  /* 0x0008a40001fc7983 */ /* 0x002f280000300800 */
[----:B------:R-:W4:Y:S04]  /*eb400*/  LDL.LU R3, [R1+0x501c] ;  /* 0x00501c0001037983 */ /* 0x000f280000300800 */
[----:B------:R-:W4:Y:S01]  /*eb410*/  LDL.LU R248, [R1+0x884] ;  /* 0x0008840001f87983 */ /* 0x000f220000300800 */
        /* <DEDUP_REMOVED lines=9> */
[----:B------:R-:W-:Y:S01]  /*eb4b0*/  ISETP.GE.AND P2, PT, R26, c[0x0][0x17c], PT ;  /* 0x00005f001a007a0c */ /* 0x000fe20003f46270 */
[----:B------:R1:W-:Y:S04]  /*eb4c0*/  @P3 STG.E [R20.64], R30 ;  /* 0x0000001e14003986 */ /* 0x0003e8000c101904 */
[----:B------:R2:W-:Y:S01]  /*eb4d0*/  @P0 STG.E [R22.64], R243 ;  /* 0x000000f316000986 */ /* 0x0005e2000c101904 */
[----:B------:R-:W-:-:S03]  /*eb4e0*/  ISETP.LT.AND P0, PT, R202, c[0x0][0x178], !P2 ;  /* 0x00005e00ca007a0c */ /* 0x000fc60005701270 */
[----:B--2---:R2:W-:Y:S01]  /*eb4f0*/  @P6 STG.E [R24.64], R244 ;  /* 0x000000f418006986 */ /* 0x0045e2000c101904 */
[----:B-1----:R-:W-:-:S04]  /*eb500*/  IMAD.WIDE R20, R2, 0x4, R108 ;  /* 0x0000000402147825 */ /* 0x002fc800078e026c */
[C---:B------:R-:W-:Y:S01]  /*eb510*/  IMAD.WIDE R22, R2.reuse, 0x4, R110 ;  /* 0x0000000402167825 */ /* 0x040fe200078e026e */
[----:B------:R-:W4:Y:S03]  /*eb520*/  LDL.LU R243, [R1+0x834] ;  /* 0x0008340001f37983 */ /* 0x000f260000300800 */
[C---:B--2---:R-:W-:Y:S01]  /*eb530*/  IMAD.WIDE R24, R2.reuse, 0x4, R232 ;  /* 0x0000000402187825 */ /* 0x044fe200078e02e8 */
[----:B------:R-:W-:Y:S01]  /*eb540*/  IADD3 R2, R2, c[0x0][0x198], RZ ;  /* 0x0000660002027a10 */ /* 0x000fe20007ffe0ff */
[----:B------:R-:W2:Y:S04]  /*eb550*/  LDL.LU R244, [R1+0x804] ;  /* 0x0008040001f47983 */ /* 0x000ea80000300800 */
[----:B------:R-:W-:Y:S04]  /*eb560*/  @P4 STG.E [R24.64], R249 ;  /* 0x000000f918004986 */ /* 0x000fe8000c101904 */
[----:B------:R1:W-:Y:S04]  /*eb570*/  @P5 STG.E [R22.64], R246 ;  /* 0x000000f616005986 */ /* 0x0003e8000c101904 */
[----:B---3--:R3:W-:Y:S04]  /*eb580*/  @P1 STG.E [R20.64], R247 ;  /* 0x000000f714001986 */ /* 0x0087e8000c101904 */
[----:B------:R-:W2:Y:S04]  /*eb590*/  LDL.LU R27, [R1+0x5020] ;  /* 0x00502000011b7983 */ /* 0x000ea80000300800 */
[----:B-1----:R-:W2:Y:S01]  /*eb5a0*/  LDL.LU R246, [R1+0x7b4] ;  /* 0x0007b40001f67983 */ /* 0x002ea20000300800 */
[----:B---3--:R-:W-:-:S03]  /*eb5b0*/  IMAD.WIDE R20, R2, 0x4, R92 ;  /* 0x0000000402147825 */ /* 0x008fc600078e025c */
[----:B------:R-:W3:Y:S01]  /*eb5c0*/  LDL.LU R247, [R1+0x734] ;  /* 0x0007340001f77983 */ /* 0x000ee20000300800 */
[----:B------:R-:W-:Y:S01]  /*eb5d0*/  ISETP.LT.AND P6, PT, R219, c[0x0][0x178], !P2 ;  /* 0x00005e00db007a0c */ /* 0x000fe200057c1270 */
[----:B------:R-:W-:Y:S02]  /*eb5e0*/  IMAD.WIDE R22, R2, 0x4, R238 ;  /* 0x0000000402167825 */ /* 0x000fe400078e02ee */
[----:B----4-:R1:W-:Y:S04]  /*eb5f0*/  @P0 STG.E [R20.64], R252 ;  /* 0x000000fc14000986 */ /* 0x0103e8000c101904 */
[----:B-1----:R-:W4:Y:S04]  /*eb600*/  LDL.LU R252, [R1+0x8e0] ;  /* 0x0008e00001fc7983 */ /* 0x002f280000300800 */
[----:B------:R-:W4:Y:S04]  /*eb610*/  LDL.LU R249, [R1+0x8c0] ;  /* 0x0008c00001f97983 */ /* 0x000f280000300800 */
[----:B------:R1:W-:Y:S04]  /*eb620*/  @P6 STG.E [R22.64], R248 ;  /* 0x000000f816006986 */ /* 0x0003e8000c101904 */
[----:B-1----:R-:W4:Y:S01]  /*eb630*/  LDL.LU R248, [R1+0x8b0] ;  /* 0x0008b00001f87983 */ /* 0x002f220000300800 */
[----:B------:R-:W-:-:S02]  /*eb640*/  ISETP.LT.AND P3, PT, R123, c[0x0][0x178], !P2 ;  /* 0x00005e007b007a0c */ /* 0x000fc40005761270 */
[----:B------:R-:W-:Y:S01]  /*eb650*/  ISETP.LT.AND P5, PT, R203, c[0x0][0x178], !P2 ;  /* 0x00005e00cb007a0c */ /* 0x000fe200057a1270 */
[C---:B------:R-:W-:Y:S01]  /*eb660*/  IMAD.WIDE R24, R2.reuse, 0x4, R94 ;  /* 0x0000000402187825 */ /* 0x040fe200078e025e */
[----:B------:R-:W-:Y:S01]  /*eb670*/  ISETP.LT.AND P1, PT, R171, c[0x0][0x178], !P2 ;  /* 0x00005e00ab007a0c */ /* 0x000fe20005721270 */
[----:B------:R-:W4:Y:S01]  /*eb680*/  LDL.LU R30, [R1+0x890] ;  /* 0x00089000011e7983 */ /* 0x000f220000300800 */
[----:B------:R-:W-:Y:S02]  /*eb690*/  ISETP.LT.AND P4, PT, R139, c[0x0][0x178], !P2 ;  /* 0x00005e008b007a0c */ /* 0x000fe40005781270 */
[----:B------:R-:W-:Y:S01]  /*eb6a0*/  ISETP.GE.AND P0, PT, R3, c[0x0][0x17c], PT ;  /* 0x00005f0003007a0c */ /* 0x000fe20003f06270 */
[----:B------:R-:W-:-:S04]  /*eb6b0*/  IMAD.WIDE R20, R2, 0x4, R236 ;  /* 0x0000000402147825 */ /* 0x000fc800078e02ec */
[----:B------:R1:W-:Y:S01]  /*eb6c0*/  @P3 STG.E [R24.64], R242 ;  /* 0x000000f218003986 */ /* 0x0003e2000c101904 */
[----:B------:R-:W-:Y:S01]  /*eb6d0*/  ISETP.LT.AND P3, PT, R155, c[0x0][0x178], !P2 ;  /* 0x00005e009b007a0c */ /* 0x000fe20005761270 */
[----:B------:R-:W-:Y:S01]  /*eb6e0*/  IMAD.WIDE R22, R2, 0x4, R234 ;  /* 0x0000000402167825 */ /* 0x000fe200078e02ea */
[----:B------:R-:W-:Y:S02]  /*eb6f0*/  ISETP.LT.AND P2, PT, R187, c[0x0][0x178], !P2 ;  /* 0x00005e00bb007a0c */ /* 0x000fe40005741270 */
[----:B------:R-:W-:Y:S01]  /*eb700*/  ISETP.LT.AND P6, PT, R202, c[0x0][0x178], !P0 ;  /* 0x00005e00ca007a0c */ /* 0x000fe200047c1270 */
[----:B------:R2:W-:Y:S01]  /*eb710*/  @P5 STG.E [R20.64], R243 ;  /* 0x000000f314005986 */ /* 0x0005e2000c101904 */
[----:B------:R-:W-:-:S03]  /*eb720*/  IADD3 R26, R2, c[0x0][0x198], RZ ;  /* 0x00006600021a7a10 */ /* 0x000fc60007ffe0ff */
[----:B--2---:R2:W-:Y:S01]  /*eb730*/  @P1 STG.E [R22.64], R244 ;  /* 0x000000f416001986 */ /* 0x0045e2000c101904 */
[----:B-1----:R-:W-:-:S03]  /*eb740*/  IMAD.WIDE R24, R2, 0x4, R232 ;  /* 0x0000000402187825 */ /* 0x002fc600078e02e8 */
[----:B------:R-:W4:Y:S01]  /*eb750*/  LDL.LU R242, [R1+0x870] ;  /* 0x0008700001f27983 */ /* 0x000f220000300800 */
[----:B------:R-:W-:-:S03]  /*eb760*/  IMAD.WIDE R20, R2, 0x4, R110 ;  /* 0x0000000402147825 */ /* 0x000fc600078e026e */
[----:B------:R1:W-:Y:S04]  /*eb770*/  @P4 STG.E [R24.64], R245 ;  /* 0x000000f518004986 */ /* 0x0003e8000c101904 */
[----:B--2---:R-:W2:Y:S01]  /*eb780*/  LDL.LU R244, [R1+0x850] ;  /* 0x0008500001f47983 */ /* 0x004ea20000300800 */
[----:B------:R-:W-:-:S04]  /*eb790*/  IMAD.WIDE R2, R2, 0x4, R108 ;  /* 0x0000000402027825 */ /* 0x000fc800078e026c */
[----:B------:R-:W-:Y:S01]  /*eb7a0*/  IMAD.WIDE R22, R26, 0x4, R92 ;  /* 0x000000041a167825 */ /* 0x000fe200078e025c */
[----:B------:R3:W-:Y:S04]  /*eb7b0*/  @P3 STG.E [R20.64], R246 ;  /* 0x000000f614003986 */ /* 0x0007e8000c101904 */
[----:B-1----:R-:W2:Y:S04]  /*eb7c0*/  LDL.LU R245, [R1+0x810] ;  /* 0x0008100001f57983 */ /* 0x002ea80000300800 */
[----:B------:R-:W2:Y:S04]  /*eb7d0*/  LDL.LU R243, [R1+0x894] ;  /* 0x0008940001f37983 */ /* 0x000ea80000300800 */
[----:B---3--:R1:W-:Y:S04]  /*eb7e0*/  @P2 STG.E [R2.64], R247 ;  /* 0x000000f702002986 */ /* 0x0083e8000c101904 */
[----:B------:R-:W3:Y:S04]  /*eb7f0*/  LDL.LU R246, [R1+0x874] ;  /* 0x0008740001f67983 */ /* 0x000ee80000300800 */
[----:B-1----:R-:W3:Y:S01]  /*eb800*/  LDL.LU R247, [R1+0x7a0] ;  /* 0x0007a00001f77983 */ /* 0x002ee20000300800 */
[----:B------:R-:W-:-:S02]  /*eb810*/  ISETP.LT.AND P5, PT, R219, c[0x0][0x178], !P0 ;  /* 0x00005e00db007a0c */ /* 0x000fc400047a1270 */
[----:B------:R-:W-:Y:S01]  /*eb820*/  ISETP.LT.AND P4, PT, R123, c[0x0][0x178], !P0 ;  /* 0x00005e007b007a0c */ /* 0x000fe20004781270 */
[----:B------:R-:W-:-:S04]  /*eb830*/  IMAD.WIDE R2, R26, 0x4, R238 ;  /* 0x000000041a027825 */ /* 0x000fc800078e02ee */
[----:B------:R-:W-:Y:S01]  /*eb840*/  IMAD.WIDE R20, R26, 0x4, R94 ;  /* 0x000000041a147825 */ /* 0x000fe200078e025e */
[----:B----4-:R1:W-:Y:S04]  /*eb850*/  @P6 STG.E [R22.64], R252 ;  /* 0x000000fc16006986 */ /* 0x0103e8000c101904 */
[----:B-1----:R-:W4:Y:S04]  /*eb860*/  LDL.LU R252, [R1+0x8e4] ;  /* 0x0008e40001fc7983 */ /* 0x002f280000300800 */
[----:B------:R1:W-:Y:S04]  /*eb870*/  @P5 STG.E [R2.64], R249 ;  /* 0x000000f902005986 */ /* 0x0003e8000c101904 */
[----:B------:R1:W-:Y:S04]  /*eb880*/  @P4 STG.E [R20.64], R248 ;  /* 0x000000f814004986 */ /* 0x0003e8000c101904 */
[----:B-1----:R-:W4:Y:S04]  /*eb890*/  LDL.LU R249, [R1+0x8c4] ;  /* 0x0008c40001f97983 */ /* 0x002f280000300800 */
[----:B------:R-:W4:Y:S04]  /*eb8a0*/  LDL.LU R28, [R1+0x5024] ;  /* 0x00502400011c7983 */ /* 0x000f280000300800 */
[----:B------:R-:W4:Y:S01]  /*eb8b0*/  LDL.LU R248, [R1+0x8b4] ;  /* 0x0008b40001f87983 */ /* 0x000f220000300800 */
[----:B------:R-:W-:-:S02]  /*eb8c0*/  ISETP.LT.AND P3, PT, R203, c[0x0][0x178], !P0 ;  /* 0x00005e00cb007a0c */ /* 0x000fc40004761270 */
[----:B------:R-:W-:Y:S02]  /*eb8d0*/  ISETP.LT.AND P2, PT, R171, c[0x0][0x178], !P0 ;  /* 0x00005e00ab007a0c */ /* 0x000fe40004741270 */
[----:B------:R-:W-:Y:S02]  /*eb8e0*/  ISETP.LT.AND P5, PT, R139, c[0x0][0x178], !P0 ;  /* 0x00005e008b007a0c */ /* 0x000fe400047a1270 */
[----:B------:R-:W-:Y:S01]  /*eb8f0*/  ISETP.LT.AND P6, PT, R155, c[0x0][0x178], !P0 ;  /* 0x00005e009b007a0c */ /* 0x000fe200047c1270 */
[C---:B------:R-:W-:Y:S01]  /*eb900*/  IMAD.WIDE R2, R26.reuse, 0x4, R236 ;  /* 0x000000041a027825 */ /* 0x040fe200078e02ec */
[----:B------:R-:W-:Y:S02]  /*eb910*/  ISETP.GE.AND P1, PT, R27, c[0x0][0x17c], PT ;  /* 0x00005f001b007a0c */ /* 0x000fe40003f26270 */
[----:B------:R-:W-:Y:S01]  /*eb920*/  ISETP.LT.AND P0, PT, R187, c[0x0][0x178], !P0 ;  /* 0x00005e00bb007a0c */ /* 0x000fe20004701270 */
[----:B------:R-:W-:Y:S01]  /*eb930*/  IMAD.WIDE R20, R26, 0x4, R234 ;  /* 0x000000041a147825 */ /* 0x000fe200078e02ea */
[----:B------:R-:W-:-:S03]  /*eb940*/  ISETP.LT.AND P4, PT, R202, c[0x0][0x178], !P1 ;  /* 0x00005e00ca007a0c */ /* 0x000fc60004f81270 */
[C---:B------:R-:W-:Y:S01]  /*eb950*/  IMAD.WIDE R22, R26.reuse, 0x4, R232 ;  /* 0x000000041a167825 */ /* 0x040fe200078e02e8 */
[----:B------:R1:W-:Y:S01]  /*eb960*/  @P3 STG.E [R2.64], R30 ;  /* 0x0000001e02003986 */ /* 0x0003e2000c101904 */
[C---:B------:R-:W-:Y:S02]  /*eb970*/  IADD3 R27, R26.reuse, c[0x0][0x198], RZ ;  /* 0x000066001a1b7a10 */ /* 0x040fe40007ffe0ff */
[C---:B------:R-:W-:Y:S01]  /*eb980*/  IMAD.WIDE R24, R26.reuse, 0x4, R110 ;  /* 0x000000041a187825 */ /* 0x040fe200078e026e */
[----:B------:R2:W-:Y:S04]  /*eb990*/  @P2 STG.E [R20.64], R242 ;  /* 0x000000f214002986 */ /* 0x0005e8000c101904 */
[----:B--2---:R2:W-:Y:S01]  /*eb9a0*/  @P5 STG.E [R22.64], R244 ;  /* 0x000000f416005986 */ /* 0x0045e2000c101904 */
[----:B-1----:R-:W-:-:S03]  /*eb9b0*/  IMAD.WIDE R2, R26, 0x4, R108 ;  /* 0x000000041a027825 */ /* 0x002fc600078e026c */
[----:B------:R1:W-:Y:S01]  /*eb9c0*/  @P6 STG.E [R24.64], R245 ;  /* 0x000000f518006986 */ /* 0x0003e2000c101904 */
[----:B------:R-:W-:-:S03]  /*eb9d0*/  IMAD.WIDE R20, R27, 0x4, R92 ;  /* 0x000000041b147825 */ /* 0x000fc600078e025c */
[----:B--2---:R-:W2:Y:S04]  /*eb9e0*/  LDL.LU R244, [R1+0x854] ;  /* 0x0008540001f47983 */ /* 0x004ea80000300800 */
[----:B-1----:R-:W2:Y:S04]  /*eb9f0*/  LDL.LU R245, [R1+0x814] ;  /* 0x0008140001f57983 */ /* 0x002ea80000300800 */
[----:B---3--:R1:W-:Y:S01]  /*eba00*/  @P0 STG.E [R2.64], R247 ;  /* 0x000000f702000986 */ /* 0x0083e2000c101904 */
[----:B------:R-:W-:Y:S02]  /*eba10*/  ISETP.LT.AND P2, PT, R219, c[0x0][0x178], !P1 ;  /* 0x00005e00db007a0c */ /* 0x000fe40004f41270 */
[----:B------:R-:W-:-:S02]  /*eba20*/  ISETP.LT.AND P3, PT, R123, c[0x0][0x178], !P1 ;  /* 0x00005e007b007a0c */ /* 0x000fc40004f61270 */
[----:B------:R-:W-:Y:S02]  /*eba30*/  ISETP.LT.AND P5, PT, R203, c[0x0][0x178], !P1 ;  /* 0x00005e00cb007a0c */ /* 0x000fe40004fa1270 */
[----:B------:R-:W-:Y:S01]  /*eba40*/  ISETP.LT.AND P6, PT, R171, c[0x0][0x178], !P1 ;  /* 0x00005e00ab007a0c */ /* 0x000fe20004fc1270 */
[----:B------:R-:W-:-:S04]  /*eba50*/  IMAD.WIDE R22, R27, 0x4, R236 ;  /* 0x000000041b167825 */ /* 0x000fc800078e02ec */
[----:B-1----:R-:W-:-:S04]  /*eba60*/  IMAD.WIDE R2, R27, 0x4, R238 ;  /* 0x000000041b027825 */ /* 0x002fc800078e02ee */
[C---:B------:R-:W-:Y:S01]  /*eba70*/  IMAD.WIDE R24, R27.reuse, 0x4, R234 ;  /* 0x000000041b187825 */ /* 0x040fe200078e02ea */
[----:B----4-:R1:W-:Y:S04]  /*eba80*/  @P4 STG.E [R20.64], R252 ;  /* 0x000000fc14004986 */ /* 0x0103e8000c101904 */
[----:B-1----:R-:W3:Y:S04]  /*eba90*/  LDL.LU R252, [R1+0x7a4] ;  /* 0x0007a40001fc7983 */ /* 0x002ee80000300800 */
[----:B------:R-:W4:Y:S04]  /*ebaa0*/  LDL.LU R26, [R1+0x5028] ;  /* 0x00502800011a7983 */ /* 0x000f280000300800 */
[----:B------:R-:W4:Y:S04]  /*ebab0*/  LDL.LU R242, [R1+0x7e8] ;  /* 0x0007e80001f27983 */ /* 0x000f280000300800 */
[----:B------:R-:W4:Y:S01]  /*ebac0*/  LDL.LU R247, [R1+0x798] ;  /* 0x0007980001f77983 */ /* 0x000f220000300800 */
[----:B------:R-:W-:-:S03]  /*ebad0*/  IMAD.WIDE R20, R27, 0x4, R94 ;  /* 0x000000041b147825 */ /* 0x000fc600078e025e */
[----:B------:R-:W-:Y:S04]  /*ebae0*/  @P2 STG.E [R2.64], R249 ;  /* 0x000000f902002986 */ /* 0x000fe8000c101904 */
[----:B------:R1:W-:Y:S04]  /*ebaf0*/  @P3 STG.E [R20.64], R248 ;  /* 0x000000f814003986 */ /* 0x0003e8000c101904 */
[----:B------:R-:W-:Y:S04]  /*ebb00*/  @P5 STG.E [R22.64], R243 ;  /* 0x000000f316005986 */ /* 0x000fe8000c101904 */
[----:B------:R-:W4:Y:S04]  /*ebb10*/  LDL.LU R30, [R1+0x788] ;  /* 0x00078800011e7983 */ /* 0x000f280000300800 */
[----:B------:R1:W-:Y:S04]  /*ebb20*/  @P6 STG.E [R24.64], R246 ;  /* 0x000000f618006986 */ /* 0x0003e8000c101904 */
[----:B-1----:R-:W4:Y:S04]  /*ebb30*/  LDL.LU R248, [R1+0x6f8] ;  /* 0x0006f80001f87983 */ /* 0x002f280000300800 */
[----:B------:R-:W4:Y:S01]  /*ebb40*/  LDL.LU R246, [R1+0x5d8] ;  /* 0x0005d80001f67983 */ /* 0x000f220000300800 */
[----:B------:R-:W-:-:S02]  /*ebb50*/  ISETP.LT.AND P4, PT, R139, c[0x0][0x178], !P1 ;  /* 0x00005e008b007a0c */ /* 0x000fc40004f81270 */
[----:B------:R-:W-:Y:S01]  /*ebb60*/  ISETP.LT.AND P0, PT, R155, c[0x0][0x178], !P1 ;  /* 0x00005e009b007a0c */ /* 0x000fe20004f01270 */
[----:B------:R-:W-:Y:S01]  /*ebb70*/  IMAD.WIDE R2, R27, 0x4, R232 ;  /* 0x000000041b027825 */ /* 0x000fe200078e02e8 */
[----:B------:R-:W-:Y:S01]  /*ebb80*/  ISETP.GE.AND P2, PT, R28, c[0x0][0x17c], PT ;  /* 0x00005f001c007a0c */ /* 0x000fe20003f46270 */
[----:B------:R-:W4:Y:S01]  /*ebb90*/  LDL.LU R249, [R1+0x4d8] ;  /* 0x0004d80001f97983 */ /* 0x000f220000300800 */
[----:B------:R-:W-:Y:S01]  /*ebba0*/  ISETP.LT.AND P1, PT, R187, c[0x0][0x178], !P1 ;  /* 0x00005e00bb007a0c */ /* 0x000fe20004f21270 */
[----:B------:R-:W-:Y:S01]  /*ebbb0*/  IMAD.WIDE R20, R27, 0x4, R110 ;  /* 0x000000041b147825 */ /* 0x000fe200078e026e */
[----:B------:R-:W-:Y:S02]  /*ebbc0*/  ISETP.LT.AND P3, PT, R202, c[0x0][0x178], !P2 ;  /* 0x00005e00ca007a0c */ /* 0x000fe40005761270 */
[----:B------:R-:W-:-:S03]  /*ebbd0*/  ISETP.LT.AND P5, PT, R219, c[0x0][0x178], !P2 ;  /* 0x00005e00db007a0c */ /* 0x000fc600057a1270 */
[----:B--2---:R1:W-:Y:S04]  /*ebbe0*/  @P4 STG.E [R2.64], R244 ;  /* 0x000000f402004986 */ /* 0x0043e8000c101904 */
[----:B------:R2:W-:Y:S01]  /*ebbf0*/  @P0 STG.E [R20.64], R245 ;  /* 0x000000f514000986 */ /* 0x0005e2000c101904 */
[----:B-1----:R-:W-:-:S03]  /*ebc00*/  IADD3 R2, R27, c[0x0][0x198], RZ ;  /* 0x000066001b027a10 */ /* 0x002fc60007ffe0ff */
[----:B------:R-:W4:Y:S01]  /*ebc10*/  LDL.LU R244, [R1+0x4c8] ;  /* 0x0004c80001f47983 */ /* 0x000f220000300800 */
[----:B--2---:R-:W-:-:S03]  /*ebc20*/  IMAD.WIDE R20, R27, 0x4, R108 ;  /* 0x000000041b147825 */ /* 0x004fc600078e026c */
[----:B------:R-:W2:Y:S01]  /*ebc30*/  LDL.LU R245, [R1+0x418] ;  /* 0x0004180001f57983 */ /* 0x000ea20000300800 */
[----:B------:R-:W-:-:S03]  /*ebc40*/  IMAD.WIDE R22, R2, 0x4, R92 ;  /* 0x0000000402167825 */ /* 0x000fc600078e025c */
[----:B------:R-:W2:Y:S01]  /*ebc50*/  LDL.LU R243, [R1+0x78c] ;  /* 0x00078c0001f37983 */ /* 0x000ea20000300800 */
[C---:B------:R-:W-:Y:S01]  /*ebc60*/  IMAD.WIDE R24, R2.reuse, 0x4, R238 ;  /* 0x0000000402187825 */ /* 0x040fe200078e02ee */
[----:B------:R-:W-:Y:S02]  /*ebc70*/  ISETP.LT.AND P4, PT, R123, c[0x0][0x178], !P2 ;  /* 0x00005e007b007a0c */ /* 0x000fe40005781270 */
[----:B------:R-:W-:Y:S02]  /*ebc80*/  ISETP.LT.AND P0, PT, R203, c[0x0][0x178], !P2 ;  /* 0x00005e00cb007a0c */ /* 0x000fe40005701270 */
[----:B------:R-:W-:Y:S01]  /*ebc90*/  ISETP.LT.AND P6, PT, R171, c[0x0][0x178], !P2 ;  /* 0x00005e00ab007a0c */ /* 0x000fe200057c1270 */
[----:B---3--:R1:W-:Y:S04]  /*ebca0*/  @P1 STG.E [R20.64], R252 ;  /* 0x000000fc14001986 */ /* 0x0083e8000c101904 */
[----:B----4-:R-:W-:Y:S04]  /*ebcb0*/  @P3 STG.E [R22.64], R242 ;  /* 0x000000f216003986 */ /* 0x010fe8000c101904 */
[----:B-1----:R-:W3:Y:S04]  /*ebcc0*/  LDL.LU R252, [R1+0x4dc] ;  /* 0x0004dc0001fc7983 */ /* 0x002ee80000300800 */
[----:B------:R1:W-:Y:S04]  /*ebcd0*/  @P5 STG.E [R24.64], R247 ;  /* 0x000000f718005986 */ /* 0x0003e8000c101904 */
[----:B-1----:R-:W4:Y:S04]  /*ebce0*/  LDL.LU R247, [R1+0x7ec] ;  /* 0x0007ec0001f77983 */ /* 0x002f280000300800 */
[----:B------:R-:W3:Y:S04]  /*ebcf0*/  LDL.LU R3, [R1+0x502c] ;  /* 0x00502c0001037983 */ /* 0x000ee80000300800 */
[----:B------:R-:W3:Y:S01]  /*ebd00*/  LDL.LU R242, [R1+0x79c] ;  /* 0x00079c0001f27983 */ /* 0x000ee20000300800 */
[----:B------:R-:W-:-:S04]  /*ebd10*/  IMAD.WIDE R20, R2, 0x4, R94 ;  /* 0x0000000402147825 */ /* 0x000fc800078e025e */
[C---:B------:R-:W-:Y:S01]  /*ebd20*/  IMAD.WIDE R22, R2.reuse, 0x4, R236 ;  /* 0x0000000402167825 */ /* 0x040fe200078e02ec */
[----:B------:R-:W-:Y:S03]  /*ebd30*/  @P4 STG.E [R20.64], R30 ;  /* 0x0000001e14004986 */ /* 0x000fe6000c101904 */
[----:B------:R-:W-:Y:S01]  /*ebd40*/  IMAD.WIDE R24, R2, 0x4, R234 ;  /* 0x0000000402187825 */ /* 0x000fe200078e02ea */
[----:B------:R1:W-:Y:S04]  /*ebd50*/  @P0 STG.E [R22.64], R248 ;  /* 0x000000f816000986 */ /* 0x0003e8000c101904 */
[----:B------:R1:W-:Y:S04]  /*ebd60*/  @P6 STG.E [R24.64], R246 ;  /* 0x000000f618006986 */ /* 0x0003e8000c101904 */
[----:B-1----:R-:W3:Y:S04]  /*ebd70*/  LDL.LU R248, [R1+0x6fc] ;  /* 0x0006fc0001f87983 */ /* 0x002ee80000300800 */
        /* <DEDUP_REMOVED lines=8> */
[----:B------:R-:W-:-:S04]  /*ebe00*/  IMAD.WIDE R22, R2, 0x4, R110 ;  /* 0x0000000402167825 */ /* 0x000fc800078e026e */
[C---:B------:R-:W-:Y:S01]  /*ebe10*/  IMAD.WIDE R20, R2.reuse, 0x4, R108 ;  /* 0x0000000402147825 */ /* 0x040fe200078e026c */
[----:B------:R-:W-:Y:S01]  /*ebe20*/  IADD3 R2, R2, c[0x0][0x198], RZ ;  /* 0x0000660002027a10 */ /* 0x000fe20007ffe0ff */
[----:B------:R-:W-:Y:S01]  /*ebe30*/  @P3 STG.E [R24.64], R249 ;  /* 0x000000f918003986 */ /* 0x000fe2000c101904 */
[----:B------:R-:W-:-:S03]  /*ebe40*/  ISETP.LT.AND P6, PT, R219, c[0x0][0x178], !P1 ;  /* 0x00005e00db007a0c */ /* 0x000fc60004fc1270 */
[----:B------:R1:W-:Y:S01]  /*ebe50*/  @P5 STG.E [R22.64], R244 ;  /* 0x000000f416005986 */ /* 0x0003e2000c101904 */
[----:B------:R-:W-:-:S03]  /*ebe60*/  ISETP.LT.AND P4, PT, R123, c[0x0][0x178], !P1 ;  /* 0x00005e007b007a0c */ /* 0x000fc60004f81270 */
[----:B--2---:R2:W-:Y:S04]  /*ebe70*/  @P2 STG.E [R20.64], R245 ;  /* 0x000000f514002986 */ /* 0x0045e8000c101904 */
[----:B-1----:R-:W3:Y:S01]  /*ebe80*/  LDL.LU R244, [R1+0x4cc] ;  /* 0x0004cc0001f47983 */ /* 0x002ee20000300800 */
[----:B--2---:R-:W-:-:S03]  /*ebe90*/  IMAD.WIDE R20, R2, 0x4, R92 ;  /* 0x0000000402147825 */ /* 0x004fc600078e025c */
[----:B------:R-:W2:Y:S01]  /*ebea0*/  LDL.LU R245, [R1+0x41c] ;  /* 0x00041c0001f57983 */ /* 0x000ea20000300800 */
[----:B------:R-:W-:-:S04]  /*ebeb0*/  IMAD.WIDE R22, R2, 0x4, R238 ;  /* 0x0000000402167825 */ /* 0x000fc800078e02ee */
[C---:B------:R-:W-:Y:S01]  /*ebec0*/  IMAD.WIDE R24, R2.reuse, 0x4, R94 ;  /* 0x0000000402187825 */ /* 0x040fe200078e025e */
[----:B------:R-:W-:Y:S02]  /*ebed0*/  ISETP.LT.AND P5, PT, R203, c[0x0][0x178], !P1 ;  /* 0x00005e00cb007a0c */ /* 0x000fe40004fa1270 */
[----:B------:R-:W-:Y:S02]  /*ebee0*/  ISETP.LT.AND P2, PT, R171, c[0x0][0x178], !P1 ;  /* 0x00005e00ab007a0c */ /* 0x000fe40004f41270 */
[----:B------:R-:W-:Y:S01]  /*ebef0*/  ISETP.LT.AND P3, PT, R139, c[0x0][0x178], !P1 ;  /* 0x00005e008b007a0c */ /* 0x000fe20004f61270 */
[----:B----4-:R1:W-:Y:S04]  /*ebf00*/  @P0 STG.E [R20.64], R247 ;  /* 0x000000f714000986 */ /* 0x0103e8000c101904 */
[----:B-1----:R-:W4:Y:S04]  /*ebf10*/  LDL.LU R247, [R1+0x848] ;  /* 0x0008480001f77983 */ /* 0x002f280000300800 */
[----:B---3--:R1:W-:Y:S04]  /*ebf20*/  @P6 STG.E [R22.64], R242 ;  /* 0x000000f216006986 */ /* 0x0083e8000c101904 */
[----:B------:R3:W-:Y:S04]  /*ebf30*/  @P4 STG.E [R24.64], R243 ;  /* 0x000000f318004986 */ /* 0x0007e8000c101904 */
[----:B-1----:R-:W4:Y:S04]  /*ebf40*/  LDL.LU R242, [R1+0x828] ;  /* 0x0008280001f27983 */ /* 0x002f280000300800 */
[----:B---3--:R-:W3:Y:S01]  /*ebf50*/  LDL.LU R243, [R1+0x7f8] ;  /* 0x0007f80001f37983 */ /* 0x008ee20000300800 */
[----:B------:R-:W-:-:S03]  /*ebf60*/  IMAD.WIDE R20, R2, 0x4, R236 ;  /* 0x0000000402147825 */ /* 0x000fc600078e02ec */
[----:B------:R-:W3:Y:S01]  /*ebf70*/  LDL.LU R30, [R1+0x7c8] ;  /* 0x0007c800011e7983 */ /* 0x000ee20000300800 */
[----:B------:R-:W-:-:S04]  /*ebf80*/  IMAD.WIDE R22, R2, 0x4, R234 ;  /* 0x0000000402167825 */ /* 0x000fc800078e02ea */
[----:B------:R-:W-:Y:S01]  /*ebf90*/  IMAD.WIDE R24, R2, 0x4, R232 ;  /* 0x0000000402187825 */ /* 0x000fe200078e02e8 */
[----:B------:R-:W-:Y:S04]  /*ebfa0*/  @P5 STG.E [R20.64], R248 ;  /* 0x000000f814005986 */ /* 0x000fe8000c101904 */
[----:B------:R1:W-:Y:S04]  /*ebfb0*/  @P2 STG.E [R22.64], R246 ;  /* 0x000000f616002986 */ /* 0x0003e8000c101904 */
[----:B------:R-:W3:Y:S04]  /*ebfc0*/  LDL.LU R249, [R1+0x758] ;  /* 0x0007580001f97983 */ /* 0x000ee80000300800 */
[----:B------:R2:W-:Y:S04]  /*ebfd0*/  @P3 STG.E [R24.64], R252 ;  /* 0x000000fc18003986 */ /* 0x0005e8000c101904 */
[----:B-1----:R-:W3:Y:S04]  /*ebfe0*/  LDL.LU R246, [R1+0x728] ;  /* 0x0007280001f67983 */ /* 0x002ee80000300800 */
[----:B--2---:R-:W2:Y:S01]  /*ebff0*/  LDL.LU R252, [R1+0x5e8] ;  /* 0x0005e80001fc7983 */ /* 0x004ea20000300800 */
[----:B------:R-:W-:-:S02]  /*ec000*/  ISETP.GE.AND P0, PT, R3, c[0x0][0x17c], PT ;  /* 0x00005f0003007a0c */ /* 0x000fc40003f06270 */
[----:B------:R-:W-:Y:S02]  /*ec010*/  ISETP.LT.AND P4, PT, R155, c[0x0][0x178], !P1 ;  /* 0x00005e009b007a0c */ /* 0x000fe40004f81270 */
[----:B------:R-:W-:Y:S02]  /*ec020*/  ISETP.LT.AND P1, PT, R187, c[0x0][0x178], !P1 ;  /* 0x00005e00bb007a0c */ /* 0x000fe40004f21270 */
[----:B------:R-:W-:Y:S02]  /*ec030*/  ISETP.LT.AND P6, PT, R202, c[0x0][0x178], !P0 ;  /* 0x00005e00ca007a0c */ /* 0x000fe400047c1270 */
[C---:B------:R-:W-:Y:S01]  /*ec040*/  IADD3 R26, R2.reuse, c[0x0][0x198], RZ ;  /* 0x00006600021a7a10 */ /* 0x040fe20007ffe0ff */
[----:B------:R-:W-:Y:S01]  /*ec050*/  IMAD.WIDE R20, R2, 0x4, R110 ;  /* 0x0000000402147825 */ /* 0x000fe200078e026e */
[----:B------:R-:W-:-:S03]  /*ec060*/  ISETP.LT.AND P5, PT, R219, c[0x0][0x178], !P0 ;  /* 0x00005e00db007a0c */ /* 0x000fc600047a1270 */
[----:B------:R-:W-:Y:S01]  /*ec070*/  IMAD.WIDE R2, R2, 0x4, R108 ;  /* 0x0000000402027825 */ /* 0x000fe200078e026c */
[----:B------:R-:W-:Y:S01]  /*ec080*/  ISETP.LT.AND P3, PT, R123, c[0x0][0x178], !P0 ;  /* 0x00005e007b007a0c */ /* 0x000fe20004761270 */
[----:B------:R1:W-:Y:S02]  /*ec090*/  @P4 STG.E [R20.64], R244 ;  /* 0x000000f414004986 */ /* 0x0003e4000c101904 */
[C---:B------:R-:W-:Y:S02]  /*ec0a0*/  IMAD.WIDE R22, R26.reuse, 0x4, R92 ;  /* 0x000000041a167825 */ /* 0x040fe400078e025c */
[----:B------:R1:W-:Y:S04]  /*ec0b0*/  @P1 STG.E [R2.64], R245 ;  /* 0x000000f502001986 */ /* 0x0003e8000c101904 */
[----:B-1----:R-:W2:Y:S04]  /*ec0c0*/  LDL.LU R244, [R1+0x7cc] ;  /* 0x0007cc0001f47983 */ /* 0x002ea80000300800 */
[----:B------:R-:W2:Y:S01]  /*ec0d0*/  LDL.LU R245, [R1+0x75c] ;  /* 0x00075c0001f57983 */ /* 0x000ea20000300800 */
[----:B------:R-:W-:-:S03]  /*ec0e0*/  IMAD.WIDE R2, R26, 0x4, R238 ;  /* 0x000000041a027825 */ /* 0x000fc600078e02ee */
[----:B------:R-:W2:Y:S01]  /*ec0f0*/  LDL.LU R248, [R1+0x428] ;  /* 0x0004280001f87983 */ /* 0x000ea20000300800 */
[C---:B------:R-:W-:Y:S01]  /*ec100*/  IMAD.WIDE R20, R26.reuse, 0x4, R94 ;  /* 0x000000041a147825 */ /* 0x040fe200078e025e */
[----:B------:R-:W-:Y:S02]  /*ec110*/  ISETP.LT.AND P4, PT, R203, c[0x0][0x178], !P0 ;  /* 0x00005e00cb007a0c */ /* 0x000fe40004781270 */
[----:B------:R-:W-:Y:S01]  /*ec120*/  ISETP.LT.AND P1, PT, R171, c[0x0][0x178], !P0 ;  /* 0x00005e00ab007a0c */ /* 0x000fe20004721270 */
[----:B------:R-:W-:Y:S01]  /*ec130*/  IMAD.WIDE R24, R26, 0x4, R110 ;  /* 0x000000041a187825 */ /* 0x000fe200078e026e */
[----:B----4-:R1:W-:Y:S01]  /*ec140*/  @P6 STG.E [R22.64], R247 ;  /* 0x000000f716006986 */ /* 0x0103e2000c101904 */
[----:B------:R-:W-:-:S03]  /*ec150*/  ISETP.LT.AND P6, PT, R155, c[0x0][0x178], !P0 ;  /* 0x00005e009b007a0c */ /* 0x000fc600047c1270 */
[----:B-1----:R-:W4:Y:S04]  /*ec160*/  LDL.LU R247, [R1+0x84c] ;  /* 0x00084c0001f77983 */ /* 0x002f280000300800 */
[----:B------:R1:W-:Y:S01]  /*ec170*/  @P5 STG.E [R2.64], R242 ;  /* 0x000000f202005986 */ /* 0x0003e2000c101904 */
[----:B------:R-:W-:-:S03]  /*ec180*/  ISETP.LT.AND P5, PT, R139, c[0x0][0x178], !P0 ;  /* 0x00005e008b007a0c */ /* 0x000fc600047a1270 */
[----:B---3--:R3:W-:Y:S04]  /*ec190*/  @P3 STG.E [R20.64], R243 ;  /* 0x000000f314003986 */ /* 0x0087e8000c101904 */
[----:B-1----:R-:W4:Y:S04]  /*ec1a0*/  LDL.LU R242, [R1+0x82c] ;  /* 0x00082c0001f27983 */ /* 0x002f280000300800 */
[----:B------:R-:W4:Y:S04]  /*ec1b0*/  LDL.LU R28, [R1+0x5034] ;  /* 0x00503400011c7983 */ /* 0x000f280000300800 */
[----:B---3--:R-:W3:Y:S01]  /*ec1c0*/  LDL.LU R243, [R1+0x7fc] ;  /* 0x0007fc0001f37983 */ /* 0x008ee20000300800 */
[----:B------:R-:W-:-:S04]  /*ec1d0*/  IMAD.WIDE R2, R26, 0x4, R236 ;  /* 0x000000041a027825 */ /* 0x000fc800078e02ec */
[C---:B------:R-:W-:Y:S01]  /*ec1e0*/  IMAD.WIDE R20, R26.reuse, 0x4, R234 ;  /* 0x000000041a147825 */ /* 0x040fe200078e02ea */
[----:B------:R-:W-:Y:S03]  /*ec1f0*/  @P4 STG.E [R2.64], R30 ;  /* 0x0000001e02004986 */ /* 0x000fe6000c101904 */
[----:B------:R-:W-:Y:S01]  /*ec200*/  IMAD.WIDE R22, R26, 0x4, R232 ;  /* 0x000000041a167825 */ /* 0x000fe200078e02e8 */
[----:B------:R-:W-:Y:S04]  /*ec210*/  @P1 STG.E [R20.64], R249 ;  /* 0x000000f914001986 */ /* 0x000fe8000c101904 */
[----:B------:R1:W-:Y:S04]  /*ec220*/  @P5 STG.E [R22.64], R246 ;  /* 0x000000f616005986 */ /* 0x0003e8000c101904 */
[----:B--2---:R2:W-:Y:S04]  /*ec230*/  @P6 STG.E [R24.64], R252 ;  /* 0x000000fc18006986 */ /* 0x0045e8000c101904 */
[----:B-1----:R-:W3:Y:S04]  /*ec240*/  LDL.LU R246, [R1+0x72c] ;  /* 0x00072c0001f67983 */ /* 0x002ee80000300800 */
[----:B--2---:R-:W2:Y:S01]  /*ec250*/  LDL.LU R252, [R1+0x5ec] ;  /* 0x0005ec0001fc7983 */ /* 0x004ea20000300800 */
[----:B------:R-:W-:-:S02]  /*ec260*/  ISETP.GE.AND P2, PT, R27, c[0x0][0x17c], PT ;  /* 0x00005f001b007a0c */ /* 0x000fc40003f46270 */
        /* <DEDUP_REMOVED lines=9> */
[----:B------:R1:W-:Y:S01]  /*ec300*/  @P0 STG.E [R2.64], R248 ;  /* 0x000000f802000986 */ /* 0x0003e2000c101904 */
[----:B------:R-:W-:Y:S02]  /*ec310*/  ISETP.LT.AND P6, PT, R171, c[0x0][0x178], !P2 ;  /* 0x00005e00ab007a0c */ /* 0x000fe400057c1270 */
[----:B------:R-:W-:Y:S01]  /*ec320*/  ISETP.LT.AND P0, PT, R155, c[0x0][0x178], !P2 ;  /* 0x00005e009b007a0c */ /* 0x000fe20005701270 */
[----:B-1----:R-:W-:-:S04]  /*ec330*/  IMAD.WIDE R2, R27, 0x4, R238 ;  /* 0x000000041b027825 */ /* 0x002fc800078e02ee */
[----:B------:R-:W-:Y:S01]  /*ec340*/  IMAD.WIDE R24, R27, 0x4, R234 ;  /* 0x000000041b187825 */ /* 0x000fe200078e02ea */
[----:B----4-:R1:W-:Y:S01]  /*ec350*/  @P3 STG.E [R20.64], R247 ;  /* 0x000000f714003986 */ /* 0x0103e2000c101904 */
[----:B------:R-:W-:-:S03]  /*ec360*/  ISETP.LT.AND P3, PT, R139, c[0x0][0x178], !P2 ;  /* 0x00005e008b007a0c */ /* 0x000fc60005761270 */
[----:B-1----:R-:W4:Y:S01]  /*ec370*/  LDL.LU R247, [R1+0x42c] ;  /* 0x00042c0001f77983 */ /* 0x002f220000300800 */
[----:B------:R-:W-:-:S03]  /*ec380*/  IMAD.WIDE R20, R27, 0x4, R94 ;  /* 0x000000041b147825 */ /* 0x000fc600078e025e */
[----:B------:R-:W4:Y:S04]  /*ec390*/  LDL.LU R26, [R1+0x5038] ;  /* 0x00503800011a7983 */ /* 0x000f280000300800 */
[----:B------:R-:W4:Y:S04]  /*ec3a0*/  LDL.LU R249, [R1+0x8a8] ;  /* 0x0008a80001f97983 */ /* 0x000f280000300800 */
[----:B------:R-:W4:Y:S04]  /*ec3b0*/  LDL.LU R248, [R1+0x888] ;  /* 0x0008880001f87983 */ /* 0x000f280000300800 */
[----:B------:R1:W-:Y:S04]  /*ec3c0*/  @P1 STG.E [R2.64], R242 ;  /* 0x000000f202001986 */ /* 0x0003e8000c101904 */
[----:B---3--:R-:W-:Y:S04]  /*ec3d0*/  @P4 STG.E [R20.64], R243 ;  /* 0x000000f314004986 */ /* 0x008fe8000c101904 */
[----:B------:R-:W3:Y:S04]  /*ec3e0*/  LDL.LU R29, [R1+0x868] ;  /* 0x00086800011d7983 */ /* 0x000ee80000300800 */
[----:B------:R2:W-:Y:S04]  /*ec3f0*/  @P5 STG.E [R22.64], R244 ;  /* 0x000000f416005986 */ /* 0x0005e8000c101904 */
[----:B-1----:R-:W3:Y:S01]  /*ec400*/  LDL.LU R242, [R1+0x838] ;  /* 0x0008380001f27983 */ /* 0x002ee20000300800 */
[----:B------:R-:W-:-:S03]  /*ec410*/  IMAD.WIDE R2, R27, 0x4, R232 ;  /* 0x000000041b027825 */ /* 0x000fc600078e02e8 */
[----:B--2---:R-:W3:Y:S01]  /*ec420*/  LDL.LU R244, [R1+0x808] ;  /* 0x0008080001f47983 */ /* 0x004ee20000300800 */
[----:B------:R-:W-:-:S03]  /*ec430*/  IMAD.WIDE R20, R27, 0x4, R110 ;  /* 0x000000041b147825 */ /* 0x000fc600078e026e */
[----:B------:R-:W-:Y:S04]  /*ec440*/  @P6 STG.E [R24.64], R245 ;  /* 0x000000f518006986 */ /* 0x000fe8000c101904 */
[----:B------:R1:W-:Y:S04]  /*ec450*/  @P3 STG.E [R2.64], R246 ;  /* 0x000000f602003986 */ /* 0x0003e8000c101904 */
[----:B------:R-:W3:Y:S04]  /*ec460*/  LDL.LU R30, [R1+0x7d8] ;  /* 0x0007d800011e7983 */ /* 0x000ee80000300800 */
[----:B------:R1:W-:Y:S04]  /*ec470*/  @P0 STG.E [R20.64], R252 ;  /* 0x000000fc14000986 */ /* 0x0003e8000c101904 */
[----:B-1----:R-:W3:Y:S04]  /*ec480*/  LDL.LU R246, [R1+0x7b8] ;  /* 0x0007b80001f67983 */ /* 0x002ee80000300800 */
[----:B------:R-:W3:Y:S01]  /*ec490*/  LDL.LU R252, [R1+0x738] ;  /* 0x0007380001fc7983 */ /* 0x000ee20000300800 */
[----:B------:R-:W-:-:S02]  /*ec4a0*/  ISETP.GE.AND P1, PT, R28, c[0x0][0x17c], PT ;  /* 0x00005f001c007a0c */ /* 0x000fc40003f26270 */
[----:B------:R-:W-:Y:S02]  /*ec4b0*/  ISETP.LT.AND P2, PT, R187, c[0x0][0x178], !P2 ;  /* 0x00005e00bb007a0c */ /* 0x000fe40005741270 */
[C---:B------:R-:W-:Y:S01]  /*ec4c0*/  IADD3 R24, R27.reuse, c[0x0][0x198], RZ ;  /* 0x000066001b187a10 */ /* 0x040fe20007ffe0ff */
[----:B------:R-:W-:Y:S01]  /*ec4d0*/  IMAD.WIDE R2, R27, 0x4, R108 ;  /* 0x000000041b027825 */ /* 0x000fe200078e026c */
[----:B------:R-:W-:Y:S01]  /*ec4e0*/  ISETP.LT.AND P4, PT, R202, c[0x0][0x178], !P1 ;  /* 0x00005e00ca007a0c */ /* 0x000fe20004f81270 */
[----:B------:R-:W3:Y:S01]  /*ec4f0*/  LDL.LU R243, [R1+0x86c] ;  /* 0x00086c0001f37983 */ /* 0x000ee20000300800 */
[----:B------:R-:W-:Y:S02]  /*ec500*/  ISETP.LT.AND P5, PT, R219, c[0x0][0x178], !P1 ;  /* 0x00005e00db007a0c */ /* 0x000fe40004fa1270 */
[----:B------:R-:W-:Y:S02]  /*ec510*/  ISETP.LT.AND P3, PT, R123, c[0x0][0x178], !P1 ;  /* 0x00005e007b007a0c */ /* 0x000fe40004f61270 */
[----:B------:R-:W-:Y:S01]  /*ec520*/  ISETP.LT.AND P0, PT, R203, c[0x0][0x178], !P1 ;  /* 0x00005e00cb007a0c */ /* 0x000fe20004f01270 */
[C---:B------:R-:W-:Y:S01]  /*ec530*/  IMAD.WIDE R20, R24.reuse, 0x4, R92 ;  /* 0x0000000418147825 */ /* 0x040fe200078e025c */
[----:B------:R-:W-:Y:S01]  /*ec540*/  ISETP.LT.AND P6, PT, R171, c[0x0][0x178], !P1 ;  /* 0x00005e00ab007a0c */ /* 0x000fe20004fc1270 */
[----:B------:R-:W3:Y:S02]  /*ec550*/  LDL.LU R245, [R1+0x7dc] ;  /* 0x0007dc0001f57983 */ /* 0x000ee40000300800 */
[----:B------:R-:W-:-:S02]  /*ec560*/  IMAD.WIDE R22, R24, 0x4, R238 ;  /* 0x0000000418167825 */ /* 0x000fc400078e02ee */
[----:B----4-:R1:W-:Y:S04]  /*ec570*/  @P2 STG.E [R2.64], R247 ;  /* 0x000000f702002986 */ /* 0x0103e8000c101904 */
[----:B------:R4:W-:Y:S01]  /*ec580*/  @P4 STG.E [R20.64], R249 ;  /* 0x000000f914004986 */ /* 0x0009e2000c101904 */
[----:B-1----:R-:W-:-:S03]  /*ec590*/  IMAD.WIDE R2, R24, 0x4, R94 ;  /* 0x0000000418027825 */ /* 0x002fc600078e025e */
[----:B------:R-:W2:Y:S04]  /*ec5a0*/  LDL.LU R247, [R1+0x8e8] ;  /* 0x0008e80001f77983 */ /* 0x000ea80000300800 */
[----:B------:R1:W-:Y:S01]  /*ec5b0*/  @P5 STG.E [R22.64], R248 ;  /* 0x000000f816005986 */ /* 0x0003e2000c101904 */
[----:B----4-:R-:W-:-:S03]  /*ec5c0*/  IMAD.WIDE R20, R24, 0x4, R236 ;  /* 0x0000000418147825 */ /* 0x010fc600078e02ec */
[----:B------:R-:W4:Y:S01]  /*ec5d0*/  LDL.LU R249, [R1+0x8ac] ;  /* 0x0008ac0001f97983 */ /* 0x000f220000300800 */
[----:B------:R-:W-:-:S03]  /*ec5e0*/  ISETP.LT.AND P4, PT, R139, c[0x0][0x178], !P1 ;  /* 0x00005e008b007a0c */ /* 0x000fc60004f81270 */
[----:B------:R-:W2:Y:S01]  /*ec5f0*/  LDL.LU R25, [R1+0x503c] ;  /* 0x00503c0001197983 */ /* 0x000ea20000300800 */
[----:B-1----:R-:W-:-:S03]  /*ec600*/  IMAD.WIDE R22, R24, 0x4, R234 ;  /* 0x0000000418167825 */ /* 0x002fc600078e02ea */
[----:B---3--:R1:W-:Y:S01]  /*ec610*/  @P3 STG.E [R2.64], R29 ;  /* 0x0000001d02003986 */ /* 0x0083e2000c101904 */
[----:B------:R-:W-:-:S03]  /*ec620*/  ISETP.LT.AND P5, PT, R155, c[0x0][0x178], !P1 ;  /* 0x00005e009b007a0c */ /* 0x000fc60004fa1270 */
[----:B------:R-:W3:Y:S01]  /*ec630*/  LDL.LU R248, [R1+0x88c] ;  /* 0x00088c0001f87983 */ /* 0x000ee20000300800 */
[----:B------:R-:W-:-:S03]  /*ec640*/  ISETP.LT.AND P1, PT, R187, c[0x0][0x178], !P1 ;  /* 0x00005e00bb007a0c */ /* 0x000fc60004f21270 */
[----:B------:R-:W-:Y:S04]  /*ec650*/  @P0 STG.E [R20.64], R242 ;  /* 0x000000f214000986 */ /* 0x000fe8000c101904 */
[----:B------:R1:W-:Y:S02]  /*ec660*/  @P6 STG.E [R22.64], R244 ;  /* 0x000000f416006986 */ /* 0x0003e4000c101904 */
[C---:B-1----:R-:W-:Y:S02]  /*ec670*/  IMAD.WIDE R2, R24.reuse, 0x4, R108 ;  /* 0x0000000418027825 */ /* 0x042fe400078e026c */
[----:B------:R-:W3:Y:S02]  /*ec680*/  LDL.LU R244, [R1+0x83c] ;  /* 0x00083c0001f47983 */ /* 0x000ee40000300800 */
[----:B------:R-:W-:-:S02]  /*ec690*/  IMAD.WIDE R22, R24, 0x4, R232 ;  /* 0x0000000418167825 */ /* 0x000fc400078e02e8 */
[----:B------:R-:W3:Y:S02]  /*ec6a0*/  LDL.LU R242, [R1+0x80c] ;  /* 0x00080c0001f27983 */ /* 0x000ee40000300800 */
[----:B------:R-:W-:Y:S02]  /*ec6b0*/  IMAD.WIDE R20, R24, 0x4, R110 ;  /* 0x0000000418147825 */ /* 0x000fe400078e026e */
[----:B------:R-:W-:Y:S04]  /*ec6c0*/  @P4 STG.E [R22.64], R30 ;  /* 0x0000001e16004986 */ /* 0x000fe8000c101904 */
[----:B------:R1:W-:Y:S04]  /*ec6d0*/  @P5 STG.E [R20.64], R246 ;  /* 0x000000f614005986 */ /* 0x0003e8000c101904 */
[----:B------:R1:W-:Y:S04]  /*ec6e0*/  @P1 STG.E [R2.64], R252 ;  /* 0x000000fc02001986 */ /* 0x0003e8000c101904 */
[----:B-1----:R-:W3:Y:S04]  /*ec6f0*/  LDL.LU R246, [R1+0x7bc] ;  /* 0x0007bc0001f67983 */ /* 0x002ee80000300800 */
[----:B------:R-:W3:Y:S01]  /*ec700*/  LDL.LU R252, [R1+0x73c] ;  /* 0x00073c0001fc7983 */ /* 0x000ee20000300800 */
[----:B------:R-:W-:-:S02]  /*ec710*/  ISETP.GE.AND P2, PT, R26, c[0x0][0x17c], PT ;  /* 0x00005f001a007a0c */ /* 0x000fc40003f46270 */
[----:B------:R-:W-:Y:S01]  /*ec720*/  IADD3 R24, R24, c[0x0][0x198], RZ ;  /* 0x0000660018187a10 */ /* 0x000fe20007ffe0ff */
[----:B------:R-:W3:Y:S01]  /*ec730*/  LDL.LU R26, [R1+0x5040] ;  /* 0x00504000011a7983 */ /* 0x000ee20000300800 */
[----:B------:R-:W-:Y:S02]  /*ec740*/  ISETP.LT.AND P0, PT, R202, c[0x0][0x178], !P2 ;  /* 0x00005e00ca007a0c */ /* 0x000fe40005701270 */
[----:B------:R-:W-:Y:S02]  /*ec750*/  ISETP.LT.AND P6, PT, R219, c[0x0][0x178], !P2 ;  /* 0x00005e00db007a0c */ /* 0x000fe400057c1270 */
[----:B------:R-:W-:Y:S02]  /*ec760*/  ISETP.LT.AND P3, PT, R123, c[0x0][0x178], !P2 ;  /* 0x00005e007b007a0c */ /* 0x000fe40005761270 */
[----:B------:R-:W-:Y:S01]  /*ec770*/  ISETP.LT.AND P4, PT, R203, c[0x0][0x178], !P2 ;  /* 0x00005e00cb007a0c */ /* 0x000fe20005781270 */
[C---:B------:R-:W-:Y:S01]  /*ec780*/  IMAD.WIDE R2, R24.reuse, 0x4, R92 ;  /* 0x0000000418027825 */ /* 0x040fe200078e025c */
[----:B------:R-:W-:Y:S01]  /*ec790*/  ISETP.LT.AND P1, PT, R171, c[0x0][0x178], !P2 ;  /* 0x00005e00ab007a0c */ /* 0x000fe20005721270 */
[----:B------:R-:W3:Y:S02]  /*ec7a0*/  LDL.LU R30, [R1+0x8c8] ;  /* 0x0008c800011e7983 */ /* 0x000ee40000300800 */
[----:B------:R-:W-:-:S04]  /*ec7b0*/  IMAD.WIDE R20, R24, 0x4, R238 ;  /* 0x0000000418147825 */ /* 0x000fc800078e02ee */
[C---:B------:R-:W-:Y:S01]  /*ec7c0*/  IMAD.WIDE R22, R24.reuse, 0x4, R94 ;  /* 0x0000000418167825 */ /* 0x040fe200078e025e */
[----:B------:R-:W-:Y:S01]  /*ec7d0*/  ISETP.LT.AND P5, PT, R139, c[0x0][0x178], !P2 ;  /* 0x00005e008b007a0c */ /* 0x000fe200057a1270 */
[----:B----4-:R1:W-:Y:S01]  /*ec7e0*/  @P0 STG.E [R2.64], R249 ;  /* 0x000000f902000986 */ /* 0x0103e2000c101904 */
[----:B--2---:R-:W-:Y:S01]  /*ec7f0*/  ISETP.GE.AND P0, PT, R25, c[0x0][0x17c], PT ;  /* 0x00005f0019007a0c */ /* 0x004fe20003f06270 */
[----:B-1----:R-:W-:Y:S02]  /*ec800*/  IMAD.WIDE R2, R24, 0x4, R236 ;  /* 0x0000000418027825 */ /* 0x002fe400078e02ec */
[----:B---3--:R1:W-:Y:S04]  /*ec810*/  @P6 STG.E [R20.64], R248 ;  /* 0x000000f814006986 */ /* 0x0083e8000c101904 */
[----:B------:R2:W-:Y:S01]  /*ec820*/  @P3 STG.E [R22.64], R243 ;  /* 0x000000f316003986 */ /* 0x0005e2000c101904 */
[----:B------:R-:W-:-:S02]  /*ec830*/  ISETP.LT.AND P3, PT, R155, c[0x0][0x178], !P2 ;  /* 0x00005e009b007a0c */ /* 0x000fc40005761270 */
[----:B------:R-:W-:Y:S01]  /*ec840*/  ISETP.LT.AND P2, PT, R187, c[0x0][0x178], !P2 ;  /* 0x00005e00bb007a0c */ /* 0x000fe20005741270 */
[----:B-1----:R-:W-:Y:S01]  /*ec850*/  IMAD.WIDE R20, R24, 0x4, R234 ;  /* 0x0000000418147825 */ /* 0x002fe200078e02ea */
[----:B--2---:R-:W2:Y:S04]  /*ec860*/  LDL.LU R243, [R1+0x8b8] ;  /* 0x0008b80001f37983 */ /* 0x004ea80000300800 */
[----:B------:R1:W-:Y:S01]  /*ec870*/  @P4 STG.E [R2.64], R244 ;  /* 0x000000f402004986 */ /* 0x0003e2000c101904 */
[----:B------:R-:W-:Y:S01]  /*ec880*/  ISETP.LT.AND P4, PT, R202, c[0x0][0x178], !P0 ;  /* 0x00005e00ca007a0c */ /* 0x000fe20004781270 */
[C---:B------:R-:W-:Y:S01]  /*ec890*/  IMAD.WIDE R22, R24.reuse, 0x4, R232 ;  /* 0x0000000418167825 */ /* 0x040fe200078e02e8 */
[C---:B------:R-:W-:Y:S01]  /*ec8a0*/  IADD3 R25, R24.reuse, c[0x0][0x198], RZ ;  /* 0x0000660018197a10 */ /* 0x040fe20007ffe0ff */
[----:B------:R3:W-:Y:S04]  /*ec8b0*/  @P1 STG.E [R20.64], R242 ;  /* 0x000000f214001986 */ /* 0x0007e8000c101904 */
[----:B-1----:R-:W4:Y:S01]  /*ec8c0*/  LDL.LU R244, [R1+0x898] ;  /* 0x0008980001f47983 */ /* 0x002f220000300800 */
[----:B------:R-:W-:-:S03]  /*ec8d0*/  IMAD.WIDE R2, R24, 0x4, R110 ;  /* 0x0000000418027825 */ /* 0x000fc600078e026e */
[----:B------:R-:W4:Y:S01]  /*ec8e0*/  LDL.LU R249, [R1+0x878] ;  /* 0x0008780001f97983 */ /* 0x000f220000300800 */
[----:B---3--:R-:W-:-:S03]  /*ec8f0*/  IMAD.WIDE R20, R24, 0x4, R108 ;  /* 0x0000000418147825 */ /* 0x008fc600078e026c */
[----:B------:R-:W3:Y:S04]  /*ec900*/  LDL.LU R248, [R1+0x858] ;  /* 0x0008580001f87983 */ /* 0x000ee80000300800 */
[----:B------:R1:W-:Y:S04]  /*ec910*/  @P5 STG.E [R22.64], R245 ;  /* 0x000000f516005986 */ /* 0x0003e8000c101904 */
[----:B------:R-:W-:Y:S04]  /*ec920*/  @P3 STG.E [R2.64], R246 ;  /* 0x000000f602003986 */ /* 0x000fe8000c101904 */
[----:B------:R1:W-:Y:S02]  /*ec930*/  @P2 STG.E [R20.64], R252 ;  /* 0x000000fc14002986 */ /* 0x0003e4000c101904 */
[----:B-1----:R-:W-:-:S05]  /*ec940*/  IMAD.WIDE R22, R25, 0x4, R92 ;  /* 0x0000000419167825 */ /* 0x002fca00078e025c */
[----:B------:R1:W-:Y:S04]  /*ec950*/  @P4 STG.E [R22.64], R247 ;  /* 0x000000f716004986 */ /* 0x0003e8000c101904 */
[----:B------:R-:W3:Y:S04]  /*ec960*/  LDL.LU R252, [R1+0x8cc] ;  /* 0x0008cc0001fc7983 */ /* 0x000ee80000300800 */
        /* <DEDUP_REMOVED lines=9> */
[----:B------:R-:W-:Y:S01]  /*eca00*/  ISETP.LT.AND P4, PT, R139, c[0x0][0x178], !P0 ;  /* 0x00005e008b007a0c */ /* 0x000fe20004781270 */
[----:B------:R-:W3:Y:S02]  /*eca10*/  LDL.LU R246, [R1+0x81c] ;  /* 0x00081c0001f67983 */ /* 0x000ee40000300800 */
[----:B------:R-:W-:-:S04]  /*eca20*/  IMAD.WIDE R20, R25, 0x4, R94 ;  /* 0x0000000419147825 */ /* 0x000fc800078e025e */
[----:B------:R-:W-:Y:S01]  /*eca30*/  IMAD.WIDE R2, R25, 0x4, R236 ;  /* 0x0000000419027825 */ /* 0x000fe200078e02ec */
[----:B------:R1:W-:Y:S01]  /*eca40*/  @P1 STG.E [R22.64], R30 ;  /* 0x0000001e16001986 */ /* 0x0003e2000c101904 */
[----:B------:R-:W-:Y:S02]  /*eca50*/  ISETP.GE.AND P2, PT, R26, c[0x0][0x17c], PT ;  /* 0x00005f001a007a0c */ /* 0x000fe40003f46270 */
[----:B------:R-:W-:Y:S02]  /*eca60*/  ISETP.LT.AND P1, PT, R155, c[0x0][0x178], !P0 ;  /* 0x00005e009b007a0c */ /* 0x000fe40004721270 */
[----:B------:R-:W-:Y:S01]  /*eca70*/  ISETP.LT.AND P0, PT, R187, c[0x0][0x178], !P0 ;  /* 0x00005e00bb007a0c */ /* 0x000fe20004701270 */
[C---:B-1----:R-:W-:Y:S01]  /*eca80*/  IMAD.WIDE R22, R25.reuse, 0x4, R234 ;  /* 0x0000000419167825 */ /* 0x042fe200078e02ea */
[----:B------:R-:W-:Y:S01]  /*eca90*/  IADD3 R26, R25, c[0x0][0x198], RZ ;  /* 0x00006600191a7a10 */ /* 0x000fe20007ffe0ff */
[----:B--2---:R1:W-:Y:S04]  /*ecaa0*/  @P5 STG.E [R20.64], R243 ;  /* 0x000000f314005986 */ /* 0x0043e8000c101904 */
[----:B-1----:R-:W2:Y:S04]  /*ecab0*/  LDL.LU R243, [R1+0x8bc] ;  /* 0x0008bc0001f37983 */ /* 0x002ea80000300800 */
[----:B----4-:R1:W-:Y:S04]  /*ecac0*/  @P6 STG.E [R2.64], R244 ;  /* 0x000000f402006986 */ /* 0x0103e8000c101904 */
[----:B------:R4:W-:Y:S01]  /*ecad0*/  @P3 STG.E [R22.64], R249 ;  /* 0x000000f916003986 */ /* 0x0009e2000c101904 */
[----:B------:R-:W-:-:S03]  /*ecae0*/  ISETP.LT.AND P3, PT, R202, c[0x0][0x178], !P2 ;  /* 0x00005e00ca007a0c */ /* 0x000fc60005761270 */
[----:B-1----:R-:W2:Y:S01]  /*ecaf0*/  LDL.LU R244, [R1+0x89c] ;  /* 0x00089c0001f47983 */ /* 0x002ea20000300800 */
[----:B------:R-:W-:Y:S01]  /*ecb00*/  IMAD.WIDE R2, R25, 0x4, R232 ;  /* 0x0000000419027825 */ /* 0x000fe200078e02e8 */
[----:B------:R-:W-:Y:S02]  /*ecb10*/  ISETP.LT.AND P6, PT, R219, c[0x0][0x178], !P2 ;  /* 0x00005e00db007a0c */ /* 0x000fe400057c1270 */
[----:B----4-:R-:W4:Y:S04]  /*ecb20*/  LDL.LU R249, [R1+0x87c] ;  /* 0x00087c0001f97983 */ /* 0x010f280000300800 */
[----:B---3--:R1:W-:Y:S01]  /*ecb30*/  @P4 STG.E [R2.64], R248 ;  /* 0x000000f802004986 */ /* 0x0083e2000c101904 */
[----:B------:R-:W-:-:S04]  /*ecb40*/  IMAD.WIDE R20, R25, 0x4, R108 ;  /* 0x0000000419147825 */ /* 0x000fc800078e026c */
[----:B------:R-:W-:Y:S01]  /*ecb50*/  IMAD.WIDE R22, R26, 0x4, R92 ;  /* 0x000000041a167825 */ /* 0x000fe200078e025c */
[----:B-1----:R-:W3:Y:S03]  /*ecb60*/  LDL.LU R248, [R1+0x85c] ;  /* 0x00085c0001f87983 */ /* 0x002ee60000300800 */
[----:B------:R-:W-:-:S04]  /*ecb70*/  IMAD.WIDE R2, R25, 0x4, R110 ;  /* 0x0000000419027825 */ /* 0x000fc800078e026e */
[----:B------:R-:W-:Y:S01]  /*ecb80*/  IMAD.WIDE R24, R26, 0x4, R238 ;  /* 0x000000041a187825 */ /* 0x000fe200078e02ee */
[----:B------:R-:W-:Y:S04]  /*ecb90*/  @P1 STG.E [R2.64], R242 ;  /* 0x000000f202001986 */ /* 0x000fe8000c101904 */
[----:B------:R1:W-:Y:S04]  /*ecba0*/  @P0 STG.E [R20.64], R245 ;  /* 0x000000f514000986 */ /* 0x0003e8000c101904 */
[----:B------:R1:W-:Y:S04]  /*ecbb0*/  @P3 STG.E [R22.64], R247 ;  /* 0x000000f716003986 */ /* 0x0003e8000c101904 */
[----:B------:R1:W-:Y:S04]  /*ecbc0*/  @P6 STG.E [R24.64], R252 ;  /* 0x000000fc18006986 */ /* 0x0003e8000c101904 */
[----:B-1----:R-:W3:Y:S04]  /*ecbd0*/  LDL.LU R245, [R1+0x7ac] ;  /* 0x0007ac0001f57983 */ /* 0x002ee80000300800 */
[----:B------:R-:W3:Y:S04]  /*ecbe0*/  LDL.LU R247, [R1+0x960] ;  /* 0x0009600001f77983 */ /* 0x000ee80000300800 */
[----:B------:R-:W3:Y:S01]  /*ecbf0*/  LDL.LU R252, [R1+0x930] ;  /* 0x0009300001fc7983 */ /* 0x000ee20000300800 */
[----:B------:R-:W-:-:S02]  /*ecc00*/  ISETP.LT.AND P5, PT, R123, c[0x0][0x178], !P2 ;  /* 0x00005e007b007a0c */ /* 0x000fc400057a1270 */
[----:B------:R-:W-:Y:S01]  /*ecc10*/  ISETP.LT.AND P4, PT, R203, c[0x0][0x178], !P2 ;  /* 0x00005e00cb007a0c */ /* 0x000fe20005781270 */
[C---:B------:R-:W-:Y:S01]  /*ecc20*/  IMAD.WIDE R2, R26.reuse, 0x4, R94 ;  /* 0x000000041a027825 */ /* 0x040fe200078e025e */
[----:B------:R-:W-:Y:S01]  /*ecc30*/  ISETP.LT.AND P0, PT, R171, c[0x0][0x178], !P2 ;  /* 0x00005e00ab007a0c */ /* 0x000fe20005701270 */
[----:B------:R-:W3:Y:S01]  /*ecc40*/  LDL.LU R25, [R1+0x5048] ;  /* 0x0050480001197983 */ /* 0x000ee20000300800 */
[----:B------:R-:W-:Y:S01]  /*ecc50*/  ISETP.LT.AND P3, PT, R139, c[0x0][0x178], !P2 ;  /* 0x00005e008b007a0c */ /* 0x000fe20005761270 */
[C---:B------:R-:W-:Y:S01]  /*ecc60*/  IMAD.WIDE R20, R26.reuse, 0x4, R236 ;  /* 0x000000041a147825 */ /* 0x040fe200078e02ec */
[----:B------:R-:W-:Y:S01]  /*ecc70*/  ISETP.LT.AND P6, PT, R155, c[0x0][0x178], !P2 ;  /* 0x00005e009b007a0c */ /* 0x000fe200057c1270 */
[----:B------:R-:W3:Y:S01]  /*ecc80*/  LDL.LU R242, [R1+0x910] ;  /* 0x0009100001f27983 */ /* 0x000ee20000300800 */
[----:B------:R-:W-:Y:S01]  /*ecc90*/  ISETP.GE.AND P1, PT, R27, c[0x0][0x17c], PT ;  /* 0x00005f001b007a0c */ /* 0x000fe20003f26270 */
[----:B------:R-:W-:Y:S01]  /*ecca0*/  IMAD.WIDE R22, R26, 0x4, R110 ;  /* 0x000000041a167825 */ /* 0x000fe200078e026e */
[----:B------:R-:W-:-:S02]  /*eccb0*/  ISETP.LT.AND P2, PT, R187, c[0x0][0x178], !P2 ;  /* 0x00005e00bb007a0c */ /* 0x000fc40005741270 */
[----:B------:R-:W-:Y:S01]  /*eccc0*/  IADD3 R24, R26, c[0x0][0x198], RZ ;  /* 0x000066001a187a10 */ /* 0x000fe20007ffe0ff */
[----:B--2---:R1:W-:Y:S01]  /*eccd0*/  @P5 STG.E [R2.64], R243 ;  /* 0x000000f302005986 */ /* 0x0043e2000c101904 */
[----:B------:R-:W-:-:S03]  /*ecce0*/  ISETP.LT.AND P5, PT, R219, c[0x0][0x178], !P1 ;  /* 0x00005e00db007a0c */ /* 0x000fc60004fa1270 */
[----:B-1----:R-:W2:Y:S01]  /*eccf0*/  LDL.LU R243, [R1+0x8f0] ;  /* 0x0008f00001f37983 */ /* 0x002ea20000300800 */
[----:B------:R-:W-:-:S03]  /*ecd00*/  IMAD.WIDE R2, R26, 0x4, R234 ;  /* 0x000000041a027825 */ /* 0x000fc600078e02ea */
[----:B------:R1:W-:Y:S01]  /*ecd10*/  @P4 STG.E [R20.64], R244 ;  /* 0x000000f414004986 */ /* 0x0003e2000c101904 */
[----:B------:R-:W-:-:S03]  /*ecd20*/  ISETP.LT.AND P4, PT, R202, c[0x0][0x178], !P1 ;  /* 0x00005e00ca007a0c */ /* 0x000fc60004f81270 */
[----:B----4-:R4:W-:Y:S04]  /*ecd30*/  @P0 STG.E [R2.64], R249 ;  /* 0x000000f902000986 */ /* 0x0109e8000c101904 */
[----:B-1----:R-:W2:Y:S01]  /*ecd40*/  LDL.LU R244, [R1+0x8d0] ;  /* 0x0008d00001f47983 */ /* 0x002ea20000300800 */
[----:B------:R-:W-:-:S03]  /*ecd50*/  IMAD.WIDE R20, R26, 0x4, R232 ;  /* 0x000000041a147825 */ /* 0x000fc600078e02e8 */
[----:B----4-:R-:W4:Y:S04]  /*ecd60*/  LDL.LU R249, [R1+0x4f0] ;  /* 0x0004f00001f97983 */ /* 0x010f280000300800 */
[----:B---3--:R1:W-:Y:S04]  /*ecd70*/  @P3 STG.E [R20.64], R248 ;  /* 0x000000f814003986 */ /* 0x0083e8000c101904 */
[----:B------:R3:W-:Y:S01]  /*ecd80*/  @P6 STG.E [R22.64], R246 ;  /* 0x000000f616006986 */ /* 0x0007e2000c101904 */
[----:B------:R-:W-:-:S03]  /*ecd90*/  IMAD.WIDE R2, R26, 0x4, R108 ;  /* 0x000000041a027825 */ /* 0x000fc600078e026c */
[----:B-1----:R-:W4:Y:S04]  /*ecda0*/  LDL.LU R248, [R1+0x4e0] ;  /* 0x0004e00001f87983 */ /* 0x002f280000300800 */
[----:B---3--:R-:W3:Y:S01]  /*ecdb0*/  LDL.LU R246, [R1+0x450] ;  /* 0x0004500001f67983 */ /* 0x008ee20000300800 */
[----:B------:R-:W-:-:S04]  /*ecdc0*/  IMAD.WIDE R20, R24, 0x4, R92 ;  /* 0x0000000418147825 */ /* 0x000fc800078e025c */
[----:B------:R-:W-:Y:S01]  /*ecdd0*/  IMAD.WIDE R22, R24, 0x4, R238 ;  /* 0x0000000418167825 */ /* 0x000fe200078e02ee */
[----:B------:R-:W-:Y:S04]  /*ecde0*/  @P2 STG.E [R2.64], R245 ;  /* 0x000000f502002986 */ /* 0x000fe8000c101904 */
[----:B------:R1:W-:Y:S04]  /*ecdf0*/  @P4 STG.E [R20.64], R247 ;  /* 0x000000f714004986 */ /* 0x0003e8000c101904 */
[----:B------:R1:W-:Y:S04]  /*ece00*/  @P5 STG.E [R22.64], R252 ;  /* 0x000000fc16005986 */ /* 0x0003e8000c101904 */
[----:B-1----:R-:W3:Y:S04]  /*ece10*/  LDL.LU R247, [R1+0x964] ;  /* 0x0009640001f77983 */ /* 0x002ee80000300800 */
[----:B------:R-:W3:Y:S01]  /*ece20*/  LDL.LU R252, [R1+0x934] ;  /* 0x0009340001fc7983 */ /* 0x000ee20000300800 */
[----:B------:R-:W-:-:S02]  /*ece30*/  ISETP.LT.AND P0, PT, R123, c[0x0][0x178], !P1 ;  /* 0x00005e007b007a0c */ /* 0x000fc40004f01270 */
[----:B------:R-:W-:Y:S02]  /*ece40*/  ISETP.LT.AND P3, PT, R203, c[0x0][0x178], !P1 ;  /* 0x00005e00cb007a0c */ /* 0x000fe40004f61270 */
[----:B------:R-:W-:Y:S01]  /*ece50*/  ISETP.LT.AND P6, PT, R171, c[0x0][0x178], !P1 ;  /* 0x00005e00ab007a0c */ /* 0x000fe20004fc1270 */
[C---:B------:R-:W-:Y:S01]  /*ece60*/  IMAD.WIDE R2, R24.reuse, 0x4, R94 ;  /* 0x0000000418027825 */ /* 0x040fe200078e025e */
[----:B------:R-:W-:Y:S01]  /*ece70*/  ISETP.LT.AND P5, PT, R139, c[0x0][0x178], !P1 ;  /* 0x00005e008b007a0c */ /* 0x000fe20004fa1270 */
[----:B------:R-:W3:Y:S01]  /*ece80*/  LDL.LU R245, [R1+0x4f4] ;  /* 0x0004f40001f57983 */ /* 0x000ee20000300800 */
[----:B------:R-:W-:Y:S01]  /*ece90*/  ISETP.LT.AND P4, PT, R155, c[0x0][0x178], !P1 ;  /* 0x00005e009b007a0c */ /* 0x000fe20004f81270 */
[C---:B------:R-:W-:Y:S01]  /*ecea0*/  IMAD.WIDE R20, R24.reuse, 0x4, R236 ;  /* 0x0000000418147825 */ /* 0x040fe200078e02ec */
[----:B------:R-:W-:Y:S01]  /*eceb0*/  ISETP.LT.AND P1, PT, R187, c[0x0][0x178], !P1 ;  /* 0x00005e00bb007a0c */ /* 0x000fe20004f21270 */
[----:B------:R-:W3:Y:S02]  /*ecec0*/  LDL.LU R27, [R1+0x504c] ;  /* 0x00504c00011b7983 */ /* 0x000ee40000300800 */
[----:B------:R-:W-:-:S02]  /*eced0*/  IMAD.WIDE R22, R24, 0x4, R234 ;  /* 0x0000000418167825 */ /* 0x000fc400078e02ea */
[----:B------:R1:W-:Y:S01]  /*ecee0*/  @P0 STG.E [R2.64], R242 ;  /* 0x000000f202000986 */ /* 0x0003e2000c101904 */
[----:B------:R-:W-:-:S04]  /*ecef0*/  ISETP.GE.AND P2, PT, R25, c[0x0][0x17c], PT ;  /* 0x00005f0019007a0c */ /* 0x000fc80003f46270 */
[----:B------:R-:W-:Y:S01]  /*ecf00*/  ISETP.LT.AND P0, PT, R202, c[0x0][0x178], !P2 ;  /* 0x00005e00ca007a0c */ /* 0x000fe20005701270 */
[C---:B-1----:R-:W-:Y:S01]  /*ecf10*/  IMAD.WIDE R2, R24.reuse, 0x4, R110 ;  /* 0x0000000418027825 */ /* 0x042fe200078e026e */
[----:B------:R-:W3:Y:S01]  /*ecf20*/  LDL.LU R242, [R1+0x914] ;  /* 0x0009140001f27983 */ /* 0x000ee20000300800 */
[----:B------:R-:W-:-:S03]  /*ecf30*/  IADD3 R26, R24, c[0x0][0x198], RZ ;  /* 0x00006600181a7a10 */ /* 0x000fc60007ffe0ff */
[----:B--2---:R1:W-:Y:S01]  /*ecf40*/  @P3 STG.E [R20.64], R243 ;  /* 0x000000f314003986 */ /* 0x0043e2000c101904 */
[----:B------:R-:W-:Y:S01]  /*ecf50*/  ISETP.LT.AND P3, PT, R219, c[0x0][0x178], !P2 ;  /* 0x00005e00db007a0c */ /* 0x000fe20005761270 */
[C---:B-1----:R-:W-:Y:S02]  /*ecf60*/  IMAD.WIDE R20, R24.reuse, 0x4, R108 ;  /* 0x0000000418147825 */ /* 0x042fe400078e026c */
[----:B------:R-:W2:Y:S04]  /*ecf70*/  LDL.LU R243, [R1+0x8f4] ;  /* 0x0008f40001f37983 */ /* 0x000ea80000300800 */
[----:B------:R1:W-:Y:S02]  /*ecf80*/  @P6 STG.E [R22.64], R244 ;  /* 0x000000f416006986 */ /* 0x0003e4000c101904 */
[----:B-1----:R-:W-:-:S02]  /*ecf90*/  IMAD.WIDE R22, R24, 0x4, R232 ;  /* 0x0000000418167825 */ /* 0x002fc400078e02e8 */
[----:B------:R-:W2:Y:S04]  /*ecfa0*/  LDL.LU R244, [R1+0x8d4] ;  /* 0x0008d40001f47983 */ /* 0x000ea80000300800 */
[----:B----4-:R-:W-:Y:S04]  /*ecfb0*/  @P5 STG.E [R22.64], R249 ;  /* 0x000000f916005986 */ /* 0x010fe8000c101904 */
[----:B------:R1:W-:Y:S04]  /*ecfc0*/  @P4 STG.E [R2.64], R248 ;  /* 0x000000f802004986 */ /* 0x0003e8000c101904 */
[----:B---3--:R3:W-:Y:S01]  /*ecfd0*/  @P1 STG.E [R20.64], R246 ;  /* 0x000000f614001986 */ /* 0x0087e2000c101904 */
[----:B-1----:R-:W-:-:S03]  /*ecfe0*/  IMAD.WIDE R2, R26, 0x4, R92 ;  /* 0x000000041a027825 */ /* 0x002fc600078e025c */
[----:B---3--:R-:W3:Y:S01]  /*ecff0*/  LDL.LU R246, [R1+0x4e4] ;  /* 0x0004e40001f67983 */ /* 0x008ee20000300800 */
[----:B------:R-:W-:-:S03]  /*ed000*/  IMAD.WIDE R20, R26, 0x4, R238 ;  /* 0x000000041a147825 */ /* 0x000fc600078e02ee */
[----:B------:R1:W-:Y:S04]  /*ed010*/  @P0 STG.E [R2.64], R247 ;  /* 0x000000f702000986 */ /* 0x0003e8000c101904 */
[----:B------:R4:W-:Y:S04]  /*ed020*/  @P3 STG.E [R20.64], R252 ;  /* 0x000000fc14003986 */ /* 0x0009e8000c101904 */
[----:B-1----:R-:W3:Y:S04]  /*ed030*/  LDL.LU R247, [R1+0x454] ;  /* 0x0004540001f77983 */ /* 0x002ee80000300800 */
[----:B------:R-:W3:Y:S04]  /*ed040*/  LDL.LU R28, [R1+0x5050] ;  /* 0x00505000011c7983 */ /* 0x000ee80000300800 */
[----:B------:R-:W3:Y:S04]  /*ed050*/  LDL.LU R241, [R1+0x9e0] ;  /* 0x0009e00001f17983 */ /* 0x000ee80000300800 */
[----:B------:R-:W3:Y:S04]  /*ed060*/  LDL.LU R29, [R1+0x9b0] ;  /* 0x0009b000011d7983 */ /* 0x000ee80000300800 */
[----:B----4-:R-:W4:Y:S04]  /*ed070*/  LDL.LU R252, [R1+0x990] ;  /* 0x0009900001fc7983 */ /* 0x010f280000300800 */
[----:B------:R-:W4:Y:S04]  /*ed080*/  LDL.LU R30, [R1+0x950] ;  /* 0x00095000011e7983 */ /* 0x000f280000300800 */
[----:B------:R-:W4:Y:S01]  /*ed090*/  LDL.LU R248, [R1+0x920] ;  /* 0x0009200001f87983 */ /* 0x000f220000300800 */
[----:B------:R-:W-:-:S02]  /*ed0a0*/  ISETP.LT.AND P1, PT, R123, c[0x0][0x178], !P2 ;  /* 0x00005e007b007a0c */ /* 0x000fc40005721270 */
[----:B------:R-:W-:Y:S02]  /*ed0b0*/  ISETP.LT.AND P4, PT, R203, c[0x0][0x178], !P2 ;  /* 0x00005e00cb007a0c */ /* 0x000fe40005781270 */
[----:B------:R-:W-:Y:S02]  /*ed0c0*/  ISETP.LT.AND P5, PT, R171, c[0x0][0x178], !P2 ;  /* 0x00005e00ab007a0c */ /* 0x000fe400057a1270 */
[----:B------:R-:W-:Y:S01]  /*ed0d0*/  ISETP.LT.AND P6, PT, R139, c[0x0][0x178], !P2 ;  /* 0x00005e008b007a0c */ /* 0x000fe200057c1270 */
[C---:B------:R-:W-:Y:S01]  /*ed0e0*/  IMAD.WIDE R2, R26.reuse, 0x4, R94 ;  /* 0x000000041a027825 */ /* 0x040fe200078e025e */
[----:B------:R-:W-:Y:S01]  /*ed0f0*/  ISETP.LT.AND P3, PT, R155, c[0x0][0x178], !P2 ;  /* 0x00005e009b007a0c */ /* 0x000fe20005761270 */
[----:B------:R-:W4:Y:S02]  /*ed100*/  LDL.LU R249, [R1+0x900] ;  /* 0x0009000001f97983 */ /* 0x000f240000300800 */
[C---:B------:R-:W-:Y:S01]  /*ed110*/  IMAD.WIDE R20, R26.reuse, 0x4, R236 ;  /* 0x000000041a147825 */ /* 0x040fe200078e02ec */
[----:B------:R-:W-:Y:S01]  /*ed120*/  ISETP.GE.AND P0, PT, R27, c[0x0][0x17c], PT ;  /* 0x00005f001b007a0c */ /* 0x000fe20003f06270 */
[----:B------:R1:W-:Y:S02]  /*ed130*/  @P1 STG.E [R2.64], R242 ;  /* 0x000000f202001986 */ /* 0x0003e4000c101904 */
[----:B------:R-:W-:-:S04]  /*ed140*/  IMAD.WIDE R22, R26, 0x4, R234 ;  /* 0x000000041a167825 */ /* 0x000fc800078e02ea */
[----:B------:R-:W-:Y:S01]  /*ed150*/  IMAD.WIDE R24, R26, 0x4, R232 ;  /* 0x000000041a187825 */ /* 0x000fe200078e02e8 */
[----:B------:R-:W-:-:S03]  /*ed160*/  ISETP.LT.AND P2, PT, R187, c[0x0][0x178], !P2 ;  /* 0x00005e00bb007a0c */ /* 0x000fc60005741270 */
[----:B-1----:R-:W-:Y:S01]  /*ed170*/  IMAD.WIDE R2, R26, 0x4, R110 ;  /* 0x000000041a027825 */ /* 0x002fe200078e026e */
[----:B------:R-:W-:Y:S01]  /*ed180*/  ISETP.LT.AND P1, PT, R202, c[0x0][0x178], !P0 ;  /* 0x00005e00ca007a0c */ /* 0x000fe20004721270 */
[----:B------:R-:W4:Y:S01]  /*ed190*/  LDL.LU R242, [R1+0x710] ;  /* 0x0007100001f27983 */ /* 0x000f220000300800 */
[----:B------:R-:W-:-:S03]  /*ed1a0*/  IADD3 R27, R26, c[0x0][0x198], RZ ;  /* 0x000066001a1b7a10 */ /* 0x000fc60007ffe0ff */
[----:B--2---:R1:W-:Y:S01]  /*ed1b0*/  @P4 STG.E [R20.64], R243 ;  /* 0x000000f314004986 */ /* 0x0043e2000c101904 */
[----:B------:R-:W-:-:S03]  /*ed1c0*/  ISETP.LT.AND P4, PT, R219, c[0x0][0x178], !P0 ;  /* 0x00005e00db007a0c */ /* 0x000fc60004781270 */
[----:B-1----:R-:W2:Y:S04]  /*ed1d0*/  LDL.LU R243, [R1+0x550] ;  /* 0x0005500001f37983 */ /* 0x002ea80000300800 */
[----:B------:R1:W-:Y:S04]  /*ed1e0*/  @P5 STG.E [R22.64], R244 ;  /* 0x000000f416005986 */ /* 0x0003e8000c101904 */
[----:B------:R3:W-:Y:S01]  /*ed1f0*/  @P6 STG.E [R24.64], R245 ;  /* 0x000000f518006986 */ /* 0x0007e2000c101904 */
[----:B------:R-:W-:Y:S01]  /*ed200*/  ISETP.LT.AND P6, PT, R123, c[0x0][0x178], !P0 ;  /* 0x00005e007b007a0c */ /* 0x000fe200047c1270 */
[----:B------:R-:W-:Y:S01]  /*ed210*/  IMAD.WIDE R20, R27, 0x4, R92 ;  /* 0x000000041b147825 */ /* 0x000fe200078e025c */
[----:B------:R-:W-:-:S03]  /*ed220*/  ISETP.LT.AND P5, PT, R203, c[0x0][0x178], !P0 ;  /* 0x00005e00cb007a0c */ /* 0x000fc600047a1270 */
[C---:B-1----:R-:W-:Y:S01]  /*ed230*/  IMAD.WIDE R22, R27.reuse, 0x4, R238 ;  /* 0x000000041b167825 */ /* 0x042fe200078e02ee */
[----:B---3--:R1:W-:Y:S03]  /*ed240*/  @P3 STG.E [R2.64], R246 ;  /* 0x000000f602003986 */ /* 0x0083e6000c101904 */
[----:B------:R-:W-:Y:S01]  /*ed250*/  IMAD.WIDE R24, R27, 0x4, R94 ;  /* 0x000000041b187825 */ /* 0x000fe200078e025e */
[----:B------:R-:W-:Y:S01]  /*ed260*/  ISETP.LT.AND P3, PT, R171, c[0x0][0x178], !P0 ;  /* 0x00005e00ab007a0c */ /* 0x000fe20004761270 */
[----:B-1----:R-:W3:Y:S02]  /*ed270*/  LDL.LU R246, [R1+0x9e4] ;  /* 0x0009e40001f67983 */ /* 0x002ee40000300800 */
[----:B------:R-:W-:Y:S02]  /*ed280*/  IMAD.WIDE R2, R26, 0x4, R108 ;  /* 0x000000041a027825 */ /* 0x000fe400078e026c */
[----:B------:R-:W3:Y:S04]  /*ed290*/  LDL.LU R245, [R1+0x9b4] ;  /* 0x0009b40001f57983 */ /* 0x000ee80000300800 */
[----:B------:R-:W3:Y:S04]  /*ed2a0*/  LDL.LU R244, [R1+0x904] ;  /* 0x0009040001f47983 */ /* 0x000ee80000300800 */
[----:B------:R1:W-:Y:S01]  /*ed2b0*/  @P2 STG.E [R2.64], R247 ;  /* 0x000000f702002986 */ /* 0x0003e2000c101904 */
[----:B------:R-:W-:-:S03]  /*ed2c0*/  ISETP.GE.AND P2, PT, R28, c[0x0][0x17c], PT ;  /* 0x00005f001c007a0c */ /* 0x000fc60003f46270 */
[----:B------:R4:W-:Y:S04]  /*ed2d0*/  @P1 STG.E [R20.64], R241 ;  /* 0x000000f114001986 */ /* 0x0009e8000c101904 */
[----:B------:R-:W-:Y:S04]  /*ed2e0*/  @P4 STG.E [R22.64], R29 ;  /* 0x0000001d16004986 */ /* 0x000fe8000c101904 */
[----:B-1----:R-:W3:Y:S01]  /*ed2f0*/  LDL.LU R247, [R1+0x714] ;  /* 0x0007140001f77983 */ /* 0x002ee20000300800 */
[----:B------:R-:W-:-:S03]  /*ed300*/  IMAD.WIDE R2, R27, 0x4, R236 ;  /* 0x000000041b027825 */ /* 0x000fc600078e02ec */
[----:B----4-:R1:W-:Y:S04]  /*ed310*/  @P6 STG.E [R24.64], R252 ;  /* 0x000000fc18006986 */ /* 0x0103e8000c101904 */
[----:B------:R-:W4:Y:S01]  /*ed320*/  LDL.LU R28, [R1+0x5054] ;  /* 0x00505400011c7983 */ /* 0x000f220000300800 */
[----:B------:R-:W-:-:S03]  /*ed330*/  IMAD.WIDE R20, R27, 0x4, R234 ;  /* 0x000000041b147825 */ /* 0x000fc600078e02ea */
[----:B-1----:R-:W4:Y:S04]  /*ed340*/  LDL.LU R252, [R1+0x994] ;  /* 0x0009940001fc7983 */ /* 0x002f280000300800 */
[----:B------:R1:W-:Y:S04]  /*ed350*/  @P5 STG.E [R2.64], R30 ;  /* 0x0000001e02005986 */ /* 0x0003e8000c101904 */
[----:B------:R1:W-:Y:S04]  /*ed360*/  @P3 STG.E [R20.64], R248 ;  /* 0x000000f814003986 */ /* 0x0003e8000c101904 */
[----:B-1----:R-:W4:Y:S04]  /*ed370*/  LDL.LU R30, [R1+0x954] ;  /* 0x00095400011e7983 */ /* 0x002f280000300800 */
[----:B------:R-:W4:Y:S01]  /*ed380*/  LDL.LU R248, [R1+0x924] ;  /* 0x0009240001f87983 */ /* 0x000f220000300800 */
[----:B------:R-:W-:-:S02]  /*ed390*/  ISETP.LT.AND P4, PT, R139, c[0x0][0x178], !P0 ;  /* 0x00005e008b007a0c */ /* 0x000fc40004781270 */
[----:B------:R-:W-:Y:S02]  /*ed3a0*/  ISETP.LT.AND P1, PT, R155, c[0x0][0x178], !P0 ;  /* 0x00005e009b007a0c */ /* 0x000fe40004721270 */
[----:B------:R-:W-:Y:S02]  /*ed3b0*/  ISETP.LT.AND P0, PT, R187, c[0x0][0x178], !P0 ;  /* 0x00005e00bb007a0c */ /* 0x000fe40004701270 */
[----:B------:R-:W-:Y:S02]  /*ed3c0*/  ISETP.LT.AND P6, PT, R202, c[0x0][0x178], !P2 ;  /* 0x00005e00ca007a0c */ /* 0x000fe400057c1270 */
[C---:B------:R-:W-:Y:S01]  /*ed3d0*/  IADD3 R26, R27.reuse, c[0x0][0x198], RZ ;  /* 0x000066001b1a7a10 */ /* 0x040fe20007ffe0ff */
[----:B------:R-:W-:-:S04]  /*ed3e0*/  IMAD.WIDE R2, R27, 0x4, R232 ;  /* 0x000000041b027825 */ /* 0x000fc800078e02e8 */
[----:B------:R-:W-:Y:S01]  /*ed3f0*/  IMAD.WIDE R20, R27, 0x4, R110 ;  /* 0x000000041b147825 */ /* 0x000fe200078e026e */
[----:B------:R-:W-:-:S03]  /*ed400*/  ISETP.LT.AND P5, PT, R219, c[0x0][0x178], !P2 ;  /* 0x00005e00db007a0c */ /* 0x000fc600057a1270 */
[----:B------:R-:W-:Y:S01]  /*ed410*/  IMAD.WIDE R22, R27, 0x4, R108 ;  /* 0x000000041b167825 */ /* 0x000fe200078e026c */
[----:B------:R1:W-:Y:S03]  /*ed420*/  @P4 STG.E [R2.64], R249 ;  /* 0x000000f902004986 */ /* 0x0003e6000c101904 */
[C---:B------:R-:W-:Y:S01]  /*ed430*/  IMAD.WIDE R24, R26.reuse, 0x4, R92 ;  /* 0x000000041a187825 */ /* 0x040fe200078e025c */
[----:B------:R1:W-:Y:S01]  /*ed440*/  @P1 STG.E [R20.64], R242 ;  /* 0x000000f214001986 */ /* 0x0003e2000c101904 */
[----:B------:R-:W-:Y:S02]  /*ed450*/  ISETP.LT.AND P3, PT, R123, c[0x0][0x178], !P2 ;  /* 0x00005e007b007a0c */ /* 0x000fe40005761270 */
[----:B------:R-:W-:Y:S01]  /*ed460*/  ISETP.LT.AND P1, PT, R203, c[0x0][0x178], !P2 ;  /* 0x00005e00cb007a0c */ /* 0x000fe20005721270 */
[----:B-1----:R-:W-:Y:S01]  /*ed470*/  IMAD.WIDE R2, R26, 0x4, R238 ;  /* 0x000000041a027825 */ /* 0x002fe200078e02ee */
[----:B------:R-:W-:-:S03]  /*ed480*/  ISETP.LT.AND P4, PT, R171, c[0x0][0x178], !P2 ;  /* 0x00005e00ab007a0c */ /* 0x000fc60005781270 */
[C---:B------:R-:W-:Y:S01]  /*ed490*/  IMAD.WIDE R20, R26.reuse, 0x4, R94 ;  /* 0x000000041a147825 */ /* 0x040fe200078e025e */
[----:B--2---:R1:W-:Y:S03]  /*ed4a0*/  @P0 STG.E [R22.64], R243 ;  /* 0x000000f316000986 */ /* 0x0043e6000c101904 */
[----:B-1----:R-:W-:Y:S01]  /*ed4b0*/  IMAD.WIDE R22, R26, 0x4, R232 ;  /* 0x000000041a167825 */ /* 0x002fe200078e02e8 */
[----:B---3--:R1:W-:Y:S01]  /*ed4c0*/  @P6 STG.E [R24.64], R246 ;  /* 0x000000f618006986 */ /* 0x0083e2000c101904 */
[----:B------:R-:W-:-:S03]  /*ed4d0*/  ISETP.LT.AND P6, PT, R155, c[0x0][0x178], !P2 ;  /* 0x00005e009b007a0c */ /* 0x000fc600057c1270 */
[----:B-1----:R-:W2:Y:S04]  /*ed4e0*/  LDL.LU R246, [R1+0x554] ;  /* 0x0005540001f67983 */ /* 0x002ea80000300800 */
[----:B------:R-:W3:Y:S04]  /*ed4f0*/  LDL.LU R243, [R1+0xa40] ;  /* 0x000a400001f37983 */ /* 0x000ee80000300800 */
[----:B------:R1:W-:Y:S01]  /*ed500*/  @P5 STG.E [R2.64], R245 ;  /* 0x000000f502005986 */ /* 0x0003e2000c101904 */
[----:B------:R-:W-:Y:S01]  /*ed510*/  ISETP.LT.AND P5, PT, R139, c[0x0][0x178], !P2 ;  /* 0x00005e008b007a0c */ /* 0x000fe200057a1270 */
[----:B------:R-:W-:-:S04]  /*ed520*/  IMAD.WIDE R24, R26, 0x4, R110 ;  /* 0x000000041a187825 */ /* 0x000fc800078e026e */
[----:B-1----:R-:W-:Y:S01]  /*ed530*/  IMAD.WIDE R2, R26, 0x4, R236 ;  /* 0x000000041a027825 */ /* 0x002fe200078e02ec */
[----:B----4-:R-:W-:Y:S01]  /*ed540*/  ISETP.GE.AND P0, PT, R28, c[0x0][0x17c], PT ;  /* 0x00005f001c007a0c */ /* 0x010fe20003f06270 */
[----:B------:R1:W-:Y:S04]  /*ed550*/  @P3 STG.E [R20.64], R252 ;  /* 0x000000fc14003986 */ /* 0x0003e8000c101904 */
[----:B-1----:R-:W4:Y:S01]  /*ed560*/  LDL.LU R252, [R1+0xa20] ;  /* 0x000a200001fc7983 */ /* 0x002f220000300800 */
[----:B------:R-:W-:-:S03]  /*ed570*/  IMAD.WIDE R20, R26, 0x4, R234 ;  /* 0x000000041a147825 */ /* 0x000fc600078e02ea */
[----:B------:R-:W4:Y:S04]  /*ed580*/  LDL.LU R28, [R1+0x5058] ;  /* 0x00505800011c7983 */ /* 0x000f280000300800 */
[----:B------:R-:W4:Y:S04]  /*ed590*/  LDL.LU R249, [R1+0xa00] ;  /* 0x000a000001f97983 */ /* 0x000f280000300800 */
[----:B------:R-:W4:Y:S04]  /*ed5a0*/  LDL.LU R242, [R1+0x9d0] ;  /* 0x0009d00001f27983 */ /* 0x000f280000300800 */
[----:B------:R-:W4:Y:S04]  /*ed5b0*/  LDL.LU R245, [R1+0x9a0] ;  /* 0x0009a00001f57983 */ /* 0x000f280000300800 */
[----:B------:R-:W-:Y:S04]  /*ed5c0*/  @P1 STG.E [R2.64], R30 ;  /* 0x0000001e02001986 */ /* 0x000fe8000c101904 */
[----:B------:R-:W-:Y:S04]  /*ed5d0*/  @P4 STG.E [R20.64], R248 ;  /* 0x000000f814004986 */ /* 0x000fe8000c101904 */
[----:B------:R1:W-:Y:S04]  /*ed5e0*/  @P5 STG.E [R22.64], R244 ;  /* 0x000000f416005986 */ /* 0x0003e8000c101904 */
[----:B------:R1:W-:Y:S04]  /*ed5f0*/  @P6 STG.E [R24.64], R247 ;  /* 0x000000f718006986 */ /* 0x0003e8000c101904 */
[----:B-1----:R-:W4:Y:S04]  /*ed600*/  LDL.LU R244, [R1+0x980] ;  /* 0x0009800001f47983 */ /* 0x002f280000300800 */
[----:B------:R-:W4:Y:S01]  /*ed610*/  LDL.LU R247, [R1+0x940] ;  /* 0x0009400001f77983 */ /* 0x000f220000300800 */
[----:B------:R-:W-:-:S02]  /*ed620*/  ISETP.LT.AND P2, PT, R187, c[0x0][0x178], !P2 ;  /* 0x00005e00bb007a0c */ /* 0x000fc40005741270 */
[----:B------:R-:W-:Y:S02]  /*ed630*/  ISETP.LT.AND P3, PT, R202, c[0x0][0x178], !P0 ;  /* 0x00005e00ca007a0c */ /* 0x000fe40004761270 */
[C---:B------:R-:W-:Y:S01]  /*ed640*/  IADD3 R27, R26.reuse, c[0x0][0x198], RZ ;  /* 0x000066001a1b7a10 */ /* 0x040fe20007ffe0ff */
[----:B------:R-:W-:-:S04]  /*ed650*/  IMAD.WIDE R2, R26, 0x4, R108 ;  /* 0x000000041a027825 */ /* 0x000fc800078e026c */
[----:B------:R-:W-:Y:S01]  /*ed660*/  IMAD.WIDE R20, R27, 0x4, R92 ;  /* 0x000000041b147825 */ /* 0x000fe200078e025c */
[----:B------:R-:W-:Y:S02]  /*ed670*/  ISETP.LT.AND P1, PT, R219, c[0x0][0x178], !P0 ;  /* 0x00005e00db007a0c */ /* 0x000fe40004721270 */
[----:B------:R-:W-:Y:S02]  /*ed680*/  ISETP.LT.AND P4, PT, R123, c[0x0][0x178], !P0 ;  /* 0x00005e007b007a0c */ /* 0x000fe40004781270 */
[----:B------:R-:W-:Y:S02]  /*ed690*/  ISETP.LT.AND P5, PT, R203, c[0x0][0x178], !P0 ;  /* 0x00005e00cb007a0c */ /* 0x000fe400047a1270 */
[----:B------:R-:W-:Y:S01]  /*ed6a0*/  ISETP.LT.AND P6, PT, R171, c[0x0][0x178], !P0 ;  /* 0x00005e00ab007a0c */ /* 0x000fe200047c1270 */
[----:B------:R-:W-:-:S04]  /*ed6b0*/  IMAD.WIDE R22, R27, 0x4, R236 ;  /* 0x000000041b167825 */ /* 0x000fc800078e02ec */
[C---:B------:R-:W-:Y:S01]  /*ed6c0*/  IMAD.WIDE R24, R27.reuse, 0x4, R234 ;  /* 0x000000041b187825 */ /* 0x040fe200078e02ea */
[----:B--2---:R1:W-:Y:S04]  /*ed6d0*/  @P2 STG.E [R2.64], R246 ;  /* 0x000000f602002986 */ /* 0x0043e8000c101904 */
[----:B---3--:R2:W-:Y:S04]  /*ed6e0*/  @P3 STG.E [R20.64], R243 ;  /* 0x000000f314003986 */ /* 0x0085e8000c101904 */
[----:B-1----:R-:W3:Y:S04]  /*ed6f0*/  LDL.LU R246, [R1+0xa24] ;  /* 0x000a240001f67983 */ /* 0x002ee80000300800 */
[----:B------:R-:W3:Y:S04]  /*ed700*/  LDL.LU R248, [R1+0x740] ;  /* 0x0007400001f87983 */ /* 0x000ee80000300800 */
[----:B------:R-:W3:Y:S04]  /*ed710*/  LDL.LU R26, [R1+0x505c] ;  /* 0x00505c00011a7983 */ /* 0x000ee80000300800 */
[----:B--2---:R-:W2:Y:S01]  /*ed720*/  LDL.LU R243, [R1+0xa44] ;  /* 0x000a440001f37983 */ /* 0x004ea20000300800 */
[----:B------:R-:W-:Y:S01]  /*ed730*/  IMAD.WIDE R2, R27, 0x4, R238 ;  /* 0x000000041b027825 */ /* 0x000fe200078e02ee */
[----:B------:R-:W-:-:S02]  /*ed740*/  ISETP.LT.AND P2, PT, R139, c[0x0][0x178], !P0 ;  /* 0x00005e008b007a0c */ /* 0x000fc40004741270 */
[----:B------:R-:W-:Y:S01]  /*ed750*/  ISETP.LT.AND P3, PT, R155, c[0x0][0x178], !P0 ;  /* 0x00005e009b007a0c */ /* 0x000fe20004761270 */
[C---:B------:R-:W-:Y:S01]  /*ed760*/  IMAD.WIDE R20, R27.reuse, 0x4, R94 ;  /* 0x000000041b147825 */ /* 0x040fe200078e025e */
[----:B----4-:R1:W-:Y:S04]  /*ed770*/  @P1 STG.E [R2.64], R252 ;  /* 0x000000fc02001986 */ /* 0x0103e8000c101904 */
[----:B------:R4:W-:Y:S04]  /*ed780*/  @P4 STG.E [R20.64], R249 ;  /* 0x000000f914004986 */ /* 0x0009e8000c101904 */
[----:B-1----:R-:W2:Y:S01]  /*ed790*/  LDL.LU R252, [R1+0x744] ;  /* 0x0007440001fc7983 */ /* 0x002ea20000300800 */
[----:B------:R-:W-:-:S03]  /*ed7a0*/  IMAD.WIDE R2, R27, 0x4, R232 ;  /* 0x000000041b027825 */ /* 0x000fc600078e02e8 */
[----:B------:R1:W-:Y:S04]  /*ed7b0*/  @P5 STG.E [R22.64], R242 ;  /* 0x000000f216005986 */ /* 0x0003e8000c101904 */
[----:B----4-:R-:W4:Y:S01]  /*ed7c0*/  LDL.LU R249, [R1+0xa04] ;  /* 0x000a040001f97983 */ /* 0x010f220000300800 */
[----:B------:R-:W-:-:S03]  /*ed7d0*/  IMAD.WIDE R20, R27, 0x4, R110 ;  /* 0x000000041b147825 */ /* 0x000fc600078e026e */
[----:B------:R1:W-:Y:S04]  /*ed7e0*/  @P6 STG.E [R24.64], R245 ;  /* 0x000000f518006986 */ /* 0x0003e8000c101904 */
[----:B-1----:R-:W4:Y:S04]  /*ed7f0*/  LDL.LU R242, [R1+0x9d4] ;  /* 0x0009d40001f27983 */ /* 0x002f280000300800 */
[----:B------:R-:W4:Y:S04]  /*ed800*/  LDL.LU R245, [R1+0x9a4] ;  /* 0x0009a40001f57983 */ /* 0x000f280000300800 */
[----:B------:R1:W-:Y:S04]  /*ed810*/  @P2 STG.E [R2.64], R244 ;  /* 0x000000f402002986 */ /* 0x0003e8000c101904 */
[----:B------:R1:W-:Y:S04]  /*ed820*/  @P3 STG.E [R20.64], R247 ;  /* 0x000000f714003986 */ /* 0x0003e8000c101904 */
[----:B-1----:R-:W4:Y:S04]  /*ed830*/  LDL.LU R244, [R1+0x984] ;  /* 0x0009840001f47983 */ /* 0x002f280000300800 */
[----:B------:R-:W4:Y:S01]  /*ed840*/  LDL.LU R247, [R1+0x944] ;  /* 0x0009440001f77983 */ /* 0x000f220000300800 */
[----:B------:R-:W-:-:S02]  /*ed850*/  ISETP.GE.AND P1, PT, R28, c[0x0][0x17c], PT ;  /* 0x00005f001c007a0c */ /* 0x000fc40003f26270 */
[----:B------:R-:W-:Y:S02]  /*ed860*/  ISETP.LT.AND P0, PT, R187, c[0x0][0x178], !P0 ;  /* 0x00005e00bb007a0c */ /* 0x000fe40004701270 */
[----:B------:R-:W-:Y:S02]  /*ed870*/  ISETP.LT.AND P5, PT, R202, c[0x0][0x178], !P1 ;  /* 0x00005e00ca007a0c */ /* 0x000fe40004fa1270 */
[----:B------:R-:W-:Y:S02]  /*ed880*/  ISETP.LT.AND P6, PT, R219, c[0x0][0x178], !P1 ;  /* 0x00005e00db007a0c */ /* 0x000fe40004fc1270 */
[C---:B------:R-:W-:Y:S01]  /*ed890*/  IADD3 R2, R27.reuse, c[0x0][0x198], RZ ;  /* 0x000066001b027a10 */ /* 0x040fe20007ffe0ff */
[----:B------:R-:W-:-:S04]  /*ed8a0*/  IMAD.WIDE R20, R27, 0x4, R108 ;  /* 0x000000041b147825 */ /* 0x000fc800078e026c */
[----:B------:R-:W-:-:S04]  /*ed8b0*/  IMAD.WIDE R22, R2, 0x4, R92 ;  /* 0x0000000402167825 */ /* 0x000fc800078e025c */
[C---:B------:R-:W-:Y:S01]  /*ed8c0*/  IMAD.WIDE R24, R2.reuse, 0x4, R238 ;  /* 0x0000000402187825 */ /* 0x040fe200078e02ee */
[----:B------:R-:W-:Y:S02]  /*ed8d0*/  ISETP.LT.AND P2, PT, R123, c[0x0][0x178], !P1 ;  /* 0x00005e007b007a0c */ /* 0x000fe40004f41270 */
[----:B------:R-:W-:Y:S02]  /*ed8e0*/  ISETP.LT.AND P3, PT, R203, c[0x0][0x178], !P1 ;  /* 0x00005e00cb007a0c */ /* 0x000fe40004f61270 */
[----:B------:R-:W-:Y:S01]  /*ed8f0*/  ISETP.LT.AND P4, PT, R171, c[0x0][0x178], !P1 ;  /* 0x00005e00ab007a0c */ /* 0x000fe20004f81270 */
[----:B---3--:R1:W-:Y:S04]  /*ed900*/  @P0 STG.E [R20.64], R248 ;  /* 0x000000f814000986 */ /* 0x0083e8000c101904 */
[----:B--2---:R-:W-:Y:S04]  /*ed910*/  @P5 STG.E [R22.64], R243 ;  /* 0x000000f316005986 */ /* 0x004fe8000c101904 */
[----:B------:R2:W-:Y:S01]  /*ed920*/  @P6 STG.E [R24.64], R246 ;  /* 0x000000f618006986 */ /* 0x0005e2000c101904 */
[----:B------:R-:W-:Y:S01]  /*ed930*/  ISETP.LT.AND P5, PT, R139, c[0x0][0x178], !P1 ;  /* 0x00005e008b007a0c */ /* 0x000fe20004fa1270 */
[C---:B-1----:R-:W-:Y:S01]  /*ed940*/  IMAD.WIDE R20, R2.reuse, 0x4, R94 ;  /* 0x0000000402147825 */ /* 0x042fe200078e025e */
[----:B------:R-:W-:Y:S01]  /*ed950*/  ISETP.LT.AND P6, PT, R155, c[0x0][0x178], !P1 ;  /* 0x00005e009b007a0c */ /* 0x000fe20004fc1270 */
[----:B--2---:R-:W2:Y:S04]  /*ed960*/  LDL.LU R246, [R1+0xb00] ;  /* 0x000b000001f67983 */ /* 0x004ea80000300800 */
[----:B------:R-:W3:Y:S01]  /*ed970*/  LDL.LU R3, [R1+0x5060] ;  /* 0x0050600001037983 */ /* 0x000ee20000300800 */
[----:B------:R-:W-:-:S03]  /*ed980*/  IMAD.WIDE R22, R2, 0x4, R236 ;  /* 0x0000000402167825 */ /* 0x000fc600078e02ec */
[----:B------:R-:W3:Y:S01]  /*ed990*/  LDL.LU R248, [R1+0xa60] ;  /* 0x000a600001f87983 */ /* 0x000ee20000300800 */
[C---:B------:R-:W-:Y:S01]  /*ed9a0*/  IMAD.WIDE R24, R2.reuse, 0x4, R234 ;  /* 0x0000000402187825 */ /* 0x040fe200078e02ea */
[----:B------:R-:W-:Y:S02]  /*ed9b0*/  ISETP.LT.AND P1, PT, R187, c[0x0][0x178], !P1 ;  /* 0x00005e00bb007a0c */ /* 0x000fe40004f21270 */
[----:B------:R-:W3:Y:S04]  /*ed9c0*/  LDL.LU R243, [R1+0xa50] ;  /* 0x000a500001f37983 */ /* 0x000ee80000300800 */
[----:B------:R-:W3:Y:S04]  /*ed9d0*/  LDL.LU R30, [R1+0xa30] ;  /* 0x000a3000011e7983 */ /* 0x000ee80000300800 */
[----:B----4-:R1:W-:Y:S04]  /*ed9e0*/  @P2 STG.E [R20.64], R249 ;  /* 0x000000f914002986 */ /* 0x0103e8000c101904 */
[----:B------:R4:W-:Y:S01]  /*ed9f0*/  @P3 STG.E [R22.64], R242 ;  /* 0x000000f216003986 */ /* 0x0009e2000c101904 */
[----:B-1----:R-:W-:-:S03]  /*eda00*/  IMAD.WIDE R20, R2, 0x4, R232 ;  /* 0x0000000402147825 */ /* 0x002fc600078e02e8 */
[----:B------:R1:W-:Y:S04]  /*eda10*/  @P4 STG.E [R24.64], R245 ;  /* 0x000000f518004986 */ /* 0x0003e8000c101904 */
[----:B----4-:R-:W4:Y:S01]  /*eda20*/  LDL.LU R242, [R1+0xa10] ;  /* 0x000a100001f27983 */ /* 0x010f220000300800 */
[----:B------:R-:W-:-:S03]  /*eda30*/  IMAD.WIDE R22, R2, 0x4, R110 ;  /* 0x0000000402167825 */ /* 0x000fc600078e026e */
[----:B-1----:R-:W4:Y:S01]  /*eda40*/  LDL.LU R245, [R1+0x9f0] ;  /* 0x0009f00001f57983 */ /* 0x002f220000300800 */
[----:B------:R-:W-:-:S03]  /*eda50*/  IMAD.WIDE R24, R2, 0x4, R108 ;  /* 0x0000000402187825 */ /* 0x000fc600078e026c */
[----:B------:R-:W-:Y:S04]  /*eda60*/  @P5 STG.E [R20.64], R244 ;  /* 0x000000f414005986 */ /* 0x000fe8000c101904 */
[----:B------:R1:W-:Y:S04]  /*eda70*/  @P6 STG.E [R22.64], R247 ;  /* 0x000000f716006986 */ /* 0x0003e8000c101904 */
[----:B------:R-:W4:Y:S04]  /*eda80*/  LDL.LU R249, [R1+0x9c0] ;  /* 0x0009c00001f97983 */ /* 0x000f280000300800 */
[----:B------:R1:W-:Y:S04]  /*eda90*/  @P1 STG.E [R24.64], R252 ;  /* 0x000000fc18001986 */ /* 0x0003e8000c101904 */
[----:B-1----:R-:W4:Y:S04]  /*edaa0*/  LDL.LU R247, [R1+0x970] ;  /* 0x0009700001f77983 */ /* 0x002f280000300800 */
[----:B------:R-:W4:Y:S01]  /*edab0*/  LDL.LU R252, [R1+0xb04] ;  /* 0x000b040001fc7983 */ /* 0x000f220000300800 */
[----:B------:R-:W-:-:S02]  /*edac0*/  ISETP.GE.AND P0, PT, R26, c[0x0][0x17c], PT ;  /* 0x00005f001a007a0c */ /* 0x000fc40003f06270 */
[----:B------:R-:W-:Y:S01]  /*edad0*/  IADD3 R2, R2, c[0x0][0x198], RZ ;  /* 0x0000660002027a10 */ /* 0x000fe20007ffe0ff */
[----:B------:R-:W4:Y:S01]  /*edae0*/  LDL.LU R244, [R1+0xa34] ;  /* 0x000a340001f47983 */ /* 0x000f220000300800 */
[----:B------:R-:W-:Y:S02]  /*edaf0*/  ISETP.LT.AND P4, PT, R202, c[0x0][0x178], !P0 ;  /* 0x00005e00ca007a0c */ /* 0x000fe40004781270 */
[----:B------:R-:W-:Y:S01]  /*edb00*/  ISETP.LT.AND P2, PT, R219, c[0x0][0x178], !P0 ;  /* 0x00005e00db007a0c */ /* 0x000fe20004741270 */
[C---:B------:R-:W-:Y:S01]  /*edb10*/  IMAD.WIDE R20, R2.reuse, 0x4, R92 ;  /* 0x0000000402147825 */ /* 0x040fe200078e025c */
[----:B------:R-:W-:Y:S02]  /*edb20*/  ISETP.LT.AND P3, PT, R123, c[0x0][0x178], !P0 ;  /* 0x00005e007b007a0c */ /* 0x000fe40004761270 */
[----:B------:R-:W-:Y:S01]  /*edb30*/  ISETP.LT.AND P6, PT, R203, c[0x0][0x178], !P0 ;  /* 0x00005e00cb007a0c */ /* 0x000fe200047c1270 */
[----:B------:R-:W-:Y:S01]  /*edb40*/  IMAD.WIDE R22, R2, 0x4, R238 ;  /* 0x0000000402167825 */ /* 0x000fe200078e02ee */
[----:B------:R-:W-:-:S03]  /*edb50*/  ISETP.LT.AND P5, PT, R171, c[0x0][0x178], !P0 ;  /* 0x00005e00ab007a0c */ /* 0x000fc600047a1270 */
[----:B------:R-:W-:Y:S02]  /*edb60*/  IMAD.WIDE R24, R2, 0x4, R94 ;  /* 0x0000000402187825 */ /* 0x000fe400078e025e */
[----:B--2---:R1:W-:Y:S01]  /*edb70*/  @P4 STG.E [R20.64], R246 ;  /* 0x000000f614004986 */ /* 0x0043e2000c101904 */
[----:B------:R-:W-:Y:S02]  /*edb80*/  ISETP.LT.AND P4, PT, R139, c[0x0][0x178], !P0 ;  /* 0x00005e008b007a0c */ /* 0x000fe40004781270 */
[----:B---3--:R-:W-:Y:S01]  /*edb90*/  ISETP.GE.AND P1, PT, R3, c[0x0][0x17c], PT ;  /* 0x00005f0003007a0c */ /* 0x008fe20003f26270 */
[----:B------:R2:W-:Y:S01]  /*edba0*/  @P2 STG.E [R22.64], R248 ;  /* 0x000000f816002986 */ /* 0x0005e2000c101904 */
[----:B------:R-:W-:-:S03]  /*edbb0*/  ISETP.LT.AND P2, PT, R155, c[0x0][0x178], !P0 ;  /* 0x00005e009b007a0c */ /* 0x000fc60004741270 */
[----:B-1----:R-:W3:Y:S01]  /*edbc0*/  LDL.LU R246, [R1+0x9c4] ;  /* 0x0009c40001f67983 */ /* 0x002ee20000300800 */
[----:B------:R-:W-:Y:S01]  /*edbd0*/  ISETP.LT.AND P0, PT, R187, c[0x0][0x178], !P0 ;  /* 0x00005e00bb007a0c */ /* 0x000fe20004701270 */
[C---:B------:R-:W-:Y:S02]  /*edbe0*/  IMAD.WIDE R20, R2.reuse, 0x4, R232 ;  /* 0x0000000402147825 */ /* 0x040fe400078e02e8 */
[----:B------:R1:W-:Y:S04]  /*edbf0*/  @P3 STG.E [R24.64], R243 ;  /* 0x000000f318003986 */ /* 0x0003e8000c101904 */
[----:B--2---:R-:W2:Y:S01]  /*edc00*/  LDL.LU R248, [R1+0xa64] ;  /* 0x000a640001f87983 */ /* 0x004ea20000300800 */
[----:B------:R-:W-:-:S03]  /*edc10*/  IMAD.WIDE R22, R2, 0x4, R236 ;  /* 0x0000000402167825 */ /* 0x000fc600078e02ec */
[----:B------:R-:W3:Y:S01]  /*edc20*/  LDL.LU R26, [R1+0x5064] ;  /* 0x00506400011a7983 */ /* 0x000ee20000300800 */
[----:B------:R-:W-:-:S03]  /*edc30*/  ISETP.LT.AND P3, PT, R202, c[0x0][0x178], !P1 ;  /* 0x00005e00ca007a0c */ /* 0x000fc60004f61270 */
[----:B-1----:R-:W3:Y:S01]  /*edc40*/  LDL.LU R243, [R1+0xa54] ;  /* 0x000a540001f37983 */ /* 0x002ee20000300800 */
[C---:B------:R-:W-:Y:S01]  /*edc50*/  IMAD.WIDE R24, R2.reuse, 0x4, R234 ;  /* 0x0000000402187825 */ /* 0x040fe200078e02ea */
[C---:B------:R-:W-:Y:S02]  /*edc60*/  IADD3 R3, R2.reuse, c[0x0][0x198], RZ ;  /* 0x0000660002037a10 */ /* 0x040fe40007ffe0ff */
[----:B------:R1:W-:Y:S04]  /*edc70*/  @P6 STG.E [R22.64], R30 ;  /* 0x0000001e16006986 */ /* 0x0003e8000c101904 */
[----:B----4-:R4:W-:Y:S01]  /*edc80*/  @P5 STG.E [R24.64], R242 ;  /* 0x000000f218005986 */ /* 0x0109e2000c101904 */
[----:B-1----:R-:W-:-:S03]  /*edc90*/  IMAD.WIDE R22, R2, 0x4, R108 ;  /* 0x0000000402167825 */ /* 0x002fc600078e026c */
[----:B------:R1:W-:Y:S01]  /*edca0*/  @P4 STG.E [R20.64], R245 ;  /* 0x000000f514004986 */ /* 0x0003e2000c101904 */
[----:B----4-:R-:W-:-:S03]  /*edcb0*/  IMAD.WIDE R24, R3, 0x4, R92 ;  /* 0x0000000403187825 */ /* 0x010fc600078e025c */
[----:B------:R-:W4:Y:S01]  /*edcc0*/  LDL.LU R242, [R1+0xa14] ;  /* 0x000a140001f27983 */ /* 0x000f220000300800 */
[----:B-1----:R-:W-:-:S03]  /*edcd0*/  IMAD.WIDE R20, R2, 0x4, R110 ;  /* 0x0000000402147825 */ /* 0x002fc600078e026e */
[----:B------:R-:W4:Y:S04]  /*edce0*/  LDL.LU R245, [R1+0x9f4] ;  /* 0x0009f40001f57983 */ /* 0x000f280000300800 */
[----:B------:R-:W-:Y:S04]  /*edcf0*/  @P2 STG.E [R20.64], R249 ;  /* 0x000000f914002986 */ /* 0x000fe8000c101904 */
[----:B------:R-:W-:Y:S04]  /*edd00*/  @P0 STG.E [R22.64], R247 ;  /* 0x000000f716000986 */ /* 0x000fe8000c101904 */
[----:B------:R1:W-:Y:S04]  /*edd10*/  @P3 STG.E [R24.64], R252 ;  /* 0x000000fc18003986 */ /* 0x0003e8000c101904 */
[----:B-1----:R-:W4:Y:S04]  /*edd20*/  LDL.LU R252, [R1+0x974] ;  /* 0x0009740001fc7983 */ /* 0x002f280000300800 */
[----:B------:R-:W4:Y:S01]  /*edd30*/  LDL.LU R247, [R1+0x968] ;  /* 0x0009680001f77983 */ /* 0x000f220000300800 */
[----:B------:R-:W-:-:S02]  /*edd40*/  ISETP.LT.AND P6, PT, R219, c[0x0][0x178], !P1 ;  /* 0x00005e00db007a0c */ /* 0x000fc40004fc1270 */
[----:B------:R-:W-:Y:S02]  /*edd50*/  ISETP.LT.AND P4, PT, R123, c[0x0][0x178], !P1 ;  /* 0x00005e007b007a0c */ /* 0x000fe40004f81270 */
[----:B------:R-:W-:Y:S01]  /*edd60*/  ISETP.LT.AND P5, PT, R203, c[0x0][0x178], !P1 ;  /* 0x00005e00cb007a0c */ /* 0x000fe20004fa1270 */
[----:B------:R-:W-:-:S04]  /*edd70*/  IMAD.WIDE R20, R3, 0x4, R238 ;  /* 0x0000000403147825 */ /* 0x000fc800078e02ee */
[----:B------:R-:W-:Y:S01]  /*edd80*/  IMAD.WIDE R22, R3, 0x4, R94 ;  /* 0x0000000403167825 */ /* 0x000fe200078e025e */
[----:B------:R-:W-:-:S03]  /*edd90*/  ISETP.LT.AND P0, PT, R171, c[0x0][0x178], !P1 ;  /* 0x00005e00ab007a0c */ /* 0x000fc60004f01270 */
[----:B------:R-:W-:Y:S01]  /*edda0*/  IMAD.WIDE R24, R3, 0x4, R236 ;  /* 0x0000000403187825 */ /* 0x000fe200078e02ec */
[----:B------:R-:W-:Y:S02]  /*eddb0*/  ISETP.LT.AND P2, PT, R139, c[0x0][0x178], !P1 ;  /* 0x00005e008b007a0c */ /* 0x000fe40004f41270 */
[----:B------:R-:W-:Y:S02]  /*eddc0*/  ISETP.LT.AND P3, PT, R155, c[0x0][0x178], !P1 ;  /* 0x00005e009b007a0c */ /* 0x000fe40004f61270 */
[----:B------:R-:W-:Y:S02]  /*eddd0*/  ISETP.LT.AND P1, PT, R187, c[0x0][0x178], !P1 ;  /* 0x00005e00bb007a0c */ /* 0x000fe40004f21270 */
[----:B------:R-:W-:Y:S01]  /*edde0*/  IADD3 R27, R3, c[0x0][0x198], RZ ;  /* 0x00006600031b7a10 */ /* 0x000fe20007ffe0ff */
[----:B--2---:R-:W-:Y:S01]  /*eddf0*/  @P6 STG.E [R20.64], R248 ;  /* 0x000000f814006986 */ /* 0x004fe2000c101904 */
[----:B---3--:R-:W-:-:S03]  /*ede00*/  ISETP.GE.AND P6, PT, R26, c[0x0][0x17c], PT ;  /* 0x00005f001a007a0c */ /* 0x008fc60003fc6270 */
[----:B------:R-:W2:Y:S04]  /*ede10*/  LDL.LU R26, [R1+0x5068] ;  /* 0x00506800011a7983 */ /* 0x000ea80000300800 */
[----:B------:R1:W-:Y:S04]  /*ede20*/  @P4 STG.E [R22.64], R243 ;  /* 0x000000f316004986 */ /* 0x0003e8000c101904 */
[----:B------:R-:W3:Y:S04]  /*ede30*/  LDL.LU R30, [R1+0x938] ;  /* 0x00093800011e7983 */ /* 0x000ee80000300800 */
[----:B------:R1:W-:Y:S04]  /*ede40*/  @P5 STG.E [R24.64], R244 ;  /* 0x000000f418005986 */ /* 0x0003e8000c101904 */
[----:B-1----:R-:W3:Y:S01]  /*ede50*/  LDL.LU R243, [R1+0x918] ;  /* 0x0009180001f37983 */ /* 0x002ee20000300800 */
[----:B------:R-:W-:Y:S01]  /*ede60*/  ISETP.LT.AND P4, PT, R202, c[0x0][0x178], !P6 ;  /* 0x00005e00ca007a0c */ /* 0x000fe20007781270 */
[----:B------:R-:W-:-:S02]  /*ede70*/  IMAD.WIDE R20, R3, 0x4, R234 ;  /* 0x0000000403147825 */ /* 0x000fc400078e02ea */
[----:B------:R-:W3:Y:S04]  /*ede80*/  LDL.LU R244, [R1+0x8f8] ;  /* 0x0008f80001f47983 */ /* 0x000ee80000300800 */
[----:B------:R-:W3:Y:S01]  /*ede90*/  LDL.LU R249, [R1+0x8d8] ;  /* 0x0008d80001f97983 */ /* 0x000ee20000300800 */
[----:B------:R-:W-:-:S03]  /*edea0*/  IMAD.WIDE R22, R3, 0x4, R232 ;  /* 0x0000000403167825 */ /* 0x000fc600078e02e8 */
[----:B------:R-:W3:Y:S01]  /*edeb0*/  LDL.LU R248, [R1+0x4f8] ;  /* 0x0004f80001f87983 */ /* 0x000ee20000300800 */
[----:B------:R-:W-:-:S04]  /*edec0*/  IMAD.WIDE R24, R3, 0x4, R110 ;  /* 0x0000000403187825 */ /* 0x000fc800078e026e */
[----:B------:R-:W-:Y:S01]  /*eded0*/  IMAD.WIDE R2, R3, 0x4, R108 ;  /* 0x0000000403027825 */ /* 0x000fe200078e026c */
[----:B----4-:R1:W-:Y:S04]  /*edee0*/  @P0 STG.E [R20.64], R242 ;  /* 0x000000f214000986 */ /* 0x0103e8000c101904 */
[----:B------:R-:W-:Y:S04]  /*edef0*/  @P2 STG.E [R22.64], R245 ;  /* 0x000000f516002986 */ /* 0x000fe8000c101904 */
[----:B------:R-:W-:Y:S01]  /*edf00*/  @P3 STG.E [R24.64], R246 ;  /* 0x000000f618003986 */ /* 0x000fe2000c101904 */
[----:B-1----:R-:W-:-:S03]  /*edf10*/  IMAD.WIDE R20, R27, 0x4, R92 ;  /* 0x000000041b147825 */ /* 0x002fc600078e025c */
[----:B------:R1:W-:Y:S04]  /*edf20*/  @P1 STG.E [R2.64], R252 ;  /* 0x000000fc02001986 */ /* 0x0003e8000c101904 */
[----:B------:R4:W-:Y:S04]  /*edf30*/  @P4 STG.E [R20.64], R247 ;  /* 0x000000f714004986 */ /* 0x0009e8000c101904 */
[----:B-1----:R-:W3:Y:S04]  /*edf40*/  LDL.LU R252, [R1+0x93c] ;  /* 0x00093c0001fc7983 */ /* 0x002ee80000300800 */
[----:B------:R-:W3:Y:S04]  /*edf50*/  LDL.LU R242, [R1+0x4e8] ;  /* 0x0004e80001f27983 */ /* 0x000ee80000300800 */
[----:B------:R-:W3:Y:S04]  /*edf60*/  LDL.LU R245, [R1+0x458] ;  /* 0x0004580001f57983 */ /* 0x000ee80000300800 */
[----:B----4-:R-:W4:Y:S01]  /*edf70*/  LDL.LU R247, [R1+0x96c] ;  /* 0x00096c0001f77983 */ /* 0x010f220000300800 */
[----:B------:R-:W-:-:S02]  /*edf80*/  ISETP.LT.AND P5, PT, R219, c[0x0][0x178], !P6 ;  /* 0x00005e00db007a0c */ /* 0x000fc400077a1270 */
[----:B------:R-:W-:Y:S02]  /*edf90*/  ISETP.LT.AND P3, PT, R123, c[0x0][0x178], !P6 ;  /* 0x00005e007b007a0c */ /* 0x000fe40007761270 */
[----:B------:R-:W-:Y:S02]  /*edfa0*/  ISETP.LT.AND P2, PT, R203, c[0x0][0x178], !P6 ;  /* 0x00005e00cb007a0c */ /* 0x000fe40007741270 */
[----:B------:R-:W-:Y:S01]  /*edfb0*/  ISETP.LT.AND P0, PT, R171, c[0x0][0x178], !P6 ;  /* 0x00005e00ab007a0c */ /* 0x000fe20007701270 */
[----:B------:R-:W-:Y:S01]  /*edfc0*/  IMAD.WIDE R2, R27, 0x4, R238 ;  /* 0x000000041b027825 */ /* 0x000fe200078e02ee */
[----:B------:R-:W-:Y:S01]  /*edfd0*/  ISETP.LT.AND P4, PT, R139, c[0x0][0x178], !P6 ;  /* 0x00005e008b007a0c */ /* 0x000fe20007781270 */
[----:B------:R-:W4:Y:S02]  /*edfe0*/  LDL.LU R246, [R1+0x4ec] ;  /* 0x0004ec0001f67983 */ /* 0x000f240000300800 */
[C---:B------:R-:W-:Y:S02]  /*edff0*/  IMAD.WIDE R20, R27.reuse, 0x4, R94 ;  /* 0x000000041b147825 */ /* 0x040fe400078e025e */
[----:B------:R-:W4:Y:S02]  /*ee000*/  LDL.LU R28, [R1+0x506c] ;  /* 0x00506c00011c7983 */ /* 0x000f240000300800 */
[----:B------:R-:W-:-:S04]  /*ee010*/  IMAD.WIDE R22, R27, 0x4, R236 ;  /* 0x000000041b167825 */ /* 0x000fc800078e02ec */
[C---:B------:R-:W-:Y:S01]  /*ee020*/  IMAD.WIDE R24, R27.reuse, 0x4, R234 ;  /* 0x000000041b187825 */ /* 0x040fe200078e02ea */
[----:B--2---:R-:W-:Y:S01]  /*ee030*/  ISETP.GE.AND P1, PT, R26, c[0x0][0x17c], PT ;  /* 0x00005f001a007a0c */ /* 0x004fe20003f26270 */
[----:B---3--:R1:W-:Y:S04]  /*ee040*/  @P5 STG.E [R2.64], R30 ;  /* 0x0000001e02005986 */ /* 0x0083e8000c101904 */
[----:B------:R2:W-:Y:S01]  /*ee050*/  @P3 STG.E [R20.64], R243 ;  /* 0x000000f314003986 */ /* 0x0005e2000c101904 */
[----:B------:R-:W-:Y:S01]  /*ee060*/  ISETP.LT.AND P3, PT, R202, c[0x0][0x178], !P1 ;  /* 0x00005e00ca007a0c */ /* 0x000fe20004f61270 */
[----:B-1----:R-:W-:Y:S02]  /*ee070*/  IMAD.WIDE R2, R27, 0x4, R232 ;  /* 0x000000041b027825 */ /* 0x002fe400078e02e8 */
[----:B------:R1:W-:Y:S04]  /*ee080*/  @P2 STG.E [R22.64], R244 ;  /* 0x000000f416002986 */ /* 0x0003e8000c101904 */
[----:B------:R3:W-:Y:S01]  /*ee090*/  @P0 STG.E [R24.64], R249 ;  /* 0x000000f918000986 */ /* 0x0007e2000c101904 */
[----:B------:R-:W-:-:S02]  /*ee0a0*/  ISETP.LT.AND P0, PT, R155, c[0x0][0x178], !P6 ;  /* 0x00005e009b007a0c */ /* 0x000fc40007701270 */
[----:B------:R-:W-:Y:S01]  /*ee0b0*/  ISETP.LT.AND P6, PT, R187, c[0x0][0x178], !P6 ;  /* 0x00005e00bb007a0c */ /* 0x000fe200077c1270 */
[----:B--2---:R-:W2:Y:S01]  /*ee0c0*/  LDL.LU R243, [R1+0x91c] ;  /* 0x00091c0001f37983 */ /* 0x004ea20000300800 */
[----:B------:R-:W-:-:S03]  /*ee0d0*/  IADD3 R26, R27, c[0x0][0x198], RZ ;  /* 0x000066001b1a7a10 */ /* 0x000fc60007ffe0ff */
[----:B-1----:R-:W2:Y:S01]  /*ee0e0*/  LDL.LU R244, [R1+0x8fc] ;  /* 0x0008fc0001f47983 */ /* 0x002ea20000300800 */
[----:B------:R-:W-:Y:S01]  /*ee0f0*/  ISETP.LT.AND P2, PT, R219, c[0x0][0x178], !P1 ;  /* 0x00005e00db007a0c */ /* 0x000fe20004f41270 */
[----:B------:R-:W-:Y:S02]  /*ee100*/  IMAD.WIDE R20, R27, 0x4, R108 ;  /* 0x000000041b147825 */ /* 0x000fe400078e026c */
[----:B------:R1:W-:Y:S04]  /*ee110*/  @P4 STG.E [R2.64], R248 ;  /* 0x000000f802004986 */ /* 0x0003e8000c101904 */
[----:B---3--:R-:W3:Y:S01]  /*ee120*/  LDL.LU R249, [R1+0x8dc] ;  /* 0x0008dc0001f97983 */ /* 0x008ee20000300800 */
[----:B------:R-:W-:-:S03]  /*ee130*/  IMAD.WIDE R22, R26, 0x4, R92 ;  /* 0x000000041a167825 */ /* 0x000fc600078e025c */
[----:B-1----:R-:W3:Y:S01]  /*ee140*/  LDL.LU R248, [R1+0x4fc] ;  /* 0x0004fc0001f87983 */ /* 0x002ee20000300800 */
[----:B------:R-:W-:-:S04]  /*ee150*/  IMAD.WIDE R2, R27, 0x4, R110 ;  /* 0x000000041b027825 */ /* 0x000fc800078e026e */
[----:B------:R-:W-:Y:S01]  /*ee160*/  IMAD.WIDE R24, R26, 0x4, R238 ;  /* 0x000000041a187825 */ /* 0x000fe200078e02ee */
[----:B------:R-:W-:Y:S04]  /*ee170*/  @P0 STG.E [R2.64], R242 ;  /* 0x000000f202000986 */ /* 0x000fe8000c101904 */
[----:B------:R1:W-:Y:S04]  /*ee180*/  @P6 STG.E [R20.64], R245 ;  /* 0x000000f514006986 */ /* 0x0003e8000c101904 */
[----:B----4-:R4:W-:Y:S04]  /*ee190*/  @P3 STG.E [R22.64], R247 ;  /* 0x000000f716003986 */ /* 0x0109e8000c101904 */
[----:B------:R4:W-:Y:S04]  /*ee1a0*/  @P2 STG.E [R24.64], R252 ;  /* 0x000000fc18002986 */ /* 0x0009e8000c101904 */
[----:B-1----:R-:W3:Y:S04]  /*ee1b0*/  LDL.LU R245, [R1+0x45c] ;  /* 0x00045c0001f57983 */ /* 0x002ee80000300800 */
[----:B----4-:R-:W3:Y:S04]  /*ee1c0*/  LDL.LU R247, [R1+0x9e8] ;  /* 0x0009e80001f77983 */ /* 0x010ee80000300800 */
[----:B------:R-:W3:Y:S01]  /*ee1d0*/  LDL.LU R252, [R1+0x9b8] ;  /* 0x0009b80001fc7983 */ /* 0x000ee20000300800 */
[----:B------:R-:W-:-:S02]  /*ee1e0*/  ISETP.LT.AND P5, PT, R123, c[0x0][0x178], !P1 ;  /* 0x00005e007b007a0c */ /* 0x000fc40004fa1270 */
[----:B------:R-:W-:Y:S01]  /*ee1f0*/  ISETP.LT.AND P4, PT, R203, c[0x0][0x178], !P1 ;  /* 0x00005e00cb007a0c */ /* 0x000fe20004f81270 */
[C---:B------:R-:W-:Y:S01]  /*ee200*/  IMAD.WIDE R2, R26.reuse, 0x4, R94 ;  /* 0x000000041a027825 */ /* 0x040fe200078e025e */
[----:B------:R-:W-:Y:S01]  /*ee210*/  ISETP.LT.AND P2, PT, R171, c[0x0][0x178], !P1 ;  /* 0x00005e00ab007a0c */ /* 0x000fe20004f41270 */
[----:B------:R-:W3:Y:S01]  /*ee220*/  LDL.LU R25, [R1+0x5070] ;  /* 0x0050700001197983 */ /* 0x000ee20000300800 */
[----:B------:R-:W-:Y:S01]  /*ee230*/  ISETP.LT.AND P3, PT, R139, c[0x0][0x178], !P1 ;  /* 0x00005e008b007a0c */ /* 0x000fe20004f61270 */
[----:B------:R-:W-:Y:S01]  /*ee240*/  IMAD.WIDE R20, R26, 0x4, R236 ;  /* 0x000000041a147825 */ /* 0x000fe200078e02ec */
[----:B------:R-:W-:Y:S01]  /*ee250*/  ISETP.LT.AND P6, PT, R155, c[0x0][0x178], !P1 ;  /* 0x00005e009b007a0c */ /* 0x000fe20004fc1270 */
[----:B------:R-:W3:Y:S01]  /*ee260*/  LDL.LU R242, [R1+0x998] ;  /* 0x0009980001f27983 */ /* 0x000ee20000300800 */
[----:B------:R-:W-:Y:S02]  /*ee270*/  ISETP.GE.AND P0, PT, R28, c[0x0][0x17c], PT ;  /* 0x00005f001c007a0c */ /* 0x000fe40003f06270 */
[----:B------:R-:W-:Y:S01]  /*ee280*/  ISETP.LT.AND P1, PT, R187, c[0x0][0x178], !P1 ;  /* 0x00005e00bb007a0c */ /* 0x000fe20004f21270 */
[C---:B------:R-:W-:Y:S01]  /*ee290*/  IMAD.WIDE R22, R26.reuse, 0x4, R110 ;  /* 0x000000041a167825 */ /* 0x040fe200078e026e */
[----:B------:R-:W-:Y:S01]  /*ee2a0*/  IADD3 R24, R26, c[0x0][0x198], RZ ;  /* 0x000066001a187a10 */ /* 0x000fe20007ffe0ff */
[----:B--2---:R1:W-:Y:S01]  /*ee2b0*/  @P5 STG.E [R2.64], R243 ;  /* 0x000000f302005986 */ /* 0x0043e2000c101904 */
[----:B------:R-:W-:-:S03]  /*ee2c0*/  ISETP.LT.AND P5, PT, R202, c[0x0][0x178], !P0 ;  /* 0x00005e00ca007a0c */ /* 0x000fc600047a1270 */
[----:B------:R2:W-:Y:S01]  /*ee2d0*/  @P4 STG.E [R20.64], R244 ;  /* 0x000000f414004986 */ /* 0x0005e2000c101904 */
[----:B------:R-:W-:-:S03]  /*ee2e0*/  ISETP.LT.AND P4, PT, R219, c[0x0][0x178], !P0 ;  /* 0x00005e00db007a0c */ /* 0x000fc60004781270 */
[----:B-1----:R-:W4:Y:S01]  /*ee2f0*/  LDL.LU R243, [R1+0x958] ;  /* 0x0009580001f37983 */ /* 0x002f220000300800 */
[----:B------:R-:W-:-:S03]  /*ee300*/  IMAD.WIDE R2, R26, 0x4, R234 ;  /* 0x000000041a027825 */ /* 0x000fc600078e02ea */
[----:B--2---:R-:W2:Y:S01]  /*ee310*/  LDL.LU R244, [R1+0x928] ;  /* 0x0009280001f47983 */ /* 0x004ea20000300800 */
[----:B------:R-:W-:-:S03]  /*ee320*/  IMAD.WIDE R20, R26, 0x4, R232 ;  /* 0x000000041a147825 */ /* 0x000fc600078e02e8 */
[----:B---3--:R1:W-:Y:S04]  /*ee330*/  @P2 STG.E [R2.64], R249 ;  /* 0x000000f902002986 */ /* 0x0083e8000c101904 */
[----:B------:R3:W-:Y:S04]  /*ee340*/  @P3 STG.E [R20.64], R248 ;  /* 0x000000f814003986 */ /* 0x0007e8000c101904 */
[----:B------:R3:W-:Y:S04]  /*ee350*/  @P6 STG.E [R22.64], R246 ;  /* 0x000000f616006986 */ /* 0x0007e8000c101904 */
[----:B-1----:R-:W2:Y:S01]  /*ee360*/  LDL.LU R249, [R1+0x908] ;  /* 0x0009080001f97983 */ /* 0x002ea20000300800 */
[----:B------:R-:W-:-:S03]  /*ee370*/  IMAD.WIDE R2, R26, 0x4, R108 ;  /* 0x000000041a027825 */ /* 0x000fc600078e026c */
[----:B---3--:R-:W3:Y:S01]  /*ee380*/  LDL.LU R248, [R1+0x718] ;  /* 0x0007180001f87983 */ /* 0x008ee20000300800 */
[----:B------:R-:W-:-:S03]  /*ee390*/  IMAD.WIDE R20, R24, 0x4, R92 ;  /* 0x0000000418147825 */ /* 0x000fc600078e025c */
[----:B------:R-:W3:Y:S01]  /*ee3a0*/  LDL.LU R246, [R1+0x558] ;  /* 0x0005580001f67983 */ /* 0x000ee20000300800 */
[----:B------:R-:W-:-:S03]  /*ee3b0*/  IMAD.WIDE R22, R24, 0x4, R238 ;  /* 0x0000000418167825 */ /* 0x000fc600078e02ee */
        /* <DEDUP_REMOVED lines=15> */
[C---:B------:R-:W-:Y:S01]  /*ee4b0*/  IMAD.WIDE R22, R24.reuse, 0x4, R234 ;  /* 0x0000000418167825 */ /* 0x040fe200078e02ea */
[----:B------:R-:W-:Y:S01]  /*ee4c0*/  ISETP.GE.AND P0, PT, R25, c[0x0][0x17c], PT ;  /* 0x00005f0019007a0c */ /* 0x000fe20003f06270 */
[----:B------:R1:W-:Y:S01]  /*ee4d0*/  @P6 STG.E [R2.64], R242 ;  /* 0x000000f202006986 */ /* 0x0003e2000c101904 */
[----:B------:R-:W-:-:S03]  /*ee4e0*/  IADD3 R26, R24, c[0x0][0x198], RZ ;  /* 0x00006600181a7a10 */ /* 0x000fc60007ffe0ff */
[----:B-1----:R-:W3:Y:S01]  /*ee4f0*/  LDL.LU R242, [R1+0x99c] ;  /* 0x00099c0001f27983 */ /* 0x002ee20000300800 */
[----:B------:R-:W-:-:S03]  /*ee500*/  IMAD.WIDE R2, R24, 0x4, R232 ;  /* 0x0000000418027825 */ /* 0x000fc600078e02e8 */
[----:B----4-:R1:W-:Y:S04]  /*ee510*/  @P3 STG.E [R20.64], R243 ;  /* 0x000000f314003986 */ /* 0x0103e8000c101904 */
[----:B--2---:R2:W-:Y:S01]  /*ee520*/  @P2 STG.E [R22.64], R244 ;  /* 0x000000f416002986 */ /* 0x0045e2000c101904 */
[----:B------:R-:W-:Y:S02]  /*ee530*/  ISETP.LT.AND P2, PT, R202, c[0x0][0x178], !P0 ;  /* 0x00005e00ca007a0c */ /* 0x000fe40004741270 */
[----:B------:R-:W-:Y:S01]  /*ee540*/  ISETP.LT.AND P3, PT, R219, c[0x0][0x178], !P0 ;  /* 0x00005e00db007a0c */ /* 0x000fe20004761270 */
[----:B-1----:R-:W4:Y:S01]  /*ee550*/  LDL.LU R243, [R1+0x95c] ;  /* 0x00095c0001f37983 */ /* 0x002f220000300800 */
[----:B------:R-:W-:-:S03]  /*ee560*/  IMAD.WIDE R20, R24, 0x4, R110 ;  /* 0x0000000418147825 */ /* 0x000fc600078e026e */
[----:B--2---:R-:W2:Y:S01]  /*ee570*/  LDL.LU R244, [R1+0x92c] ;  /* 0x00092c0001f47983 */ /* 0x004ea20000300800 */
[----:B------:R-:W-:-:S03]  /*ee580*/  IMAD.WIDE R22, R24, 0x4, R108 ;  /* 0x0000000418167825 */ /* 0x000fc600078e026c */
[----:B------:R1:W-:Y:S04]  /*ee590*/  @P1 STG.E [R2.64], R249 ;  /* 0x000000f902001986 */ /* 0x0003e8000c101904 */
[----:B---3--:R-:W-:Y:S04]  /*ee5a0*/  @P4 STG.E [R20.64], R248 ;  /* 0x000000f814004986 */ /* 0x008fe8000c101904 */
[----:B------:R3:W-:Y:S01]  /*ee5b0*/  @P5 STG.E [R22.64], R246 ;  /* 0x000000f616005986 */ /* 0x0007e2000c101904 */
[----:B-1----:R-:W-:-:S03]  /*ee5c0*/  IMAD.WIDE R2, R26, 0x4, R92 ;  /* 0x000000041a027825 */ /* 0x002fc600078e025c */
[----:B---3--:R-:W4:Y:S01]  /*ee5d0*/  LDL.LU R246, [R1+0x71c] ;  /* 0x00071c0001f67983 */ /* 0x008f220000300800 */
[----:B------:R-:W-:-:S03]  /*ee5e0*/  IMAD.WIDE R20, R26, 0x4, R238 ;  /* 0x000000041a147825 */ /* 0x000fc600078e02ee */
[----:B------:R1:W-:Y:S04]  /*ee5f0*/  @P2 STG.E [R2.64], R247 ;  /* 0x000000f702002986 */ /* 0x0003e8000c101904 */
[----:B------:R1:W-:Y:S04]  /*ee600*/  @P3 STG.E [R20.64], R252 ;  /* 0x000000fc14003986 */ /* 0x0003e8000c101904 */
[----:B-1----:R-:W4:Y:S04]  /*ee610*/  LDL.LU R247, [R1+0x55c] ;  /* 0x00055c0001f77983 */ /* 0x002f280000300800 */
[----:B------:R-:W4:Y:S04]  /*ee620*/  LDL.LU R28, [R1+0x5078] ;  /* 0x00507800011c7983 */ /* 0x000f280000300800 */
[----:B------:R-:W4:Y:S04]  /*ee630*/  LDL.LU R241, [R1+0xa48] ;  /* 0x000a480001f17983 */ /* 0x000f280000300800 */
[----:B------:R-:W4:Y:S04]  /*ee640*/  LDL.LU R29, [R1+0xa28] ;  /* 0x000a2800011d7983 */ /* 0x000f280000300800 */
[----:B------:R-:W4:Y:S04]  /*ee650*/  LDL.LU R252, [R1+0xa08] ;  /* 0x000a080001fc7983 */ /* 0x000f280000300800 */
        /* <DEDUP_REMOVED lines=9> */
[----:B------:R-:W-:Y:S01]  /*ee6f0*/  IMAD.WIDE R20, R26, 0x4, R236 ;  /* 0x000000041a147825 */ /* 0x000fe200078e02ec */
[----:B------:R-:W-:-:S03]  /*ee700*/  ISETP.GE.AND P2, PT, R27, c[0x0][0x17c], PT ;  /* 0x00005f001b007a0c */ /* 0x000fc60003f46270 */
[C---:B------:R-:W-:Y:S01]  /*ee710*/  IMAD.WIDE R22, R26.reuse, 0x4, R234 ;  /* 0x000000041a167825 */ /* 0x040fe200078e02ea */
[----:B------:R1:W-:Y:S03]  /*ee720*/  @P6 STG.E [R2.64], R242 ;  /* 0x000000f202006986 */ /* 0x0003e6000c101904 */
[C---:B------:R-:W-:Y:S01]  /*ee730*/  IMAD.WIDE R24, R26.reuse, 0x4, R232 ;  /* 0x000000041a187825 */ /* 0x040fe200078e02e8 */
[----:B------:R-:W-:Y:S02]  /*ee740*/  ISETP.LT.AND P0, PT, R187, c[0x0][0x178], !P0 ;  /* 0x00005e00bb007a0c */ /* 0x000fe40004701270 */
[C---:B------:R-:W-:Y:S01]  /*ee750*/  IADD3 R27, R26.reuse, c[0x0][0x198], RZ ;  /* 0x000066001a1b7a10 */ /* 0x040fe20007ffe0ff */
[----:B-1----:R-:W-:Y:S01]  /*ee760*/  IMAD.WIDE R2, R26, 0x4, R110 ;  /* 0x000000041a027825 */ /* 0x002fe200078e026e */
[----:B------:R-:W4:Y:S01]  /*ee770*/  LDL.LU R242, [R1+0x948] ;  /* 0x0009480001f27983 */ /* 0x000f220000300800 */
[----:B------:R-:W-:-:S03]  /*ee780*/  ISETP.LT.AND P6, PT, R171, c[0x0][0x178], !P2 ;  /* 0x00005e00ab007a0c */ /* 0x000fc600057c1270 */
[----:B----4-:R1:W-:Y:S01]  /*ee790*/  @P5 STG.E [R20.64], R243 ;  /* 0x000000f314005986 */ /* 0x0103e2000c101904 */
[----:B------:R-:W-:-:S03]  /*ee7a0*/  ISETP.LT.AND P5, PT, R219, c[0x0][0x178], !P2 ;  /* 0x00005e00db007a0c */ /* 0x000fc600057a1270 */
[----:B--2---:R2:W-:Y:S01]  /*ee7b0*/  @P4 STG.E [R22.64], R244 ;  /* 0x000000f416004986 */ /* 0x0045e2000c101904 */
[----:B------:R-:W-:-:S03]  /*ee7c0*/  ISETP.LT.AND P4, PT, R123, c[0x0][0x178], !P2 ;  /* 0x00005e007b007a0c */ /* 0x000fc60005781270 */
[----:B------:R4:W-:Y:S01]  /*ee7d0*/  @P1 STG.E [R24.64], R245 ;  /* 0x000000f518001986 */ /* 0x0009e2000c101904 */
[----:B------:R-:W-:-:S03]  /*ee7e0*/  ISETP.LT.AND P1, PT, R202, c[0x0][0x178], !P2 ;  /* 0x00005e00ca007a0c */ /* 0x000fc60005721270 */
[----:B-1----:R-:W3:Y:S01]  /*ee7f0*/  LDL.LU R243, [R1+0x748] ;  /* 0x0007480001f37983 */ /* 0x002ee20000300800 */
[----:B------:R-:W-:-:S04]  /*ee800*/  IMAD.WIDE R20, R27, 0x4, R92 ;  /* 0x000000041b147825 */ /* 0x000fc800078e025c */
[----:B--2---:R-:W-:-:S04]  /*ee810*/  IMAD.WIDE R22, R27, 0x4, R238 ;  /* 0x000000041b167825 */ /* 0x004fc800078e02ee */
[----:B----4-:R-:W-:Y:S01]  /*ee820*/  IMAD.WIDE R24, R27, 0x4, R94 ;  /* 0x000000041b187825 */ /* 0x010fe200078e025e */
[----:B------:R1:W-:Y:S01]  /*ee830*/  @P3 STG.E [R2.64], R246 ;  /* 0x000000f602003986 */ /* 0x0003e2000c101904 */
[----:B------:R-:W-:-:S03]  /*ee840*/  ISETP.LT.AND P3, PT, R203, c[0x0][0x178], !P2 ;  /* 0x00005e00cb007a0c */ /* 0x000fc60005761270 */
[----:B-1----:R-:W2:Y:S01]  /*ee850*/  LDL.LU R246, [R1+0xa4c] ;  /* 0x000a4c0001f67983 */ /* 0x002ea20000300800 */
[----:B------:R-:W-:-:S03]  /*ee860*/  IMAD.WIDE R2, R26, 0x4, R108 ;  /* 0x000000041a027825 */ /* 0x000fc600078e026c */
[----:B------:R-:W4:Y:S04]  /*ee870*/  LDL.LU R245, [R1+0xa2c] ;  /* 0x000a2c0001f57983 */ /* 0x000f280000300800 */
[----:B------:R-:W4:Y:S04]  /*ee880*/  LDL.LU R244, [R1+0x98c] ;  /* 0x00098c0001f47983 */ /* 0x000f280000300800 */
[----:B------:R1:W-:Y:S01]  /*ee890*/  @P0 STG.E [R2.64], R247 ;  /* 0x000000f702000986 */ /* 0x0003e2000c101904 */
[----:B------:R-:W-:-:S03]  /*ee8a0*/  ISETP.GE.AND P0, PT, R28, c[0x0][0x17c], PT ;  /* 0x00005f001c007a0c */ /* 0x000fc60003f06270 */
[----:B------:R1:W-:Y:S04]  /*ee8b0*/  @P1 STG.E [R20.64], R241 ;  /* 0x000000f114001986 */ /* 0x0003e8000c101904 */
[----:B-1----:R-:W4:Y:S04]  /*ee8c0*/  LDL.LU R247, [R1+0x94c] ;  /* 0x00094c0001f77983 */ /* 0x002f280000300800 */
[----:B------:R-:W-:Y:S01]  /*ee8d0*/  @P5 STG.E [R22.64], R29 ;  /* 0x0000001d16005986 */ /* 0x000fe2000c101904 */
[----:B------:R-:W-:-:S03]  /*ee8e0*/  IMAD.WIDE R2, R27, 0x4, R236 ;  /* 0x000000041b027825 */ /* 0x000fc600078e02ec */
[----:B------:R1:W-:Y:S04]  /*ee8f0*/  @P4 STG.E [R24.64], R252 ;  /* 0x000000fc18004986 */ /* 0x0003e8000c101904 */
        /* <DEDUP_REMOVED lines=12> */
[----:B------:R-:W-:Y:S01]  /*ee9c0*/  IMAD.WIDE R20, R27, 0x4, R232 ;  /* 0x000000041b147825 */ /* 0x000fe200078e02e8 */
[----:B------:R-:W-:-:S03]  /*ee9d0*/  ISETP.LT.AND P6, PT, R219, c[0x0][0x178], !P0 ;  /* 0x00005e00db007a0c */ /* 0x000fc600047c1270 */
[C---:B------:R-:W-:Y:S01]  /*ee9e0*/  IMAD.WIDE R2, R27.reuse, 0x4, R110 ;  /* 0x000000041b027825 */ /* 0x040fe200078e026e */
[----:B------:R1:W-:Y:S03]  /*ee9f0*/  @P4 STG.E [R20.64], R249 ;  /* 0x000000f914004986 */ /* 0x0003e6000c101904 */
[----:B------:R-:W-:Y:S01]  /*eea00*/  IMAD.WIDE R22, R27, 0x4, R108 ;  /* 0x000000041b167825 */ /* 0x000fe200078e026c */
[----:B------:R-:W-:-:S03]  /*eea10*/  ISETP.LT.AND P5, PT, R123, c[0x0][0x178], !P0 ;  /* 0x00005e007b007a0c */ /* 0x000fc600047a1270 */
[C---:B------:R-:W-:Y:S01]  /*eea20*/  IMAD.WIDE R24, R26.reuse, 0x4, R92 ;  /* 0x000000041a187825 */ /* 0x040fe200078e025c */
[----:B------:R1:W-:Y:S01]  /*eea30*/  @P1 STG.E [R2.64], R242 ;  /* 0x000000f202001986 */ /* 0x0003e2000c101904 */
[----:B------:R-:W-:Y:S02]  /*eea40*/  ISETP.LT.AND P4, PT, R155, c[0x0][0x178], !P0 ;  /* 0x00005e009b007a0c */ /* 0x000fe40004781270 */
[----:B-1----:R-:W-:-:S04]  /*eea50*/  IMAD.WIDE R20, R26, 0x4, R94 ;  /* 0x000000041a147825 */ /* 0x002fc800078e025e */
[C---:B------:R-:W-:Y:S01]  /*eea60*/  IMAD.WIDE R2, R26.reuse, 0x4, R238 ;  /* 0x000000041a027825 */ /* 0x040fe200078e02ee */
[----:B---3--:R1:W-:Y:S01]  /*eea70*/  @P2 STG.E [R22.64], R243 ;  /* 0x000000f316002986 */ /* 0x0083e2000c101904 */
[----:B------:R-:W-:Y:S02]  /*eea80*/  ISETP.LT.AND P2, PT, R203, c[0x0][0x178], !P0 ;  /* 0x00005e00cb007a0c */ /* 0x000fe40004741270 */
[----:B-1----:R-:W-:Y:S01]  /*eea90*/  IMAD.WIDE R22, R26, 0x4, R232 ;  /* 0x000000041a167825 */ /* 0x002fe200078e02e8 */
[----:B--2---:R1:W-:Y:S01]  /*eeaa0*/  @P3 STG.E [R24.64], R246 ;  /* 0x000000f618003986 */ /* 0x0043e2000c101904 */
[----:B------:R-:W-:-:S03]  /*eeab0*/  ISETP.LT.AND P3, PT, R171, c[0x0][0x178], !P0 ;  /* 0x00005e00ab007a0c */ /* 0x000fc60004761270 */
[----:B----4-:R2:W-:Y:S01]  /*eeac0*/  @P6 STG.E [R2.64], R245 ;  /* 0x000000f502006986 */ /* 0x0105e2000c101904 */
[----:B------:R-:W-:-:S03]  /*eead0*/  ISETP.LT.AND P6, PT, R139, c[0x0][0x178], !P0 ;  /* 0x00005e008b007a0c */ /* 0x000fc600047c1270 */
[----:B-1----:R-:W3:Y:S04]  /*eeae0*/  LDL.LU R246, [R1+0x74c] ;  /* 0x00074c0001f67983 */ /* 0x002ee80000300800 */
[----:B------:R-:W4:Y:S01]  /*eeaf0*/  LDL.LU R243, [R1+0xb08] ;  /* 0x000b080001f37983 */ /* 0x000f220000300800 */
[----:B--2---:R-:W-:-:S04]  /*eeb00*/  IMAD.WIDE R2, R26, 0x4, R236 ;  /* 0x000000041a027825 */ /* 0x004fc800078e02ec */
[----:B------:R-:W-:Y:S01]  /*eeb10*/  IMAD.WIDE R24, R26, 0x4, R110 ;  /* 0x000000041a187825 */ /* 0x000fe200078e026e */
[----:B------:R-:W-:Y:S01]  /*eeb20*/  ISETP.GE.AND P1, PT, R28, c[0x0][0x17c], PT ;  /* 0x00005f001c007a0c */ /* 0x000fe20003f26270 */
[----:B------:R1:W-:Y:S04]  /*eeb30*/  @P5 STG.E [R20.64], R252 ;  /* 0x000000fc14005986 */ /* 0x0003e8000c101904 */
[----:B-1----:R-:W2:Y:S01]  /*eeb40*/  LDL.LU R252, [R1+0xa68] ;  /* 0x000a680001fc7983 */ /* 0x002ea20000300800 */
[----:B------:R-:W-:-:S03]  /*eeb50*/  IMAD.WIDE R20, R26, 0x4, R234 ;  /* 0x000000041a147825 */ /* 0x000fc600078e02ea */
[----:B------:R-:W2:Y:S04]  /*eeb60*/  LDL.LU R28, [R1+0x5080] ;  /* 0x00508000011c7983 */ /* 0x000ea80000300800 */
[----:B------:R-:W2:Y:S04]  /*eeb70*/  LDL.LU R249, [R1+0xa58] ;  /* 0x000a580001f97983 */ /* 0x000ea80000300800 */
[----:B------:R-:W2:Y:S04]  /*eeb80*/  LDL.LU R242, [R1+0xa38] ;  /* 0x000a380001f27983 */ /* 0x000ea80000300800 */
[----:B------:R-:W2:Y:S04]  /*eeb90*/  LDL.LU R245, [R1+0xa18] ;  /* 0x000a180001f57983 */ /* 0x000ea80000300800 */
[----:B------:R-:W-:Y:S04]  /*eeba0*/  @P2 STG.E [R2.64], R30 ;  /* 0x0000001e02002986 */ /* 0x000fe8000c101904 */
[----:B------:R-:W-:Y:S04]  /*eebb0*/  @P3 STG.E [R20.64], R248 ;  /* 0x000000f814003986 */ /* 0x000fe8000c101904 */
[----:B------:R1:W-:Y:S04]  /*eebc0*/  @P6 STG.E [R22.64], R244 ;  /* 0x000000f416006986 */ /* 0x0003e8000c101904 */
[----:B------:R1:W-:Y:S04]  /*eebd0*/  @P4 STG.E [R24.64], R247 ;  /* 0x000000f718004986 */ /* 0x0003e8000c101904 */
[----:B-1----:R-:W2:Y:S04]  /*eebe0*/  LDL.LU R244, [R1+0x9f8] ;  /* 0x0009f80001f47983 */ /* 0x002ea80000300800 */
[----:B------:R-:W2:Y:S01]  /*eebf0*/  LDL.LU R247, [R1+0x9c8] ;  /* 0x0009c80001f77983 */ /* 0x000ea20000300800 */
[----:B------:R-:W-:-:S02]  /*eec00*/  ISETP.LT.AND P0, PT, R187, c[0x0][0x178], !P0 ;  /* 0x00005e00bb007a0c */ /* 0x000fc40004701270 */
[----:B------:R-:W-:Y:S02]  /*eec10*/  ISETP.LT.AND P5, PT, R202, c[0x0][0x178], !P1 ;  /* 0x00005e00ca007a0c */ /* 0x000fe40004fa1270 */
[C---:B------:R-:W-:Y:S01]  /*eec20*/  IADD3 R27, R26.reuse, c[0x0][0x198], RZ ;  /* 0x000066001a1b7a10 */ /* 0x040fe20007ffe0ff */
[----:B------:R-:W-:Y:S01]  /*eec30*/  IMAD.WIDE R2, R26, 0x4, R108 ;  /* 0x000000041a027825 */ /* 0x000fe200078e026c */
[----:B------:R-:W-:-:S03]  /*eec40*/  ISETP.LT.AND P3, PT, R219, c[0x0][0x178], !P1 ;  /* 0x00005e00db007a0c */ /* 0x000fc60004f61270 */
[----:B------:R-:W-:Y:S01]  /*eec50*/  IMAD.WIDE R20, R27, 0x4, R92 ;  /* 0x000000041b147825 */ /* 0x000fe200078e025c */
[----:B------:R-:W-:Y:S02]  /*eec60*/  ISETP.LT.AND P2, PT, R123, c[0x0][0x178], !P1 ;  /* 0x00005e007b007a0c */ /* 0x000fe40004f41270 */
[----:B------:R-:W-:Y:S02]  /*eec70*/  ISETP.LT.AND P6, PT, R203, c[0x0][0x178], !P1 ;  /* 0x00005e00cb007a0c */ /* 0x000fe40004fc1270 */
[----:B------:R-:W-:Y:S01]  /*eec80*/  ISETP.LT.AND P4, PT, R171, c[0x0][0x178], !P1 ;  /* 0x00005e00ab007a0c */ /* 0x000fe20004f81270 */
[----:B------:R-:W-:-:S04]  /*eec90*/  IMAD.WIDE R22, R27, 0x4, R236 ;  /* 0x000000041b167825 */ /* 0x000fc800078e02ec */
[----:B------:R-:W-:Y:S01]  /*eeca0*/  IMAD.WIDE R24, R27, 0x4, R234 ;  /* 0x000000041b187825 */ /* 0x000fe200078e02ea */
[----:B---3--:R1:W-:Y:S04]  /*eecb0*/  @P0 STG.E [R2.64], R246 ;  /* 0x000000f602000986 */ /* 0x0083e8000c101904 */
[----:B----4-:R3:W-:Y:S01]  /*eecc0*/  @P5 STG.E [R20.64], R243 ;  /* 0x000000f314005986 */ /* 0x0107e2000c101904 */
[----:B------:R-:W-:-:S03]  /*eecd0*/  ISETP.LT.AND P0, PT, R139, c[0x0][0x178], !P1 ;  /* 0x00005e008b007a0c */ /* 0x000fc60004f01270 */
[----:B-1----:R-:W4:Y:S04]  /*eece0*/  LDL.LU R246, [R1+0xa6c] ;  /* 0x000a6c0001f67983 */ /* 0x002f280000300800 */
[----:B------:R-:W4:Y:S04]  /*eecf0*/  LDL.LU R248, [R1+0x978] ;  /* 0x0009780001f87983 */ /* 0x000f280000300800 */
[----:B------:R-:W4:Y:S01]  /*eed00*/  LDL.LU R26, [R1+0x5084] ;  /* 0x00508400011a7983 */ /* 0x000f220000300800 */
[----:B------:R-:W-:-:S03]  /*eed10*/  IMAD.WIDE R2, R27, 0x4, R238 ;  /* 0x000000041b027825 */ /* 0x000fc600078e02ee */
[----:B---3--:R-:W3:Y:S01]  /*eed20*/  LDL.LU R243, [R1+0xb0c] ;  /* 0x000b0c0001f37983 */ /* 0x008ee20000300800 */
[----:B------:R-:W-:Y:S01]  /*eed30*/  IMAD.WIDE R20, R27, 0x4, R94 ;  /* 0x000000041b147825 */ /* 0x000fe200078e025e */
[----:B------:R-:W-:Y:S02]  /*eed40*/  ISETP.LT.AND P5, PT, R155, c[0x0][0x178], !P1 ;  /* 0x00005e009b007a0c */ /* 0x000fe40004fa1270 */
[----:B--2---:R1:W-:Y:S04]  /*eed50*/  @P3 STG.E [R2.64], R252 ;  /* 0x000000fc02003986 */ /* 0x0043e8000c101904 */
[----:B------:R2:W-:Y:S04]  /*eed60*/  @P2 STG.E [R20.64], R249 ;  /* 0x000000f914002986 */ /* 0x0005e8000c101904 */
[----:B-1----:R-:W3:Y:S01]  /*eed70*/  LDL.LU R252, [R1+0x97c] ;  /* 0x00097c0001fc7983 */ /* 0x002ee20000300800 */
[----:B------:R-:W-:-:S03]  /*eed80*/  IMAD.WIDE R2, R27, 0x4, R232 ;  /* 0x000000041b027825 */ /* 0x000fc600078e02e8 */
[----:B------:R1:W-:Y:S04]  /*eed90*/  @P6 STG.E [R22.64], R242 ;  /* 0x000000f216006986 */ /* 0x0003e8000c101904 */
[----:B--2---:R-:W2:Y:S01]  /*eeda0*/  LDL.LU R249, [R1+0xa5c] ;  /* 0x000a5c0001f97983 */ /* 0x004ea20000300800 */
[----:B------:R-:W-:-:S03]  /*eedb0*/  IMAD.WIDE R20, R27, 0x4, R110 ;  /* 0x000000041b147825 */ /* 0x000fc600078e026e */
[----:B------:R1:W-:Y:S04]  /*eedc0*/  @P4 STG.E [R24.64], R245 ;  /* 0x000000f518004986 */ /* 0x0003e8000c101904 */
[----:B-1----:R-:W2:Y:S04]  /*eedd0*/  LDL.LU R242, [R1+0xa3c] ;  /* 0x000a3c0001f27983 */ /* 0x002ea80000300800 */
[----:B------:R-:W2:Y:S04]  /*eede0*/  LDL.LU R245, [R1+0xa1c] ;  /* 0x000a1c0001f57983 */ /* 0x000ea80000300800 */
        /* <DEDUP_REMOVED lines=12> */
[----:B------:R-:W-:-:S03]  /*eeeb0*/  ISETP.LT.AND P5, PT, R203, c[0x0][0x178], !P3 ;  /* 0x00005e00cb007a0c */ /* 0x000fc60005fa1270 */
[C---:B------:R-:W-:Y:S01]  /*eeec0*/  IMAD.WIDE R24, R2.reuse, 0x4, R238 ;  /* 0x0000000402187825 */ /* 0x040fe200078e02ee */
[----:B------:R-:W-:Y:S01]  /*eeed0*/  ISETP.LT.AND P6, PT, R171, c[0x0][0x178], !P3 ;  /* 0x00005e00ab007a0c */ /* 0x000fe20005fc1270 */
[----:B----4-:R1:W-:Y:S04]  /*eeee0*/  @P1 STG.E [R20.64], R248 ;  /* 0x000000f814001986 */ /* 0x0103e8000c101904 */
[----:B---3--:R3:W-:Y:S04]  /*eeef0*/  @P2 STG.E [R22.64], R243 ;  /* 0x000000f316002986 */ /* 0x0087e8000c101904 */
[----:B------:R4:W-:Y:S01]  /*eef00*/  @P4 STG.E [R24.64], R246 ;  /* 0x000000f618004986 */ /* 0x0009e2000c101904 */
[----:B------:R-:W-:Y:S01]  /*eef10*/  ISETP.LT.AND P4, PT, R139, c[0x0][0x178], !P3 ;  /* 0x00005e008b007a0c */ /* 0x000fe20005f81270 */
[----:B-1----:R-:W-:Y:S01]  /*eef20*/  IMAD.WIDE R20, R2, 0x4, R94 ;  /* 0x0000000402147825 */ /* 0x002fe200078e025e */
[----:B------:R-:W-:-:S02]  /*eef30*/  ISETP.LT.AND P2, PT, R155, c[0x0][0x178], !P3 ;  /* 0x00005e009b007a0c */ /* 0x000fc40005f41270 */
[----:B------:R-:W-:Y:S01]  /*eef40*/  ISETP.LT.AND P3, PT, R187, c[0x0][0x178], !P3 ;  /* 0x00005e00bb007a0c */ /* 0x000fe20005f61270 */
[C---:B---3--:R-:W-:Y:S01]  /*eef50*/  IMAD.WIDE R22, R2.reuse, 0x4, R236 ;  /* 0x0000000402167825 */ /* 0x048fe200078e02ec */
[----:B----4-:R-:W3:Y:S04]  /*eef60*/  LDL.LU R246, [R1+0xb60] ;  /* 0x000b600001f67983 */ /* 0x010ee80000300800 */
[----:B------:R-:W4:Y:S01]  /*eef70*/  LDL.LU R3, [R1+0x5088] ;  /* 0x0050880001037983 */ /* 0x000f220000300800 */
[----:B------:R-:W-:-:S03]  /*eef80*/  IMAD.WIDE R24, R2, 0x4, R234 ;  /* 0x0000000402187825 */ /* 0x000fc600078e02ea */
[----:B------:R-:W4:Y:S04]  /*eef90*/  LDL.LU R248, [R1+0xb40] ;  /* 0x000b400001f87983 */ /* 0x000f280000300800 */
[----:B------:R-:W4:Y:S04]  /*eefa0*/  LDL.LU R243, [R1+0xb20] ;  /* 0x000b200001f37983 */ /* 0x000f280000300800 */
[----:B------:R-:W4:Y:S04]  /*eefb0*/  LDL.LU R30, [R1+0xb10] ;  /* 0x000b1000011e7983 */ /* 0x000f280000300800 */
[----:B--2---:R1:W-:Y:S04]  /*eefc0*/  @P0 STG.E [R20.64], R249 ;  /* 0x000000f914000986 */ /* 0x0043e8000c101904 */
[----:B------:R2:W-:Y:S01]  /*eefd0*/  @P5 STG.E [R22.64], R242 ;  /* 0x000000f216005986 */ /* 0x0005e2000c101904 */
[----:B-1----:R-:W-:-:S03]  /*eefe0*/  IMAD.WIDE R20, R2, 0x4, R232 ;  /* 0x0000000402147825 */ /* 0x002fc600078e02e8 */
[----:B------:R1:W-:Y:S04]  /*eeff0*/  @P6 STG.E [R24.64], R245 ;  /* 0x000000f518006986 */ /* 0x0003e8000c101904 */
[----:B--2---:R-:W2:Y:S01]  /*ef000*/  LDL.LU R242, [R1+0xa80] ;  /* 0x000a800001f27983 */ /* 0x004ea20000300800 */
[----:B------:R-:W-:-:S03]  /*ef010*/  IMAD.WIDE R22, R2, 0x4, R110 ;  /* 0x0000000402167825 */ /* 0x000fc600078e026e */
[----:B-1----:R-:W2:Y:S01]  /*ef020*/  LDL.LU R245, [R1+0xa70] ;  /* 0x000a700001f57983 */ /* 0x002ea20000300800 */
[----:B------:R-:W-:-:S03]  /*ef030*/  IMAD.WIDE R24, R2, 0x4, R108 ;  /* 0x0000000402187825 */ /* 0x000fc600078e026c */
[----:B------:R-:W-:Y:S04]  /*ef040*/  @P4 STG.E [R20.64], R244 ;  /* 0x000000f414004986 */ /* 0x000fe8000c101904 */
[----:B------:R1:W-:Y:S04]  /*ef050*/  @P2 STG.E [R22.64], R247 ;  /* 0x000000f716002986 */ /* 0x0003e8000c101904 */
[----:B------:R-:W2:Y:S04]  /*ef060*/  LDL.LU R249, [R1+0x540] ;  /* 0x0005400001f97983 */ /* 0x000ea80000300800 */
[----:B------:R1:W-:Y:S04]  /*ef070*/  @P3 STG.E [R24.64], R252 ;  /* 0x000000fc18003986 */ /* 0x0003e8000c101904 */
[----:B-1----:R-:W2:Y:S04]  /*ef080*/  LDL.LU R247, [R1+0x530] ;  /* 0x0005300001f77983 */ /* 0x002ea80000300800 */
[----:B------:R-:W2:Y:S01]  /*ef090*/  LDL.LU R252, [R1+0xb64] ;  /* 0x000b640001fc7983 */ /* 0x000ea20000300800 */
[----:B------:R-:W-:-:S02]  /*ef0a0*/  ISETP.GE.AND P1, PT, R26, c[0x0][0x17c], PT ;  /* 0x00005f001a007a0c */ /* 0x000fc40003f26270 */
[----:B------:R-:W-:Y:S01]  /*ef0b0*/  IADD3 R2, R2, c[0x0][0x198], RZ ;  /* 0x0000660002027a10 */ /* 0x000fe20007ffe0ff */
[----:B------:R-:W2:Y:S01]  /*ef0c0*/  LDL.LU R244, [R1+0xb14] ;  /* 0x000b140001f47983 */ /* 0x000ea20000300800 */
[----:B------:R-:W-:Y:S02]  /*ef0d0*/  ISETP.LT.AND P0, PT, R202, c[0x0][0x178], !P1 ;  /* 0x00005e00ca007a0c */ /* 0x000fe40004f01270 */
        /* <DEDUP_REMOVED lines=8> */
[----:B---3--:R1:W-:Y:S01]  /*ef160*/  @P0 STG.E [R20.64], R246 ;  /* 0x000000f614000986 */ /* 0x0083e2000c101904 */
[----:B----4-:R-:W-:-:S03]  /*ef170*/  ISETP.GE.AND P0, PT, R3, c[0x0][0x17c], PT ;  /* 0x00005f0003007a0c */ /* 0x010fc60003f06270 */
[----:B------:R3:W-:Y:S01]  /*ef180*/  @P5 STG.E [R22.64], R248 ;  /* 0x000000f816005986 */ /* 0x0007e2000c101904 */
[----:B------:R-:W-:-:S03]  /*ef190*/  ISETP.LT.AND P5, PT, R155, c[0x0][0x178], !P1 ;  /* 0x00005e009b007a0c */ /* 0x000fc60004fa1270 */
[----:B-1----:R-:W4:Y:S01]  /*ef1a0*/  LDL.LU R246, [R1+0x544] ;  /* 0x0005440001f67983 */ /* 0x002f220000300800 */
[----:B------:R-:W-:Y:S01]  /*ef1b0*/  ISETP.LT.AND P1, PT, R187, c[0x0][0x178], !P1 ;  /* 0x00005e00bb007a0c */ /* 0x000fe20004f21270 */
[----:B------:R-:W-:Y:S02]  /*ef1c0*/  IMAD.WIDE R20, R2, 0x4, R232 ;  /* 0x0000000402147825 */ /* 0x000fe400078e02e8 */
[----:B------:R1:W-:Y:S01]  /*ef1d0*/  @P6 STG.E [R24.64], R243 ;  /* 0x000000f318006986 */ /* 0x0003e2000c101904 */
[----:B------:R-:W-:-:S03]  /*ef1e0*/  ISETP.LT.AND P6, PT, R202, c[0x0][0x178], !P0 ;  /* 0x00005e00ca007a0c */ /* 0x000fc600047c1270 */
[----:B---3--:R-:W3:Y:S01]  /*ef1f0*/  LDL.LU R248, [R1+0xb44] ;  /* 0x000b440001f87983 */ /* 0x008ee20000300800 */
[----:B------:R-:W-:-:S03]  /*ef200*/  IMAD.WIDE R22, R2, 0x4, R236 ;  /* 0x0000000402167825 */ /* 0x000fc600078e02ec */
[----:B------:R-:W4:Y:S04]  /*ef210*/  LDL.LU R26, [R1+0x508c] ;  /* 0x00508c00011a7983 */ /* 0x000f280000300800 */
[----:B-1----:R-:W4:Y:S01]  /*ef220*/  LDL.LU R243, [R1+0xb24] ;  /* 0x000b240001f37983 */ /* 0x002f220000300800 */
[C---:B------:R-:W-:Y:S01]  /*ef230*/  IMAD.WIDE R24, R2.reuse, 0x4, R234 ;  /* 0x0000000402187825 */ /* 0x040fe200078e02ea */
[C---:B------:R-:W-:Y:S02]  /*ef240*/  IADD3 R3, R2.reuse, c[0x0][0x198], RZ ;  /* 0x0000660002037a10 */ /* 0x040fe40007ffe0ff */
[----:B------:R1:W-:Y:S02]  /*ef250*/  @P3 STG.E [R22.64], R30 ;  /* 0x0000001e16003986 */ /* 0x0003e4000c101904 */
[----:B-1----:R-:W-:-:S02]  /*ef260*/  IMAD.WIDE R22, R2, 0x4, R108 ;  /* 0x0000000402167825 */ /* 0x002fc400078e026c */
[----:B--2---:R1:W-:Y:S04]  /*ef270*/  @P2 STG.E [R24.64], R242 ;  /* 0x000000f218002986 */ /* 0x0043e8000c101904 */
[----:B------:R2:W-:Y:S01]  /*ef280*/  @P4 STG.E [R20.64], R245 ;  /* 0x000000f514004986 */ /* 0x0005e2000c101904 */
[----:B-1----:R-:W-:-:S03]  /*ef290*/  IMAD.WIDE R24, R3, 0x4, R92 ;  /* 0x0000000403187825 */ /* 0x002fc600078e025c */
[----:B------:R-:W4:Y:S01]  /*ef2a0*/  LDL.LU R242, [R1+0xa84] ;  /* 0x000a840001f27983 */ /* 0x000f220000300800 */
[----:B--2---:R-:W-:-:S03]  /*ef2b0*/  IMAD.WIDE R20, R2, 0x4, R110 ;  /* 0x0000000402147825 */ /* 0x004fc600078e026e */
[----:B------:R-:W2:Y:S04]  /*ef2c0*/  LDL.LU R245, [R1+0xa74] ;  /* 0x000a740001f57983 */ /* 0x000ea80000300800 */
[----:B------:R-:W-:Y:S04]  /*ef2d0*/  @P5 STG.E [R20.64], R249 ;  /* 0x000000f914005986 */ /* 0x000fe8000c101904 */
[----:B------:R-:W-:Y:S04]  /*ef2e0*/  @P1 STG.E [R22.64], R247 ;  /* 0x000000f716001986 */ /* 0x000fe8000c101904 */
[----:B------:R1:W-:Y:S04]  /*ef2f0*/  @P6 STG.E [R24.64], R252 ;  /* 0x000000fc18006986 */ /* 0x0003e8000c101904 */
[----:B-1----:R-:W2:Y:S04]  /*ef300*/  LDL.LU R252, [R1+0x534] ;  /* 0x0005340001fc7983 */ /* 0x002ea80000300800 */
[----:B------:R-:W2:Y:S01]  /*ef310*/  LDL.LU R247, [R1+0xc80] ;  /* 0x000c800001f77983 */ /* 0x000ea20000300800 */
[----:B------:R-:W-:-:S02]  /*ef320*/  ISETP.LT.AND P4, PT, R219, c[0x0][0x178], !P0 ;  /* 0x00005e00db007a0c */ /* 0x000fc40004781270 */
[----:B------:R-:W-:Y:S02]  /*ef330*/  ISETP.LT.AND P2, PT, R123, c[0x0][0x178], !P0 ;  /* 0x00005e007b007a0c */ /* 0x000fe40004741270 */
[----:B------:R-:W-:Y:S01]  /*ef340*/  ISETP.LT.AND P3, PT, R203, c[0x0][0x178], !P0 ;  /* 0x00005e00cb007a0c */ /* 0x000fe20004761270 */
[----:B------:R-:W-:Y:S01]  /*ef350*/  IMAD.WIDE R20, R3, 0x4, R238 ;  /* 0x0000000403147825 */ /* 0x000fe200078e02ee */
[----:B------:R-:W-:Y:S01]  /*ef360*/  ISETP.LT.AND P1, PT, R171, c[0x0][0x178], !P0 ;  /* 0x00005e00ab007a0c */ /* 0x000fe20004721270 */
[----:B------:R-:W2:Y:S02]  /*ef370*/  LDL.LU R27, [R1+0x5090] ;  /* 0x00509000011b7983 */ /* 0x000ea40000300800 */
[----:B------:R-:W-:Y:S01]  /*ef380*/  IMAD.WIDE R22, R3, 0x4, R94 ;  /* 0x0000000403167825 */ /* 0x000fe200078e025e */
[----:B------:R-:W-:Y:S01]  /*ef390*/  ISETP.LT.AND P5, PT, R139, c[0x0][0x178], !P0 ;  /* 0x00005e008b007a0c */ /* 0x000fe200047a1270 */
[----:B------:R-:W2:Y:S02]  /*ef3a0*/  LDL.LU R30, [R1+0xc30] ;  /* 0x000c3000011e7983 */ /* 0x000ea40000300800 */
[----:B------:R-:W-:Y:S01]  /*ef3b0*/  IMAD.WIDE R24, R3, 0x4, R236 ;  /* 0x0000000403187825 */ /* 0x000fe200078e02ec */
[----:B------:R-:W-:-:S02]  /*ef3c0*/  ISETP.LT.AND P6, PT, R155, c[0x0][0x178], !P0 ;  /* 0x00005e009b007a0c */ /* 0x000fc400047c1270 */
[----:B------:R-:W-:Y:S01]  /*ef3d0*/  ISETP.LT.AND P0, PT, R187, c[0x0][0x178], !P0 ;  /* 0x00005e00bb007a0c */ /* 0x000fe20004701270 */
[----:B---3--:R1:W-:Y:S01]  /*ef3e0*/  @P4 STG.E [R20.64], R248 ;  /* 0x000000f814004986 */ /* 0x0083e2000c101904 */
[----:B----4-:R-:W-:-:S03]  /*ef3f0*/  ISETP.GE.AND P4, PT, R26, c[0x0][0x17c], PT ;  /* 0x00005f001a007a0c */ /* 0x010fc60003f86270 */
[----:B------:R3:W-:Y:S04]  /*ef400*/  @P2 STG.E [R22.64], R243 ;  /* 0x000000f316002986 */ /* 0x0007e8000c101904 */
[----:B------:R4:W-:Y:S01]  /*ef410*/  @P3 STG.E [R24.64], R244 ;  /* 0x000000f418003986 */ /* 0x0009e2000c101904 */
[----:B------:R-:W-:Y:S01]  /*ef420*/  ISETP.LT.AND P2, PT, R202, c[0x0][0x178], !P4 ;  /* 0x00005e00ca007a0c */ /* 0x000fe20006741270 */
[C---:B-1----:R-:W-:Y:S02]  /*ef430*/  IMAD.WIDE R20, R3.reuse, 0x4, R110 ;  /* 0x0000000403147825 */ /* 0x042fe400078e026e */
[----:B---3--:R-:W3:Y:S02]  /*ef440*/  LDL.LU R243, [R1+0xb80] ;  /* 0x000b800001f37983 */ /* 0x008ee40000300800 */
[----:B------:R-:W-:-:S02]  /*ef450*/  IMAD.WIDE R22, R3, 0x4, R234 ;  /* 0x0000000403167825 */ /* 0x000fc400078e02ea */
[----:B----4-:R-:W4:Y:S02]  /*ef460*/  LDL.LU R244, [R1+0xb50] ;  /* 0x000b500001f47983 */ /* 0x010f240000300800 */
[C---:B------:R-:W-:Y:S02]  /*ef470*/  IMAD.WIDE R24, R3.reuse, 0x4, R232 ;  /* 0x0000000403187825 */ /* 0x040fe400078e02e8 */
[----:B------:R-:W4:Y:S01]  /*ef480*/  LDL.LU R249, [R1+0xab0] ;  /* 0x000ab00001f97983 */ /* 0x000f220000300800 */
[C---:B------:R-:W-:Y:S01]  /*ef490*/  IADD3 R26, R3.reuse, c[0x0][0x198], RZ ;  /* 0x00006600031a7a10 */ /* 0x040fe20007ffe0ff */
[----:B------:R-:W-:Y:S02]  /*ef4a0*/  IMAD.WIDE R2, R3, 0x4, R108 ;  /* 0x0000000403027825 */ /* 0x000fe400078e026c */
[----:B------:R-:W4:Y:S04]  /*ef4b0*/  LDL.LU R248, [R1+0xaa0] ;  /* 0x000aa00001f87983 */ /* 0x000f280000300800 */
[----:B------:R-:W-:Y:S04]  /*ef4c0*/  @P1 STG.E [R22.64], R242 ;  /* 0x000000f216001986 */ /* 0x000fe8000c101904 */
[----:B--2---:R-:W-:Y:S04]  /*ef4d0*/  @P5 STG.E [R24.64], R245 ;  /* 0x000000f518005986 */ /* 0x004fe8000c101904 */
[----:B------:R1:W-:Y:S02]  /*ef4e0*/  @P6 STG.E [R20.64], R246 ;  /* 0x000000f614006986 */ /* 0x0003e4000c101904 */
[----:B-1----:R-:W-:-:S02]  /*ef4f0*/  IMAD.WIDE R20, R26, 0x4, R92 ;  /* 0x000000041a147825 */ /* 0x002fc400078e025c */
[----:B------:R1:W-:Y:S04]  /*ef500*/  @P0 STG.E [R2.64], R252 ;  /* 0x000000fc02000986 */ /* 0x0003e8000c101904 */
[----:B------:R2:W-:Y:S04]  /*ef510*/  @P2 STG.E [R20.64], R247 ;  /* 0x000000f714002986 */ /* 0x0005e8000c101904 */
[----:B-1----:R-:W4:Y:S04]  /*ef520*/  LDL.LU R252, [R1+0xc34] ;  /* 0x000c340001fc7983 */ /* 0x002f280000300800 */
[----:B------:R-:W4:Y:S04]  /*ef530*/  LDL.LU R242, [R1+0x700] ;  /* 0x0007000001f27983 */ /* 0x000f280000300800 */
[----:B------:R-:W4:Y:S04]  /*ef540*/  LDL.LU R245, [R1+0x6d0] ;  /* 0x0006d00001f57983 */ /* 0x000f280000300800 */
[----:B--2---:R-:W4:Y:S01]  /*ef550*/  LDL.LU R247, [R1+0xc84] ;  /* 0x000c840001f77983 */ /* 0x004f220000300800 */
[----:B------:R-:W-:-:S02]  /*ef560*/  ISETP.LT.AND P6, PT, R219, c[0x0][0x178], !P4 ;  /* 0x00005e00db007a0c */ /* 0x000fc400067c1270 */
[----:B------:R-:W-:Y:S02]  /*ef570*/  ISETP.LT.AND P5, PT, R123, c[0x0][0x178], !P4 ;  /* 0x00005e007b007a0c */ /* 0x000fe400067a1270 */
[----:B------:R-:W-:Y:S02]  /*ef580*/  ISETP.LT.AND P3, PT, R203, c[0x0][0x178], !P4 ;  /* 0x00005e00cb007a0c */ /* 0x000fe40006761270 */
[----:B------:R-:W-:Y:S01]  /*ef590*/  ISETP.LT.AND P1, PT, R171, c[0x0][0x178], !P4 ;  /* 0x00005e00ab007a0c */ /* 0x000fe20006721270 */
[C---:B------:R-:W-:Y:S01]  /*ef5a0*/  IMAD.WIDE R2, R26.reuse, 0x4, R238 ;  /* 0x000000041a027825 */ /* 0x040fe200078e02ee */
[----:B------:R-:W-:Y:S01]  /*ef5b0*/  ISETP.LT.AND P2, PT, R139, c[0x0][0x178], !P4 ;  /* 0x00005e008b007a0c */ /* 0x000fe20006741270 */
[----:B------:R-:W4:Y:S02]  /*ef5c0*/  LDL.LU R246, [R1+0x704] ;  /* 0x0007040001f67983 */ /* 0x000f240000300800 */
[----:B------:R-:W-:-:S04]  /*ef5d0*/  IMAD.WIDE R20, R26, 0x4, R94 ;  /* 0x000000041a147825 */ /* 0x000fc800078e025e */
[C---:B------:R-:W-:Y:S01]  /*ef5e0*/  IMAD.WIDE R22, R26.reuse, 0x4, R236 ;  /* 0x000000041a167825 */ /* 0x040fe200078e02ec */
[----:B------:R1:W-:Y:S03]  /*ef5f0*/  @P6 STG.E [R2.64], R30 ;  /* 0x0000001e02006986 */ /* 0x0003e6000c101904 */
[C---:B------:R-:W-:Y:S01]  /*ef600*/  IMAD.WIDE R24, R26.reuse, 0x4, R234 ;  /* 0x000000041a187825 */ /* 0x040fe200078e02ea */
[----:B------:R-:W-:Y:S01]  /*ef610*/  ISETP.GE.AND P0, PT, R27, c[0x0][0x17c], PT ;  /* 0x00005f001b007a0c */ /* 0x000fe20003f06270 */
[----:B------:R-:W4:Y:S01]  /*ef620*/  LDL.LU R28, [R1+0x5094] ;  /* 0x00509400011c7983 */ /* 0x000f220000300800 */
[C---:B------:R-:W-:Y:S01]  /*ef630*/  IADD3 R27, R26.reuse, c[0x0][0x198], RZ ;  /* 0x000066001a1b7a10 */ /* 0x040fe20007ffe0ff */
[----:B-1----:R-:W-:Y:S02]  /*ef640*/  IMAD.WIDE R2, R26, 0x4, R232 ;  /* 0x000000041a027825 */ /* 0x002fe400078e02e8 */
[----:B---3--:R1:W-:Y:S04]  /*ef650*/  @P5 STG.E [R20.64], R243 ;  /* 0x000000f314005986 */ /* 0x0083e8000c101904 */
[----:B----4-:R3:W-:Y:S01]  /*ef660*/  @P3 STG.E [R22.64], R244 ;  /* 0x000000f416003986 */ /* 0x0107e2000c101904 */
[----:B------:R-:W-:-:S03]  /*ef670*/  ISETP.LT.AND P5, PT, R202, c[0x0][0x178], !P0 ;  /* 0x00005e00ca007a0c */ /* 0x000fc600047a1270 */
[----:B------:R4:W-:Y:S01]  /*ef680*/  @P1 STG.E [R24.64], R249 ;  /* 0x000000f918001986 */ /* 0x0009e2000c101904 */
[----:B------:R-:W-:-:S03]  /*ef690*/  ISETP.LT.AND P1, PT, R155, c[0x0][0x178], !P4 ;  /* 0x00005e009b007a0c */ /* 0x000fc60006721270 */
[----:B-1----:R-:W2:Y:S01]  /*ef6a0*/  LDL.LU R243, [R1+0xb84] ;  /* 0x000b840001f37983 */ /* 0x002ea20000300800 */
[----:B------:R-:W-:-:S03]  /*ef6b0*/  ISETP.LT.AND P4, PT, R187, c[0x0][0x178], !P4 ;  /* 0x00005e00bb007a0c */ /* 0x000fc60006781270 */
[----:B---3--:R-:W3:Y:S01]  /*ef6c0*/  LDL.LU R244, [R1+0xb54] ;  /* 0x000b540001f47983 */ /* 0x008ee20000300800 */
[----:B------:R-:W-:-:S03]  /*ef6d0*/  ISETP.LT.AND P3, PT, R219, c[0x0][0x178], !P0 ;  /* 0x00005e00db007a0c */ /* 0x000fc60004761270 */
[----:B----4-:R-:W4:Y:S01]  /*ef6e0*/  LDL.LU R249, [R1+0xab4] ;  /* 0x000ab40001f97983 */ /* 0x010f220000300800 */
[----:B------:R-:W-:-:S03]  /*ef6f0*/  IMAD.WIDE R20, R26, 0x4, R108 ;  /* 0x000000041a147825 */ /* 0x000fc600078e026c */
[----:B------:R1:W-:Y:S01]  /*ef700*/  @P2 STG.E [R2.64], R248 ;  /* 0x000000f802002986 */ /* 0x0003e2000c101904 */
[----:B------:R-:W-:-:S04]  /*ef710*/  IMAD.WIDE R22, R27, 0x4, R92 ;  /* 0x000000041b167825 */ /* 0x000fc800078e025c */
[----:B------:R-:W-:-:S04]  /*ef720*/  IMAD.WIDE R24, R27, 0x4, R238 ;  /* 0x000000041b187825 */ /* 0x000fc800078e02ee */
[----:B-1----:R-:W-:Y:S01]  /*ef730*/  IMAD.WIDE R2, R26, 0x4, R110 ;  /* 0x000000041a027825 */ /* 0x002fe200078e026e */
[----:B------:R-:W4:Y:S04]  /*ef740*/  LDL.LU R248, [R1+0xaa4] ;  /* 0x000aa40001f87983 */ /* 0x000f280000300800 */
[----:B------:R-:W-:Y:S04]  /*ef750*/  @P1 STG.E [R2.64], R242 ;  /* 0x000000f202001986 */ /* 0x000fe8000c101904 */
[----:B------:R1:W-:Y:S04]  /*ef760*/  @P4 STG.E [R20.64], R245 ;  /* 0x000000f514004986 */ /* 0x0003e8000c101904 */
[----:B------:R1:W-:Y:S04]  /*ef770*/  @P5 STG.E [R22.64], R247 ;  /* 0x000000f716005986 */ /* 0x0003e8000c101904 */
[----:B------:R1:W-:Y:S04]  /*ef780*/  @P3 STG.E [R24.64], R252 ;  /* 0x000000fc18003986 */ /* 0x0003e8000c101904 */
[----:B-1----:R-:W4:Y:S04]  /*ef790*/  LDL.LU R245, [R1+0x6d4] ;  /* 0x0006d40001f57983 */ /* 0x002f280000300800 */
[----:B------:R-:W4:Y:S04]  /*ef7a0*/  LDL.LU R247, [R1+0xd40] ;  /* 0x000d400001f77983 */ /* 0x000f280000300800 */
[----:B------:R-:W4:Y:S01]  /*ef7b0*/  LDL.LU R252, [R1+0xd10] ;  /* 0x000d100001fc7983 */ /* 0x000f220000300800 */
[----:B------:R-:W-:-:S02]  /*ef7c0*/  ISETP.LT.AND P6, PT, R123, c[0x0][0x178], !P0 ;  /* 0x00005e007b007a0c */ /* 0x000fc400047c1270 */
[----:B------:R-:W-:Y:S01]  /*ef7d0*/  ISETP.LT.AND P2, PT, R203, c[0x0][0x178], !P0 ;  /* 0x00005e00cb007a0c */ /* 0x000fe20004741270 */
[----:B------:R-:W-:Y:S01]  /*ef7e0*/  IMAD.WIDE R2, R27, 0x4, R94 ;  /* 0x000000041b027825 */ /* 0x000fe200078e025e */
[----:B------:R-:W-:Y:S01]  /*ef7f0*/  ISETP.LT.AND P3, PT, R171, c[0x0][0x178], !P0 ;  /* 0x00005e00ab007a0c */ /* 0x000fe20004761270 */
[----:B------:R-:W4:Y:S01]  /*ef800*/  LDL.LU R26, [R1+0x5098] ;  /* 0x00509800011a7983 */ /* 0x000f220000300800 */
[----:B------:R-:W-:Y:S01]  /*ef810*/  ISETP.LT.AND P4, PT, R139, c[0x0][0x178], !P0 ;  /* 0x00005e008b007a0c */ /* 0x000fe20004781270 */
[----:B------:R-:W-:Y:S01]  /*ef820*/  IMAD.WIDE R20, R27, 0x4, R236 ;  /* 0x000000041b147825 */ /* 0x000fe200078e02ec */
[----:B------:R-:W-:Y:S01]  /*ef830*/  ISETP.LT.AND P5, PT, R155, c[0x0][0x178], !P0 ;  /* 0x00005e009b007a0c */ /* 0x000fe200047a1270 */
[----:B------:R-:W4:Y:S01]  /*ef840*/  LDL.LU R242, [R1+0xcf0] ;  /* 0x000cf00001f27983 */ /* 0x000f220000300800 */
[----:B------:R-:W-:Y:S02]  /*ef850*/  ISETP.GE.AND P1, PT, R28, c[0x0][0x17c], PT ;  /* 0x00005f001c007a0c */ /* 0x000fe40003f26270 */
[----:B------:R-:W-:Y:S01]  /*ef860*/  ISETP.LT.AND P0, PT, R187, c[0x0][0x178], !P0 ;  /* 0x00005e00bb007a0c */ /* 0x000fe20004701270 */
[----:B------:R-:W-:Y:S01]  /*ef870*/  IMAD.WIDE R22, R27, 0x4, R110 ;  /* 0x000000041b167825 */ /* 0x000fe200078e026e */
[----:B--2---:R1:W-:Y:S01]  /*ef880*/  @P6 STG.E [R2.64], R243 ;  /* 0x000000f302006986 */ /* 0x0043e2000c101904 */
[----:B------:R-:W-:-:S03]  /*ef890*/  ISETP.LT.AND P6, PT, R202, c[0x0][0x178], !P1 ;  /* 0x00005e00ca007a0c */ /* 0x000fc60004fc1270 */
[----:B---3--:R2:W-:Y:S01]  /*ef8a0*/  @P2 STG.E [R20.64], R244 ;  /* 0x000000f414002986 */ /* 0x0085e2000c101904 */
[----:B------:R-:W-:Y:S01]  /*ef8b0*/  ISETP.LT.AND P2, PT, R219, c[0x0][0x178], !P1 ;  /* 0x00005e00db007a0c */ /* 0x000fe20004f41270 */
[C---:B-1----:R-:W-:Y:S02]  /*ef8c0*/  IMAD.WIDE R2, R27.reuse, 0x4, R234 ;  /* 0x000000041b027825 */ /* 0x042fe400078e02ea */
[----:B------:R-:W3:Y:S02]  /*ef8d0*/  LDL.LU R243, [R1+0xc40] ;  /* 0x000c400001f37983 */ /* 0x000ee40000300800 */
[C---:B--2---:R-:W-:Y:S02]  /*ef8e0*/  IMAD.WIDE R20, R27.reuse, 0x4, R232 ;  /* 0x000000041b147825 */ /* 0x044fe400078e02e8 */
[----:B------:R-:W2:Y:S04]  /*ef8f0*/  LDL.LU R244, [R1+0xc00] ;  /* 0x000c000001f47983 */ /* 0x000ea80000300800 */
[----:B----4-:R1:W-:Y:S04]  /*ef900*/  @P3 STG.E [R2.64], R249 ;  /* 0x000000f902003986 */ /* 0x0103e8000c101904 */
[----:B------:R4:W-:Y:S04]  /*ef910*/  @P4 STG.E [R20.64], R248 ;  /* 0x000000f814004986 */ /* 0x0009e8000c101904 */
[----:B------:R4:W-:Y:S01]  /*ef920*/  @P5 STG.E [R22.64], R246 ;  /* 0x000000f616005986 */ /* 0x0009e2000c101904 */
[----:B-1----:R-:W-:-:S03]  /*ef930*/  IADD3 R2, R27, c[0x0][0x198], RZ ;  /* 0x000066001b027a10 */ /* 0x002fc60007ffe0ff */
[----:B------:R-:W2:Y:S01]  /*ef940*/  LDL.LU R249, [R1+0xb70] ;  /* 0x000b700001f97983 */ /* 0x000ea20000300800 */
[----:B----4-:R-:W-:-:S03]  /*ef950*/  IMAD.WIDE R20, R27, 0x4, R108 ;  /* 0x000000041b147825 */ /* 0x010fc600078e026c */
[----:B------:R-:W4:Y:S01]  /*ef960*/  LDL.LU R248, [R1+0xb30] ;  /* 0x000b300001f87983 */ /* 0x000f220000300800 */
[----:B------:R-:W-:-:S03]  /*ef970*/  IMAD.WIDE R22, R2, 0x4, R92 ;  /* 0x0000000402167825 */ /* 0x000fc600078e025c */
[----:B------:R-:W4:Y:S01]  /*ef980*/  LDL.LU R246, [R1+0xa90] ;  /* 0x000a900001f67983 */ /* 0x000f220000300800 */
[----:B------:R-:W-:-:S03]  /*ef990*/  IMAD.WIDE R24, R2, 0x4, R238 ;  /* 0x0000000402187825 */ /* 0x000fc600078e02ee */
[----:B------:R-:W-:Y:S04]  /*ef9a0*/  @P0 STG.E [R20.64], R245 ;  /* 0x000000f514000986 */ /* 0x000fe8000c101904 */
[----:B------:R1:W-:Y:S04]  /*ef9b0*/  @P6 STG.E [R22.64], R247 ;  /* 0x000000f716006986 */ /* 0x0003e8000c101904 */
[----:B------:R1:W-:Y:S04]  /*ef9c0*/  @P2 STG.E [R24.64], R252 ;  /* 0x000000fc18002986 */ /* 0x0003e8000c101904 */
[----:B-1----:R-:W4:Y:S04]  /*ef9d0*/  LDL.LU R247, [R1+0xd44] ;  /* 0x000d440001f77983 */ /* 0x002f280000300800 */
[----:B------:R-:W4:Y:S01]  /*ef9e0*/  LDL.LU R252, [R1+0xd14] ;  /* 0x000d140001fc7983 */ /* 0x000f220000300800 */
        /* <DEDUP_REMOVED lines=12> */
[----:B------:R1:W-:Y:S01]  /*efab0*/  @P5 STG.E [R20.64], R242 ;  /* 0x000000f214005986 */ /* 0x0003e2000c101904 */
[----:B------:R-:W-:-:S03]  /*efac0*/  IADD3 R26, R2, c[0x0][0x198], RZ ;  /* 0x00006600021a7a10 */ /* 0x000fc60007ffe0ff */
[----:B-1----:R-:W4:Y:S01]  /*efad0*/  LDL.LU R242, [R1+0xcf4] ;  /* 0x000cf40001f27983 */ /* 0x002f220000300800 */
[----:B------:R-:W-:-:S03]  /*efae0*/  IMAD.WIDE R20, R2, 0x4, R232 ;  /* 0x0000000402147825 */ /* 0x000fc600078e02e8 */
[----:B---3--:R1:W-:Y:S04]  /*efaf0*/  @P4 STG.E [R22.64], R243 ;  /* 0x000000f316004986 */ /* 0x0083e8000c101904 */
[----:B--2---:R2:W-:Y:S01]  /*efb00*/  @P3 STG.E [R24.64], R244 ;  /* 0x000000f418003986 */ /* 0x0045e2000c101904 */
[----:B------:R-:W-:Y:S02]  /*efb10*/  ISETP.LT.AND P3, PT, R202, c[0x0][0x178], !P0 ;  /* 0x00005e00ca007a0c */ /* 0x000fe40004761270 */
[----:B------:R-:W-:Y:S01]  /*efb20*/  ISETP.LT.AND P4, PT, R219, c[0x0][0x178], !P0 ;  /* 0x00005e00db007a0c */ /* 0x000fe20004781270 */
[----:B-1----:R-:W3:Y:S01]  /*efb30*/  LDL.LU R243, [R1+0xc44] ;  /* 0x000c440001f37983 */ /* 0x002ee20000300800 */
[----:B------:R-:W-:-:S03]  /*efb40*/  IMAD.WIDE R22, R2, 0x4, R110 ;  /* 0x0000000402167825 */ /* 0x000fc600078e026e */
[----:B--2---:R-:W2:Y:S01]  /*efb50*/  LDL.LU R244, [R1+0xc04] ;  /* 0x000c040001f47983 */ /* 0x004ea20000300800 */
[----:B------:R-:W-:-:S03]  /*efb60*/  IMAD.WIDE R24, R2, 0x4, R108 ;  /* 0x0000000402187825 */ /* 0x000fc600078e026c */
[----:B------:R1:W-:Y:S01]  /*efb70*/  @P2 STG.E [R20.64], R249 ;  /* 0x000000f914002986 */ /* 0x0003e2000c101904 */
[----:B------:R-:W-:-:S03]  /*efb80*/  IMAD.WIDE R2, R26, 0x4, R92 ;  /* 0x000000041a027825 */ /* 0x000fc600078e025c */
[----:B----4-:R-:W-:Y:S04]  /*efb90*/  @P6 STG.E [R22.64], R248 ;  /* 0x000000f816006986 */ /* 0x010fe8000c101904 */
[----:B------:R4:W-:Y:S01]  /*efba0*/  @P1 STG.E [R24.64], R246 ;  /* 0x000000f618001986 */ /* 0x0009e2000c101904 */
[----:B-1----:R-:W-:-:S03]  /*efbb0*/  IMAD.WIDE R20, R26, 0x4, R238 ;  /* 0x000000041a147825 */ /* 0x002fc600078e02ee */
[----:B----4-:R-:W4:Y:S04]  /*efbc0*/  LDL.LU R246, [R1+0xb34] ;  /* 0x000b340001f67983 */ /* 0x010f280000300800 */
        /* <DEDUP_REMOVED lines=26> */
[----:B---3--:R1:W-:Y:S01]  /*efd70*/  @P5 STG.E [R20.64], R243 ;  /* 0x000000f314005986 */ /* 0x0083e2000c101904 */
[----:B------:R-:W-:-:S03]  /*efd80*/  ISETP.LT.AND P5, PT, R219, c[0x0][0x178], !P3 ;  /* 0x00005e00db007a0c */ /* 0x000fc60005fa1270 */
[----:B--2---:R2:W-:Y:S01]  /*efd90*/  @P2 STG.E [R22.64], R244 ;  /* 0x000000f416002986 */ /* 0x0045e2000c101904 */
[----:B------:R-:W-:-:S03]  /*efda0*/  ISETP.LT.AND P2, PT, R123, c[0x0][0x178], !P3 ;  /* 0x00005e007b007a0c */ /* 0x000fc60005f41270 */
[----:B------:R3:W-:Y:S01]  /*efdb0*/  @P1 STG.E [R24.64], R245 ;  /* 0x000000f518001986 */ /* 0x0007e2000c101904 */
[----:B------:R-:W-:Y:S01]  /*efdc0*/  ISETP.LT.AND P1, PT, R202, c[0x0][0x178], !P3 ;  /* 0x00005e00ca007a0c */ /* 0x000fe20005f21270 */
[C---:B-1----:R-:W-:Y:S02]  /*efdd0*/  IMAD.WIDE R20, R27.reuse, 0x4, R92 ;  /* 0x000000041b147825 */ /* 0x042fe400078e025c */
[----:B--2---:R-:W2:Y:S02]  /*efde0*/  LDL.LU R244, [R1+0xbf0] ;  /* 0x000bf00001f47983 */ /* 0x004ea40000300800 */
[----:B------:R-:W-:-:S04]  /*efdf0*/  IMAD.WIDE R22, R27, 0x4, R238 ;  /* 0x000000041b167825 */ /* 0x000fc800078e02ee */
[----:B---3--:R-:W-:Y:S01]  /*efe00*/  IMAD.WIDE R24, R27, 0x4, R94 ;  /* 0x000000041b187825 */ /* 0x008fe200078e025e */
[----:B----4-:R1:W-:Y:S01]  /*efe10*/  @P4 STG.E [R2.64], R246 ;  /* 0x000000f602004986 */ /* 0x0103e2000c101904 */
[----:B------:R-:W-:-:S03]  /*efe20*/  ISETP.LT.AND P4, PT, R203, c[0x0][0x178], !P3 ;  /* 0x00005e00cb007a0c */ /* 0x000fc60005f81270 */
[----:B-1----:R-:W3:Y:S01]  /*efe30*/  LDL.LU R246, [R1+0xd74] ;  /* 0x000d740001f67983 */ /* 0x002ee20000300800 */
        /* <DEDUP_REMOVED lines=26> */
[----:B------:R-:W-:Y:S01]  /*effe0*/  IMAD.WIDE R22, R27, 0x4, R108 ;  /* 0x000000041b167825 */ /* 0x000fe200078e026c */
[----:B------:R1:W-:Y:S03]  /*efff0*/  @P2 STG.E [R2.64], R249 ;  /* 0x000000f902002986 */ /* 0x0003e6000c101904 */
[C---:B------:R-:W-:Y:S01]  /*f0000*/  IMAD.WIDE R24, R26.reuse, 0x4, R92 ;  /* 0x000000041a187825 */ /* 0x040fe200078e025c */
[----:B------:R1:W-:Y:S01]  /*f0010*/  @P1 STG.E [R20.64], R242 ;  /* 0x000000f214001986 */ /* 0x0003e2000c101904 */
[----:B------:R-:W-:Y:S02]  /*f0020*/  ISETP.LT.AND P2, PT, R203, c[0x0][0x178], !P0 ;  /* 0x00005e00cb007a0c */ /* 0x000fe40004741270 */
[----:B-1----:R-:W-:-:S04]  /*f0030*/  IMAD.WIDE R2, R26, 0x4, R238 ;  /* 0x000000041a027825 */ /* 0x002fc800078e02ee */
[----:B------:R-:W-:Y:S01]  /*f0040*/  IMAD.WIDE R20, R26, 0x4, R94 ;  /* 0x000000041a147825 */ /* 0x000fe200078e025e */
[----:B--2---:R-:W-:Y:S01]  /*f0050*/  @P3 STG.E [R22.64], R244 ;  /* 0x000000f416003986 */ /* 0x004fe2000c101904 */
[----:B------:R-:W-:-:S03]  /*f0060*/  ISETP.LT.AND P3, PT, R171, c[0x0][0x178], !P0 ;  /* 0x00005e00ab007a0c */ /* 0x000fc60004761270 */
[----:B---3--:R1:W-:Y:S01]  /*f0070*/  @P4 STG.E [R24.64], R246 ;  /* 0x000000f618004986 */ /* 0x0083e2000c101904 */
[----:B------:R-:W-:-:S03]  /*f0080*/  ISETP.LT.AND P4, PT, R155, c[0x0][0x178], !P0 ;  /* 0x00005e009b007a0c */ /* 0x000fc60004781270 */
[----:B----4-:R2:W-:Y:S01]  /*f0090*/  @P6 STG.E [R2.64], R245 ;  /* 0x000000f502006986 */ /* 0x0105e2000c101904 */
[----:B------:R-:W-:-:S03]  /*f00a0*/  ISETP.LT.AND P6, PT, R139, c[0x0][0x178], !P0 ;  /* 0x00005e008b007a0c */ /* 0x000fc600047c1270 */
[----:B-1----:R-:W3:Y:S04]  /*f00b0*/  LDL.LU R246, [R1+0xbf4] ;  /* 0x000bf40001f67983 */ /* 0x002ee80000300800 */
[----:B------:R-:W4:Y:S01]  /*f00c0*/  LDL.LU R242, [R1+0xb68] ;  /* 0x000b680001f27983 */ /* 0x000f220000300800 */
[----:B--2---:R-:W-:-:S04]  /*f00d0*/  IMAD.WIDE R2, R26, 0x4, R236 ;  /* 0x000000041a027825 */ /* 0x004fc800078e02ec */
[----:B------:R-:W-:-:S04]  /*f00e0*/  IMAD.WIDE R22, R26, 0x4, R232 ;  /* 0x000000041a167825 */ /* 0x000fc800078e02e8 */
        /* <DEDUP_REMOVED lines=19> */
[----:B------:R-:W-:Y:S02]  /*f0220*/  ISETP.LT.AND P3, PT, R219, c[0x0][0x178], !P1 ;  /* 0x00005e00db007a0c */ /* 0x000fe40004f61270 */
[----:B------:R-:W-:Y:S01]  /*f0230*/  ISETP.LT.AND P2, PT, R123, c[0x0][0x178], !P1 ;  /* 0x00005e007b007a0c */ /* 0x000fe20004f41270 */
[----:B------:R-:W-:Y:S01]  /*f0240*/  IMAD.WIDE R20, R27, 0x4, R92 ;  /* 0x000000041b147825 */ /* 0x000fe200078e025c */
        /* <DEDUP_REMOVED lines=8> */
[----:B------:R-:W4:Y:S01]  /*f02d0*/  LDL.LU R248, [R1+0x538] ;  /* 0x0005380001f87983 */ /* 0x000f220000300800 */
[----:B------:R-:W-:-:S03]  /*f02e0*/  IMAD.WIDE R2, R27, 0x4, R238 ;  /* 0x000000041b027825 */ /* 0x000fc600078e02ee */
[----:B------:R-:W4:Y:S01]  /*f02f0*/  LDL.LU R26, [R1+0x50ac] ;  /* 0x0050ac00011a7983 */ /* 0x000f220000300800 */
[----:B---3--:R-:W-:-:S03]  /*f0300*/  IMAD.WIDE R20, R27, 0x4, R94 ;  /* 0x000000041b147825 */ /* 0x008fc600078e025e */
[----:B------:R-:W3:Y:S01]  /*f0310*/  LDL.LU R242, [R1+0xb6c] ;  /* 0x000b6c0001f27983 */ /* 0x000ee20000300800 */
[----:B------:R-:W-:-:S03]  /*f0320*/  ISETP.LT.AND P5, PT, R155, c[0x0][0x178], !P1 ;  /* 0x00005e009b007a0c */ /* 0x000fc60004fa1270 */
        /* <DEDUP_REMOVED lines=33> */
[----:B----4-:R-:W3:Y:S03]  /*f0540*/  LDL.LU R246, [R1+0xc88] ;  /* 0x000c880001f67983 */ /* 0x010ee60000300800 */
[C---:B------:R-:W-:Y:S01]  /*f0550*/  IMAD.WIDE R24, R2.reuse, 0x4, R234 ;  /* 0x0000000402187825 */ /* 0x040fe200078e02ea */
[----:B------:R-:W4:Y:S04]  /*f0560*/  LDL.LU R3, [R1+0x50b0] ;  /* 0x0050b00001037983 */ /* 0x000f280000300800 */
        /* <DEDUP_REMOVED lines=40> */
[----:B------:R-:W4:Y:S01]  /*f07f0*/  LDL.LU R26, [R1+0x50b4] ;  /* 0x0050b400011a7983 */ /* 0x000f220000300800 */
[----:B-1----:R-:W-:-:S03]  /*f0800*/  IMAD.WIDE R24, R2, 0x4, R234 ;  /* 0x0000000402187825 */ /* 0x002fc600078e02ea */
[----:B------:R-:W4:Y:S01]  /*f0810*/  LDL.LU R242, [R1+0xb8c] ;  /* 0x000b8c0001f27983 */ /* 0x000f220000300800 */
[----:B------:R-:W-:-:S03]  /*f0820*/  IADD3 R3, R2, c[0x0][0x198], RZ ;  /* 0x0000660002037a10 */ /* 0x000fc60007ffe0ff */
[----:B------:R1:W-:Y:S02]  /*f0830*/  @P3 STG.E [R22.64], R30 ;  /* 0x0000001e16003986 */ /* 0x0003e4000c101904 */
[----:B-1----:R-:W-:Y:S02]  /*f0840*/  IMAD.WIDE R22, R2, 0x4, R108 ;  /* 0x0000000402167825 */ /* 0x002fe400078e026c */
        /* <DEDUP_REMOVED lines=23> */
[----:B---3--:R1:W-:Y:S04]  /*f09c0*/  @P4 STG.E [R20.64], R248 ;  /* 0x000000f814004986 */ /* 0x0083e8000c101904 */
[----:B----4-:R3:W-:Y:S04]  /*f09d0*/  @P2 STG.E [R22.64], R242 ;  /* 0x000000f216002986 */ /* 0x0107e8000c101904 */
[----:B-1----:R-:W4:Y:S01]  /*f09e0*/  LDL.LU R248, [R1+0xcf8] ;  /* 0x000cf80001f87983 */ /* 0x002f220000300800 */
[----:B------:R-:W-:-:S03]  /*f09f0*/  IMAD.WIDE R20, R3, 0x4, R234 ;  /* 0x0000000403147825 */ /* 0x000fc600078e02ea */
[----:B------:R1:W-:Y:S04]  /*f0a00*/  @P3 STG.E [R24.64], R243 ;  /* 0x000000f318003986 */ /* 0x0003e8000c101904 */
[----:B---3--:R-:W3:Y:S01]  /*f0a10*/  LDL.LU R242, [R1+0xc48] ;  /* 0x000c480001f27983 */ /* 0x008ee20000300800 */
[----:B------:R-:W-:Y:S01]  /*f0a20*/  ISETP.GE.AND P4, PT, R26, c[0x0][0x17c], PT ;  /* 0x00005f001a007a0c */ /* 0x000fe20003f86270 */
[C---:B------:R-:W-:Y:S02]  /*f0a30*/  IMAD.WIDE R22, R3.reuse, 0x4, R232 ;  /* 0x0000000403167825 */ /* 0x040fe400078e02e8 */
[----:B-1----:R-:W3:Y:S02]  /*f0a40*/  LDL.LU R243, [R1+0xc08] ;  /* 0x000c080001f37983 */ /* 0x002ee40000300800 */
[C---:B------:R-:W-:Y:S01]  /*f0a50*/  IMAD.WIDE R24, R3.reuse, 0x4, R110 ;  /* 0x0000000403187825 */ /* 0x040fe200078e026e */
[----:B------:R-:W-:-:S03]  /*f0a60*/  IADD3 R26, R3, c[0x0][0x198], RZ ;  /* 0x00006600031a7a10 */ /* 0x000fc60007ffe0ff */
[----:B------:R-:W-:Y:S01]  /*f0a70*/  IMAD.WIDE R2, R3, 0x4, R108 ;  /* 0x0000000403027825 */ /* 0x000fe200078e026c */
[----:B------:R-:W-:Y:S01]  /*f0a80*/  ISETP.LT.AND P2, PT, R202, c[0x0][0x178], !P4 ;  /* 0x00005e00ca007a0c */ /* 0x000fe20006741270 */
[----:B------:R1:W-:Y:S04]  /*f0a90*/  @P1 STG.E [R20.64], R244 ;  /* 0x000000f414001986 */ /* 0x0003e8000c101904 */
[----:B--2---:R-:W-:Y:S04]  /*f0aa0*/  @P5 STG.E [R22.64], R245 ;  /* 0x000000f516005986 */ /* 0x004fe8000c101904 */
[----:B-1----:R-:W2:Y:S04]  /*f0ab0*/  LDL.LU R244, [R1+0xb78] ;  /* 0x000b780001f47983 */ /* 0x002ea80000300800 */
[----:B------:R-:W-:Y:S01]  /*f0ac0*/  @P6 STG.E [R24.64], R246 ;  /* 0x000000f618006986 */ /* 0x000fe2000c101904 */
[----:B------:R-:W-:-:S03]  /*f0ad0*/  IMAD.WIDE R20, R26, 0x4, R92 ;  /* 0x000000041a147825 */ /* 0x000fc600078e025c */
[----:B------:R1:W-:Y:S04]  /*f0ae0*/  @P0 STG.E [R2.64], R252 ;  /* 0x000000fc02000986 */ /* 0x0003e8000c101904 */
[----:B-1----:R-:W2:Y:S04]  /*f0af0*/  LDL.LU R252, [R1+0xd1c] ;  /* 0x000d1c0001fc7983 */ /* 0x002ea80000300800 */
[----:B------:R-:W2:Y:S04]  /*f0b00*/  LDL.LU R249, [R1+0xb38] ;  /* 0x000b380001f97983 */ /* 0x000ea80000300800 */
[----:B------:R-:W2:Y:S04]  /*f0b10*/  LDL.LU R246, [R1+0xa98] ;  /* 0x000a980001f67983 */ /* 0x000ea80000300800 */
[----:B------:R1:W-:Y:S04]  /*f0b20*/  @P2 STG.E [R20.64], R247 ;  /* 0x000000f714002986 */ /* 0x0003e8000c101904 */
[----:B-1----:R-:W2:Y:S01]  /*f0b30*/  LDL.LU R247, [R1+0xd4c] ;  /* 0x000d4c0001f77983 */ /* 0x002ea20000300800 */
[----:B------:R-:W-:-:S02]  /*f0b40*/  ISETP.LT.AND P6, PT, R219, c[0x0][0x178], !P4 ;  /* 0x00005e00db007a0c */ /* 0x000fc400067c1270 */
[----:B------:R-:W-:Y:S02]  /*f0b50*/  ISETP.LT.AND P5, PT, R123, c[0x0][0x178], !P4 ;  /* 0x00005e007b007a0c */ /* 0x000fe400067a1270 */
[----:B------:R-:W-:Y:S02]  /*f0b60*/  ISETP.LT.AND P3, PT, R203, c[0x0][0x178], !P4 ;  /* 0x00005e00cb007a0c */ /* 0x000fe40006761270 */
[----:B------:R-:W-:Y:S01]  /*f0b70*/  ISETP.LT.AND P1, PT, R171, c[0x0][0x178], !P4 ;  /* 0x00005e00ab007a0c */ /* 0x000fe20006721270 */
[C---:B------:R-:W-:Y:S01]  /*f0b80*/  IMAD.WIDE R2, R26.reuse, 0x4, R238 ;  /* 0x000000041a027825 */ /* 0x040fe200078e02ee */
[----:B------:R-:W-:Y:S01]  /*f0b90*/  ISETP.LT.AND P2, PT, R139, c[0x0][0x178], !P4 ;  /* 0x00005e008b007a0c */ /* 0x000fe20006741270 */
[----:B------:R-:W2:Y:S02]  /*f0ba0*/  LDL.LU R245, [R1+0xb3c] ;  /* 0x000b3c0001f57983 */ /* 0x000ea40000300800 */
[----:B------:R-:W-:-:S04]  /*f0bb0*/  IMAD.WIDE R20, R26, 0x4, R94 ;  /* 0x000000041a147825 */ /* 0x000fc800078e025e */
[C---:B------:R-:W-:Y:S01]  /*f0bc0*/  IMAD.WIDE R22, R26.reuse, 0x4, R236 ;  /* 0x000000041a167825 */ /* 0x040fe200078e02ec */
[----:B------:R1:W-:Y:S03]  /*f0bd0*/  @P6 STG.E [R2.64], R30 ;  /* 0x0000001e02006986 */ /* 0x0003e6000c101904 */
[C---:B------:R-:W-:Y:S01]  /*f0be0*/  IMAD.WIDE R24, R26.reuse, 0x4, R234 ;  /* 0x000000041a187825 */ /* 0x040fe200078e02ea */
[----:B------:R-:W2:Y:S03]  /*f0bf0*/  LDL.LU R28, [R1+0x50bc] ;  /* 0x0050bc00011c7983 */ /* 0x000ea60000300800 */
[C---:B-1----:R-:W-:Y:S01]  /*f0c00*/  IMAD.WIDE R2, R26.reuse, 0x4, R232 ;  /* 0x000000041a027825 */ /* 0x042fe200078e02e8 */
[----:B------:R-:W-:Y:S02]  /*f0c10*/  ISETP.GE.AND P0, PT, R27, c[0x0][0x17c], PT ;  /* 0x00005f001b007a0c */ /* 0x000fe40003f06270 */
[----:B------:R-:W-:Y:S01]  /*f0c20*/  IADD3 R27, R26, c[0x0][0x198], RZ ;  /* 0x000066001a1b7a10 */ /* 0x000fe20007ffe0ff */
[----:B----4-:R1:W-:Y:S04]  /*f0c30*/  @P5 STG.E [R20.64], R248 ;  /* 0x000000f814005986 */ /* 0x0103e8000c101904 */
[----:B---3--:R3:W-:Y:S04]  /*f0c40*/  @P3 STG.E [R22.64], R242 ;  /* 0x000000f216003986 */ /* 0x0087e8000c101904 */
[----:B-1----:R-:W4:Y:S04]  /*f0c50*/  LDL.LU R248, [R1+0xcfc] ;  /* 0x000cfc0001f87983 */ /* 0x002f280000300800 */
[----:B------:R1:W-:Y:S01]  /*f0c60*/  @P1 STG.E [R24.64], R243 ;  /* 0x000000f318001986 */ /* 0x0003e2000c101904 */
[----:B------:R-:W-:-:S02]  /*f0c70*/  ISETP.LT.AND P1, PT, R155, c[0x0][0x178], !P4 ;  /* 0x00005e009b007a0c */ /* 0x000fc40006721270 */
[----:B------:R-:W-:Y:S01]  /*f0c80*/  ISETP.LT.AND P4, PT, R187, c[0x0][0x178], !P4 ;  /* 0x00005e00bb007a0c */ /* 0x000fe20006781270 */
[----:B---3--:R-:W3:Y:S01]  /*f0c90*/  LDL.LU R242, [R1+0xc4c] ;  /* 0x000c4c0001f27983 */ /* 0x008ee20000300800 */
[----:B------:R-:W-:-:S03]  /*f0ca0*/  IMAD.WIDE R20, R26, 0x4, R108 ;  /* 0x000000041a147825 */ /* 0x000fc600078e026c */
[----:B-1----:R-:W3:Y:S01]  /*f0cb0*/  LDL.LU R243, [R1+0xc0c] ;  /* 0x000c0c0001f37983 */ /* 0x002ee20000300800 */
[----:B------:R-:W-:Y:S02]  /*f0cc0*/  ISETP.LT.AND P5, PT, R202, c[0x0][0x178], !P0 ;  /* 0x00005e00ca007a0c */ /* 0x000fe400047a1270 */
[----:B------:R-:W-:Y:S01]  /*f0cd0*/  ISETP.LT.AND P3, PT, R219, c[0x0][0x178], !P0 ;  /* 0x00005e00db007a0c */ /* 0x000fe20004761270 */
[----:B------:R-:W-:-:S04]  /*f0ce0*/  IMAD.WIDE R22, R27, 0x4, R92 ;  /* 0x000000041b167825 */ /* 0x000fc800078e025c */
[----:B------:R-:W-:Y:S01]  /*f0cf0*/  IMAD.WIDE R24, R27, 0x4, R238 ;  /* 0x000000041b187825 */ /* 0x000fe200078e02ee */
[----:B--2---:R1:W-:Y:S03]  /*f0d00*/  @P2 STG.E [R2.64], R244 ;  /* 0x000000f402002986 */ /* 0x0043e6000c101904 */
[----:B-1----:R-:W-:Y:S01]  /*f0d10*/  IMAD.WIDE R2, R26, 0x4, R110 ;  /* 0x000000041a027825 */ /* 0x002fe200078e026e */
[----:B------:R-:W2:Y:S04]  /*f0d20*/  LDL.LU R244, [R1+0xb7c] ;  /* 0x000b7c0001f47983 */ /* 0x000ea80000300800 */
[----:B------:R-:W-:Y:S04]  /*f0d30*/  @P1 STG.E [R2.64], R249 ;  /* 0x000000f902001986 */ /* 0x000fe8000c101904 */
[----:B------:R1:W-:Y:S04]  /*f0d40*/  @P4 STG.E [R20.64], R246 ;  /* 0x000000f614004986 */ /* 0x0003e8000c101904 */
[----:B-1----:R-:W2:Y:S04]  /*f0d50*/  LDL.LU R246, [R1+0xa9c] ;  /* 0x000a9c0001f67983 */ /* 0x002ea80000300800 */
[----:B------:R1:W-:Y:S04]  /*f0d60*/  @P5 STG.E [R22.64], R247 ;  /* 0x000000f716005986 */ /* 0x0003e8000c101904 */
[----:B------:R1:W-:Y:S04]  /*f0d70*/  @P3 STG.E [R24.64], R252 ;  /* 0x000000fc18003986 */ /* 0x0003e8000c101904 */
[----:B-1----:R-:W2:Y:S04]  /*f0d80*/  LDL.LU R247, [R1+0xd78] ;  /* 0x000d780001f77983 */ /* 0x002ea80000300800 */
[----:B------:R-:W2:Y:S01]  /*f0d90*/  LDL.LU R252, [R1+0xd68] ;  /* 0x000d680001fc7983 */ /* 0x000ea20000300800 */
[----:B------:R-:W-:-:S02]  /*f0da0*/  ISETP.LT.AND P6, PT, R123, c[0x0][0x178], !P0 ;  /* 0x00005e007b007a0c */ /* 0x000fc400047c1270 */
[----:B------:R-:W-:Y:S01]  /*f0db0*/  ISETP.LT.AND P2, PT, R203, c[0x0][0x178], !P0 ;  /* 0x00005e00cb007a0c */ /* 0x000fe20004741270 */
[----:B------:R-:W-:Y:S01]  /*f0dc0*/  IMAD.WIDE R2, R27, 0x4, R94 ;  /* 0x000000041b027825 */ /* 0x000fe200078e025e */
[----:B------:R-:W-:Y:S01]  /*f0dd0*/  ISETP.LT.AND P3, PT, R171, c[0x0][0x178], !P0 ;  /* 0x00005e00ab007a0c */ /* 0x000fe20004761270 */
[----:B------:R-:W2:Y:S01]  /*f0de0*/  LDL.LU R25, [R1+0x50c0] ;  /* 0x0050c00001197983 */ /* 0x000ea20000300800 */
[----:B------:R-:W-:Y:S01]  /*f0df0*/  ISETP.LT.AND P4, PT, R139, c[0x0][0x178], !P0 ;  /* 0x00005e008b007a0c */ /* 0x000fe20004781270 */
[----:B------:R-:W-:Y:S01]  /*f0e00*/  IMAD.WIDE R20, R27, 0x4, R236 ;  /* 0x000000041b147825 */ /* 0x000fe200078e02ec */
[----:B------:R-:W-:Y:S01]  /*f0e10*/  ISETP.LT.AND P5, PT, R155, c[0x0][0x178], !P0 ;  /* 0x00005e009b007a0c */ /* 0x000fe200047a1270 */
[----:B------:R-:W2:Y:S01]  /*f0e20*/  LDL.LU R240, [R1+0xd58] ;  /* 0x000d580001f07983 */ /* 0x000ea20000300800 */
[----:B------:R-:W-:-:S03]  /*f0e30*/  ISETP.LT.AND P0, PT, R187, c[0x0][0x178], !P0 ;  /* 0x00005e00bb007a0c */ /* 0x000fc60004701270 */
[----:B------:R-:W2:Y:S04]  /*f0e40*/  LDL.LU R241, [R1+0xd38] ;  /* 0x000d380001f17983 */ /* 0x000ea80000300800 */
[----:B------:R-:W2:Y:S01]  /*f0e50*/  LDL.LU R29, [R1+0xd08] ;  /* 0x000d0800011d7983 */ /* 0x000ea20000300800 */
[----:B------:R-:W-:-:S03]  /*f0e60*/  IMAD.WIDE R22, R27, 0x4, R110 ;  /* 0x000000041b167825 */ /* 0x000fc600078e026e */
[----:B------:R-:W2:Y:S01]  /*f0e70*/  LDL.LU R30, [R1+0xc68] ;  /* 0x000c6800011e7983 */ /* 0x000ea20000300800 */
[----:B------:R-:W-:Y:S02]  /*f0e80*/  ISETP.GE.AND P1, PT, R28, c[0x0][0x17c], PT ;  /* 0x00005f001c007a0c */ /* 0x000fe40003f26270 */
[C---:B------:R-:W-:Y:S01]  /*f0e90*/  IADD3 R24, R27.reuse, c[0x0][0x198], RZ ;  /* 0x000066001b187a10 */ /* 0x040fe20007ffe0ff */
[----:B----4-:R1:W-:Y:S04]  /*f0ea0*/  @P6 STG.E [R2.64], R248 ;  /* 0x000000f802006986 */ /* 0x0103e8000c101904 */
[----:B---3--:R3:W-:Y:S01]  /*f0eb0*/  @P2 STG.E [R20.64], R242 ;  /* 0x000000f214002986 */ /* 0x0087e2000c101904 */
[----:B-1----:R-:W-:-:S04]  /*f0ec0*/  IMAD.WIDE R2, R27, 0x4, R234 ;  /* 0x000000041b027825 */ /* 0x002fc800078e02ea */
[C---:B---3--:R-:W-:Y:S01]  /*f0ed0*/  IMAD.WIDE R20, R27.reuse, 0x4, R232 ;  /* 0x000000041b147825 */ /* 0x048fe200078e02e8 */
[----:B------:R1:W-:Y:S03]  /*f0ee0*/  @P3 STG.E [R2.64], R243 ;  /* 0x000000f302003986 */ /* 0x0003e6000c101904 */
[----:B-1----:R-:W-:Y:S01]  /*f0ef0*/  IMAD.WIDE R2, R27, 0x4, R108 ;  /* 0x000000041b027825 */ /* 0x002fe200078e026c */
[----:B------:R-:W-:Y:S02]  /*f0f00*/  ISETP.LT.AND P6, PT, R202, c[0x0][0x178], !P1 ;  /* 0x00005e00ca007a0c */ /* 0x000fe40004fc1270 */
[----:B------:R-:W-:Y:S01]  /*f0f10*/  ISETP.LT.AND P2, PT, R219, c[0x0][0x178], !P1 ;  /* 0x00005e00db007a0c */ /* 0x000fe20004f41270 */
[----:B--2---:R1:W-:Y:S04]  /*f0f20*/  @P4 STG.E [R20.64], R244 ;  /* 0x000000f414004986 */ /* 0x0043e8000c101904 */
[----:B------:R2:W-:Y:S04]  /*f0f30*/  @P5 STG.E [R22.64], R245 ;  /* 0x000000f516005986 */ /* 0x0005e8000c101904 */
[----:B-1----:R-:W3:Y:S04]  /*f0f40*/  LDL.LU R244, [R1+0xc28] ;  /* 0x000c280001f47983 */ /* 0x002ee80000300800 */
[----:B--2---:R-:W2:Y:S01]  /*f0f50*/  LDL.LU R245, [R1+0xbf8] ;  /* 0x000bf80001f57983 */ /* 0x004ea20000300800 */
[----:B------:R-:W-:-:S04]  /*f0f60*/  IMAD.WIDE R20, R24, 0x4, R92 ;  /* 0x0000000418147825 */ /* 0x000fc800078e025c */
[----:B------:R-:W-:Y:S01]  /*f0f70*/  IMAD.WIDE R22, R24, 0x4, R238 ;  /* 0x0000000418167825 */ /* 0x000fe200078e02ee */
[----:B------:R1:W-:Y:S04]  /*f0f80*/  @P0 STG.E [R2.64], R246 ;  /* 0x000000f602000986 */ /* 0x0003e8000c101904 */
[----:B-1----:R-:W4:Y:S04]  /*f0f90*/  LDL.LU R246, [R1+0xd7c] ;  /* 0x000d7c0001f67983 */ /* 0x002f280000300800 */
[----:B------:R-:W4:Y:S04]  /*f0fa0*/  LDL.LU R249, [R1+0xd6c] ;  /* 0x000d6c0001f97983 */ /* 0x000f280000300800 */
[----:B------:R-:W4:Y:S04]  /*f0fb0*/  LDL.LU R27, [R1+0x50c4] ;  /* 0x0050c400011b7983 */ /* 0x000f280000300800 */
[----:B------:R-:W4:Y:S04]  /*f0fc0*/  LDL.LU R248, [R1+0xd5c] ;  /* 0x000d5c0001f87983 */ /* 0x000f280000300800 */
[----:B------:R-:W4:Y:S04]  /*f0fd0*/  LDL.LU R242, [R1+0xd3c] ;  /* 0x000d3c0001f27983 */ /* 0x000f280000300800 */
[----:B------:R1:W-:Y:S04]  /*f0fe0*/  @P6 STG.E [R20.64], R247 ;  /* 0x000000f714006986 */ /* 0x0003e8000c101904 */
[----:B------:R-:W4:Y:S04]  /*f0ff0*/  LDL.LU R243, [R1+0xd0c] ;  /* 0x000d0c0001f37983 */ /* 0x000f280000300800 */
        /* <DEDUP_REMOVED lines=11> */
[----:B------:R-:W-:-:S03]  /*f10b0*/  ISETP.GE.AND P0, PT, R25, c[0x0][0x17c], PT ;  /* 0x00005f0019007a0c */ /* 0x000fc60003f06270 */
[----:B------:R-:W-:Y:S01]  /*f10c0*/  IMAD.WIDE R22, R24, 0x4, R234 ;  /* 0x0000000418167825 */ /* 0x000fe200078e02ea */
[----:B------:R1:W-:Y:S01]  /*f10d0*/  @P5 STG.E [R2.64], R240 ;  /* 0x000000f002005986 */ /* 0x0003e2000c101904 */
[----:B------:R-:W-:-:S03]  /*f10e0*/  ISETP.LT.AND P1, PT, R187, c[0x0][0x178], !P1 ;  /* 0x00005e00bb007a0c */ /* 0x000fc60004f21270 */
[----:B------:R-:W-:Y:S04]  /*f10f0*/  @P4 STG.E [R20.64], R241 ;  /* 0x000000f114004986 */ /* 0x000fe8000c101904 */
[----:B------:R1:W-:Y:S01]  /*f1100*/  @P3 STG.E [R22.64], R29 ;  /* 0x0000001d16003986 */ /* 0x0003e2000c101904 */
[----:B------:R-:W-:Y:S02]  /*f1110*/  ISETP.LT.AND P3, PT, R202, c[0x0][0x178], !P0 ;  /* 0x00005e00ca007a0c */ /* 0x000fe40004761270 */
[C---:B------:R-:W-:Y:S01]  /*f1120*/  IADD3 R26, R24.reuse, c[0x0][0x198], RZ ;  /* 0x00006600181a7a10 */ /* 0x040fe20007ffe0ff */
[----:B-1----:R-:W-:Y:S01]  /*f1130*/  IMAD.WIDE R2, R24, 0x4, R110 ;  /* 0x0000000418027825 */ /* 0x002fe200078e026e */
[----:B------:R-:W-:-:S03]  /*f1140*/  ISETP.LT.AND P4, PT, R219, c[0x0][0x178], !P0 ;  /* 0x00005e00db007a0c */ /* 0x000fc60004781270 */
[----:B------:R-:W-:-:S04]  /*f1150*/  IMAD.WIDE R22, R24, 0x4, R232 ;  /* 0x0000000418167825 */ /* 0x000fc800078e02e8 */
[----:B------:R-:W-:Y:S01]  /*f1160*/  IMAD.WIDE R20, R24, 0x4, R108 ;  /* 0x0000000418147825 */ /* 0x000fe200078e026c */
[----:B------:R1:W-:Y:S01]  /*f1170*/  @P2 STG.E [R22.64], R30 ;  /* 0x0000001e16002986 */ /* 0x0003e2000c101904 */
[----:B------:R-:W-:Y:S02]  /*f1180*/  ISETP.LT.AND P5, PT, R203, c[0x0][0x178], !P0 ;  /* 0x00005e00cb007a0c */ /* 0x000fe400047a1270 */
[----:B------:R-:W-:Y:S01]  /*f1190*/  ISETP.LT.AND P2, PT, R171, c[0x0][0x178], !P0 ;  /* 0x00005e00ab007a0c */ /* 0x000fe20004741270 */
[----:B------:R-:W-:-:S04]  /*f11a0*/  IMAD.WIDE R24, R26, 0x4, R232 ;  /* 0x000000041a187825 */ /* 0x000fc800078e02e8 */
[C---:B-1----:R-:W-:Y:S01]  /*f11b0*/  IMAD.WIDE R22, R26.reuse, 0x4, R234 ;  /* 0x000000041a167825 */ /* 0x042fe200078e02ea */
[----:B---3--:R1:W-:Y:S04]  /*f11c0*/  @P6 STG.E [R2.64], R244 ;  /* 0x000000f402006986 */ /* 0x0083e8000c101904 */
[----:B--2---:R2:W-:Y:S01]  /*f11d0*/  @P1 STG.E [R20.64], R245 ;  /* 0x000000f514001986 */ /* 0x0045e2000c101904 */
[----:B-1----:R-:W-:-:S03]  /*f11e0*/  IMAD.WIDE R2, R26, 0x4, R92 ;  /* 0x000000041a027825 */ /* 0x002fc600078e025c */
[----:B------:R-:W3:Y:S01]  /*f11f0*/  LDL.LU R244, [R1+0xbfc] ;  /* 0x000bfc0001f47983 */ /* 0x000ee20000300800 */
[----:B------:R-:W-:-:S03]  /*f1200*/  ISETP.LT.AND P6, PT, R123, c[0x0][0x178], !P0 ;  /* 0x00005e007b007a0c */ /* 0x000fc600047c1270 */
[----:B--2---:R-:W2:Y:S01]  /*f1210*/  LDL.LU R245, [R1+0xd20] ;  /* 0x000d200001f57983 */ /* 0x004ea20000300800 */
[C---:B------:R-:W-:Y:S01]  /*f1220*/  IMAD.WIDE R20, R26.reuse, 0x4, R238 ;  /* 0x000000041a147825 */ /* 0x040fe200078e02ee */
[----:B------:R-:W-:Y:S02]  /*f1230*/  ISETP.LT.AND P1, PT, R139, c[0x0][0x178], !P0 ;  /* 0x00005e008b007a0c */ /* 0x000fe40004721270 */
[----:B----4-:R1:W-:Y:S04]  /*f1240*/  @P3 STG.E [R2.64], R246 ;  /* 0x000000f602003986 */ /* 0x0103e8000c101904 */
[----:B------:R4:W-:Y:S04]  /*f1250*/  @P4 STG.E [R20.64], R249 ;  /* 0x000000f914004986 */ /* 0x0009e8000c101904 */
[----:B-1----:R-:W2:Y:S01]  /*f1260*/  LDL.LU R246, [R1+0xc10] ;  /* 0x000c100001f67983 */ /* 0x002ea20000300800 */
[----:B------:R-:W-:Y:S01]  /*f1270*/  ISETP.LT.AND P4, PT, R155, c[0x0][0x178], !P0 ;  /* 0x00005e009b007a0c */ /* 0x000fe20004781270 */
[----:B------:R-:W-:-:S04]  /*f1280*/  IMAD.WIDE R2, R26, 0x4, R94 ;  /* 0x000000041a027825 */ /* 0x000fc800078e025e */
[C---:B----4-:R-:W-:Y:S01]  /*f1290*/  IMAD.WIDE R20, R26.reuse, 0x4, R236 ;  /* 0x000000041a147825 */ /* 0x050fe200078e02ec */
[----:B------:R1:W-:Y:S04]  /*f12a0*/  @P6 STG.E [R2.64], R248 ;  /* 0x000000f802006986 */ /* 0x0003e8000c101904 */
[----:B------:R-:W-:Y:S04]  /*f12b0*/  @P5 STG.E [R20.64], R242 ;  /* 0x000000f214005986 */ /* 0x000fe8000c101904 */
[----:B------:R-:W-:Y:S01]  /*f12c0*/  @P2 STG.E [R22.64], R243 ;  /* 0x000000f316002986 */ /* 0x000fe2000c101904 */
[----:B-1----:R-:W-:-:S03]  /*f12d0*/  IMAD.WIDE R2, R26, 0x4, R110 ;  /* 0x000000041a027825 */ /* 0x002fc600078e026e */
[----:B------:R1:W-:Y:S04]  /*f12e0*/  @P1 STG.E [R24.64], R247 ;  /* 0x000000f718001986 */ /* 0x0003e8000c101904 */
[----:B------:R4:W-:Y:S04]  /*f12f0*/  @P4 STG.E [R2.64], R252 ;  /* 0x000000fc02004986 */ /* 0x0009e8000c101904 */
[----:B-1----:R-:W2:Y:S04]  /*f1300*/  LDL.LU R247, [R1+0xd24] ;  /* 0x000d240001f77983 */ /* 0x002ea80000300800 */
[----:B----4-:R-:W4:Y:S01]  /*f1310*/  LDL.LU R252, [R1+0xc14] ;  /* 0x000c140001fc7983 */ /* 0x010f220000300800 */
[----:B------:R-:W-:-:S02]  /*f1320*/  ISETP.GE.AND P3, PT, R27, c[0x0][0x17c], PT ;  /* 0x00005f001b007a0c */ /* 0x000fc40003f66270 */
[----:B------:R-:W-:Y:S02]  /*f1330*/  ISETP.LT.AND P0, PT, R187, c[0x0][0x178], !P0 ;  /* 0x00005e00bb007a0c */ /* 0x000fe40004701270 */
[----:B------:R-:W-:Y:S02]  /*f1340*/  ISETP.LT.AND P1, PT, R202, c[0x0][0x178], !P3 ;  /* 0x00005e00ca007a0c */ /* 0x000fe40005f21270 */
[----:B------:R-:W-:Y:S02]  /*f1350*/  ISETP.LT.AND P5, PT, R219, c[0x0][0x178], !P3 ;  /* 0x00005e00db007a0c */ /* 0x000fe40005fa1270 */
[----:B------:R-:W-:Y:S02]  /*f1360*/  ISETP.LT.AND P2, PT, R123, c[0x0][0x178], !P3 ;  /* 0x00005e007b007a0c */ /* 0x000fe40005f41270 */
[C---:B------:R-:W-:Y:S01]  /*f1370*/  IADD3 R27, R26.reuse, c[0x0][0x198], RZ ;  /* 0x000066001a1b7a10 */ /* 0x040fe20007ffe0ff */
[----:B------:R-:W-:Y:S01]  /*f1380*/  IMAD.WIDE R2, R26, 0x4, R108 ;  /* 0x000000041a027825 */ /* 0x000fe200078e026c */
[----:B------:R-:W-:Y:S01]  /*f1390*/  ISETP.LT.AND P4, PT, R203, c[0x0][0x178], !P3 ;  /* 0x00005e00cb007a0c */ /* 0x000fe20005f81270 */
[----:B------:R-:W4:Y:S01]  /*f13a0*/  LDL.LU R26, [R1+0x50cc] ;  /* 0x0050cc00011a7983 */ /* 0x000f220000300800 */
[----:B------:R-:W-:Y:S01]  /*f13b0*/  ISETP.LT.AND P6, PT, R171, c[0x0][0x178], !P3 ;  /* 0x00005e00ab007a0c */ /* 0x000fe20005fc1270 */
[----:B------:R-:W-:-:S04]  /*f13c0*/  IMAD.WIDE R20, R27, 0x4, R92 ;  /* 0x000000041b147825 */ /* 0x000fc800078e025c */
[----:B------:R-:W-:-:S04]  /*f13d0*/  IMAD.WIDE R22, R27, 0x4, R238 ;  /* 0x000000041b167825 */ /* 0x000fc800078e02ee */
[----:B------:R-:W-:Y:S01]  /*f13e0*/  IMAD.WIDE R24, R27, 0x4, R94 ;  /* 0x000000041b187825 */ /* 0x000fe200078e025e */
[----:B---3--:R1:W-:Y:S04]  /*f13f0*/  @P0 STG.E [R2.64], R244 ;  /* 0x000000f402000986 */ /* 0x0083e8000c101904 */
[----:B--2---:R2:W-:Y:S01]  /*f1400*/  @P1 STG.E [R20.64], R245 ;  /* 0x000000f514001986 */ /* 0x0045e2000c101904 */
[----:B------:R-:W-:Y:S02]  /*f1410*/  ISETP.LT.AND P1, PT, R155, c[0x0][0x178], !P3 ;  /* 0x00005e009b007a0c */ /* 0x000fe40005f21270 */
[----:B------:R-:W-:Y:S01]  /*f1420*/  ISETP.GE.AND P0, PT, R28, c[0x0][0x17c], PT ;  /* 0x00005f001c007a0c */ /* 0x000fe20003f06270 */
[----:B-1----:R-:W-:-:S04]  /*f1430*/  IMAD.WIDE R2, R27, 0x4, R236 ;  /* 0x000000041b027825 */ /* 0x002fc800078e02ec */
[----:B--2---:R-:W-:Y:S01]  /*f1440*/  IMAD.WIDE R20, R27, 0x4, R234 ;  /* 0x000000041b147825 */ /* 0x004fe200078e02ea */
[----:B------:R-:W2:Y:S04]  /*f1450*/  LDL.LU R245, [R1+0xce0] ;  /* 0x000ce00001f57983 */ /* 0x000ea80000300800 */
[----:B------:R-:W-:Y:S04]  /*f1460*/  @P5 STG.E [R22.64], R246 ;  /* 0x000000f616005986 */ /* 0x000fe8000c101904 */
[----:B------:R1:W-:Y:S01]  /*f1470*/  @P2 STG.E [R24.64], R16 ;  /* 0x0000001018002986 */ /* 0x0003e2000c101904 */
[----:B------:R-:W-:-:S02]  /*f1480*/  ISETP.LT.AND P2, PT, R139, c[0x0][0x178], !P3 ;  /* 0x00005e008b007a0c */ /* 0x000fc40005f41270 */
[----:B------:R-:W-:Y:S01]  /*f1490*/  ISETP.LT.AND P3, PT, R187, c[0x0][0x178], !P3 ;  /* 0x00005e00bb007a0c */ /* 0x000fe20005f61270 */
[----:B------:R3:W-:Y:S01]  /*f14a0*/  @P4 STG.E [R2.64], R44 ;  /* 0x0000002c02004986 */ /* 0x0007e2000c101904 */
[----:B------:R-:W-:-:S03]  /*f14b0*/  ISETP.LT.AND P4, PT, R202, c[0x0][0x178], !P0 ;  /* 0x00005e00ca007a0c */ /* 0x000fc60004781270 */
[----:B------:R3:W-:Y:S01]  /*f14c0*/  @P6 STG.E [R20.64], R60 ;  /* 0x0000003c14006986 */ /* 0x0007e2000c101904 */
[----:B------:R-:W-:Y:S02]  /*f14d0*/  ISETP.LT.AND P6, PT, R219, c[0x0][0x178], !P0 ;  /* 0x00005e00db007a0c */ /* 0x000fe400047c1270 */
[C---:B-1----:R-:W-:Y:S01]  /*f14e0*/  IADD3 R16, R27.reuse, c[0x0][0x198], RZ ;  /* 0x000066001b107a10 */ /* 0x042fe20007ffe0ff */
[----:B---3--:R-:W-:-:S04]  /*f14f0*/  IMAD.WIDE R2, R27, 0x4, R110 ;  /* 0x000000041b027825 */ /* 0x008fc800078e026e */
[----:B------:R-:W-:-:S04]  /*f1500*/  IMAD.WIDE R20, R27, 0x4, R232 ;  /* 0x000000041b147825 */ /* 0x000fc800078e02e8 */
[----:B------:R-:W-:Y:S01]  /*f1510*/  IMAD.WIDE R22, R27, 0x4, R108 ;  /* 0x000000041b167825 */ /* 0x000fe200078e026c */
[----:B------:R-:W-:Y:S03]  /*f1520*/  @P2 STG.E [R20.64], R76 ;  /* 0x0000004c14002986 */ /* 0x000fe6000c101904 */
[C---:B------:R-:W-:Y:S01]  /*f1530*/  IMAD.WIDE R24, R16.reuse, 0x4, R92 ;  /* 0x0000000410187825 */ /* 0x040fe200078e025c */
[----:B------:R1:W-:Y:S04]  /*f1540*/  @P1 STG.E [R2.64], R96 ;  /* 0x0000006002001986 */ /* 0x0003e8000c101904 */
[----:B------:R-:W-:Y:S04]  /*f1550*/  @P3 STG.E [R22.64], R116 ;  /* 0x0000007416003986 */ /* 0x000fe8000c101904 */
[----:B------:R-:W-:Y:S01]  /*f1560*/  @P4 STG.E [R24.64], R247 ;  /* 0x000000f718004986 */ /* 0x000fe2000c101904 */
[----:B-1----:R-:W-:-:S05]  /*f1570*/  IMAD.WIDE R2, R16, 0x4, R238 ;  /* 0x0000000410027825 */ /* 0x002fca00078e02ee */
[----:B----4-:R1:W-:Y:S04]  /*f1580*/  @P6 STG.E [R2.64], R252 ;  /* 0x000000fc02006986 */ /* 0x0103e8000c101904 */
[----:B-1----:R-:W3:Y:S04]  /*f1590*/  LDL.LU R252, [R1+0xbe0] ;  /* 0x000be00001fc7983 */ /* 0x002ee80000300800 */
[----:B------:R-:W4:Y:S04]  /*f15a0*/  LDL.LU R28, [R1+0x50d0] ;  /* 0x0050d000011c7983 */ /* 0x000f280000300800 */
[----:B------:R-:W4:Y:S04]  /*f15b0*/  LDL.LU R27, [R1+0x50d4] ;  /* 0x0050d400011b7983 */ /* 0x000f280000300800 */
        /* <DEDUP_REMOVED lines=9> */
[----:B------:R-:W-:-:S03]  /*f1650*/  ISETP.LT.AND P0, PT, R187, c[0x0][0x178], !P0 ;  /* 0x00005e00bb007a0c */ /* 0x000fc60004701270 */
[----:B------:R1:W-:Y:S01]  /*f1660*/  @P5 STG.E [R20.64], R17 ;  /* 0x0000001114005986 */ /* 0x0003e2000c101904 */
[----:B------:R-:W-:Y:S01]  /*f1670*/  ISETP.GE.AND P1, PT, R26, c[0x0][0x17c], PT ;  /* 0x00005f001a007a0c */ /* 0x000fe20003f26270 */
[----:B------:R-:W-:Y:S02]  /*f1680*/  IMAD.WIDE R22, R16, 0x4, R232 ;  /* 0x0000000410167825 */ /* 0x000fe400078e02e8 */
[----:B------:R1:W-:Y:S01]  /*f1690*/  @P2 STG.E [R2.64], R45 ;  /* 0x0000002d02002986 */ /* 0x0003e2000c101904 */
[----:B------:R-:W-:Y:S01]  /*f16a0*/  ISETP.LT.AND P5, PT, R202, c[0x0][0x178], !P1 ;  /* 0x00005e00ca007a0c */ /* 0x000fe20004fa1270 */
[C---:B-1----:R-:W-:Y:S01]  /*f16b0*/  IMAD.WIDE R20, R16.reuse, 0x4, R234 ;  /* 0x0000000410147825 */ /* 0x042fe200078e02ea */
[----:B------:R-:W-:-:S04]  /*f16c0*/  IADD3 R26, R16, c[0x0][0x198], RZ ;  /* 0x00006600101a7a10 */ /* 0x000fc80007ffe0ff */
[----:B------:R-:W-:Y:S01]  /*f16d0*/  @P3 STG.E [R20.64], R61 ;  /* 0x0000003d14003986 */ /* 0x000fe2000c101904 */
[----:B------:R-:W-:Y:S01]  /*f16e0*/  ISETP.LT.AND P3, PT, R219, c[0x0][0x178], !P1 ;  /* 0x00005e00db007a0c */ /* 0x000fe20004f61270 */
[----:B------:R-:W-:-:S04]  /*f16f0*/  IMAD.WIDE R24, R16, 0x4, R110 ;  /* 0x0000000410187825 */ /* 0x000fc800078e026e */
[----:B------:R-:W-:Y:S01]  /*f1700*/  IMAD.WIDE R2, R16, 0x4, R108 ;  /* 0x0000000410027825 */ /* 0x000fe200078e026c */
[----:B------:R-:W-:Y:S03]  /*f1710*/  @P6 STG.E [R22.64], R77 ;  /* 0x0000004d16006986 */ /* 0x000fe6000c101904 */
[C---:B------:R-:W-:Y:S01]  /*f1720*/  IMAD.WIDE R16, R26.reuse, 0x4, R92 ;  /* 0x000000041a107825 */ /* 0x040fe200078e025c */
[----:B------:R-:W-:Y:S04]  /*f1730*/  @P4 STG.E [R24.64], R97 ;  /* 0x0000006118004986 */ /* 0x000fe8000c101904 */
[----:B------:R1:W-:Y:S02]  /*f1740*/  @P0 STG.E [R2.64], R117 ;  /* 0x0000007502000986 */ /* 0x0003e4000c101904 */
[----:B-1----:R-:W-:-:S02]  /*f1750*/  IMAD.WIDE R2, R26, 0x4, R238 ;  /* 0x000000041a027825 */ /* 0x002fc400078e02ee */
[----:B--2---:R-:W-:Y:S04]  /*f1760*/  @P5 STG.E [R16.64], R245 ;  /* 0x000000f510005986 */ /* 0x004fe8000c101904 */
[----:B---3--:R1:W-:Y:S04]  /*f1770*/  @P3 STG.E [R2.64], R252 ;  /* 0x000000fc02003986 */ /* 0x0083e8000c101904 */
[----:B-1----:R-:W2:Y:S01]  /*f1780*/  LDL.LU R252, [R1+0xcd0] ;  /* 0x000cd00001fc7983 */ /* 0x002ea20000300800 */
[----:B------:R-:W-:Y:S02]  /*f1790*/  ISETP.LT.AND P2, PT, R123, c[0x0][0x178], !P1 ;  /* 0x00005e007b007a0c */ /* 0x000fe40004f41270 */
[----:B------:R-:W-:-:S02]  /*f17a0*/  ISETP.LT.AND P6, PT, R203, c[0x0][0x178], !P1 ;  /* 0x00005e00cb007a0c */ /* 0x000fc40004fc1270 */
[----:B------:R-:W-:Y:S01]  /*f17b0*/  ISETP.LT.AND P4, PT, R171, c[0x0][0x178], !P1 ;  /* 0x00005e00ab007a0c */ /* 0x000fe20004f81270 */
[----:B------:R-:W-:Y:S01]  /*f17c0*/  IMAD.WIDE R16, R26, 0x4, R94 ;  /* 0x000000041a107825 */ /* 0x000fe200078e025e */
[----:B------:R-:W-:-:S03]  /*f17d0*/  ISETP.LT.AND P0, PT, R139, c[0x0][0x178], !P1 ;  /* 0x00005e008b007a0c */ /* 0x000fc60004f01270 */
[----:B------:R-:W-:Y:S01]  /*f17e0*/  IMAD.WIDE R20, R26, 0x4, R236 ;  /* 0x000000041a147825 */ /* 0x000fe200078e02ec */
[----:B------:R-:W-:-:S03]  /*f17f0*/  ISETP.LT.AND P5, PT, R155, c[0x0][0x178], !P1 ;  /* 0x00005e009b007a0c */ /* 0x000fc60004fa1270 */
[----:B------:R-:W-:Y:S01]  /*f1800*/  IMAD.WIDE R22, R26, 0x4, R234 ;  /* 0x000000041a167825 */ /* 0x000fe200078e02ea */
[----:B----4-:R-:W-:Y:S01]  /*f1810*/  ISETP.GE.AND P3, PT, R28, c[0x0][0x17c], PT ;  /* 0x00005f001c007a0c */ /* 0x010fe20003f66270 */
[----:B------:R1:W-:Y:S01]  /*f1820*/  @P2 STG.E [R16.64], R12 ;  /* 0x0000000c10002986 */ /* 0x0003e2000c101904 */
[----:B------:R-:W-:-:S03]  /*f1830*/  ISETP.LT.AND P1, PT, R187, c[0x0][0x178], !P1 ;  /* 0x00005e00bb007a0c */ /* 0x000fc60004f21270 */
[----:B------:R-:W-:Y:S01]  /*f1840*/  @P6 STG.E [R20.64], R40 ;  /* 0x0000002814006986 */ /* 0x000fe2000c101904 */
[----:B------:R-:W-:-:S03]  /*f1850*/  ISETP.LT.AND P2, PT, R202, c[0x0][0x178], !P3 ;  /* 0x00005e00ca007a0c */ /* 0x000fc60005f41270 */
[----:B------:R3:W-:Y:S01]  /*f1860*/  @P4 STG.E [R22.64], R56 ;  /* 0x0000003816004986 */ /* 0x0007e2000c101904 */
[C---:B------:R-:W-:Y:S01]  /*f1870*/  IMAD.WIDE R2, R26.reuse, 0x4, R232 ;  /* 0x000000041a027825 */ /* 0x040fe200078e02e8 */
[----:B-1----:R-:W-:-:S03]  /*f1880*/  IADD3 R12, R26, c[0x0][0x198], RZ ;  /* 0x000066001a0c7a10 */ /* 0x002fc60007ffe0ff */
[C---:B------:R-:W-:Y:S01]  /*f1890*/  IMAD.WIDE R16, R26.reuse, 0x4, R110 ;  /* 0x000000041a107825 */ /* 0x040fe200078e026e */
[----:B---3--:R-:W3:Y:S04]  /*f18a0*/  LDL.LU R22, [R1+0x50d8] ;  /* 0x0050d80001167983 */ /* 0x008ee80000300800 */
[----:B------:R1:W-:Y:S04]  /*f18b0*/  @P0 STG.E [R2.64], R72 ;  /* 0x0000004802000986 */ /* 0x0003e8000c101904 */
[----:B------:R4:W-:Y:S01]  /*f18c0*/  @P5 STG.E [R16.64], R88 ;  /* 0x0000005810005986 */ /* 0x0009e2000c101904 */
[----:B-1----:R-:W-:-:S04]  /*f18d0*/  IMAD.WIDE R2, R26, 0x4, R108 ;  /* 0x000000041a027825 */ /* 0x002fc800078e026c */
[----:B----4-:R-:W-:Y:S01]  /*f18e0*/  IMAD.WIDE R16, R12, 0x4, R92 ;  /* 0x000000040c107825 */ /* 0x010fe200078e025c */
[----:B------:R-:W-:Y:S04]  /*f18f0*/  @P1 STG.E [R2.64], R112 ;  /* 0x0000007002001986 */ /* 0x000fe8000c101904 */
[----:B------:R1:W-:Y:S01]  /*f1900*/  @P2 STG.E [R16.64], R246 ;  /* 0x000000f610002986 */ /* 0x0003e2000c101904 */
[----:B------:R-:W-:-:S03]  /*f1910*/  ISETP.LT.AND P4, PT, R219, c[0x0][0x178], !P3 ;  /* 0x00005e00db007a0c */ /* 0x000fc60005f81270 */
[----:B-1----:R-:W4:Y:S01]  /*f1920*/  LDL.LU R246, [R1+0xbd0] ;  /* 0x000bd00001f67983 */ /* 0x002f220000300800 */
[----:B------:R-:W-:Y:S01]  /*f1930*/  ISETP.LT.AND P0, PT, R123, c[0x0][0x178], !P3 ;  /* 0x00005e007b007a0c */ /* 0x000fe20005f01270 */
[C---:B------:R-:W-:Y:S01]  /*f1940*/  IMAD.WIDE R20, R12.reuse, 0x4, R238 ;  /* 0x000000040c147825 */ /* 0x040fe200078e02ee */
[----:B------:R-:W-:Y:S02]  /*f1950*/  ISETP.LT.AND P5, PT, R203, c[0x0][0x178], !P3 ;  /* 0x00005e00cb007a0c */ /* 0x000fe40005fa1270 */
[----:B------:R-:W-:Y:S01]  /*f1960*/  ISETP.LT.AND P6, PT, R171, c[0x0][0x178], !P3 ;  /* 0x00005e00ab007a0c */ /* 0x000fe20005fc1270 */
[----:B------:R-:W-:-:S04]  /*f1970*/  IMAD.WIDE R2, R12, 0x4, R94 ;  /* 0x000000040c027825 */ /* 0x000fc800078e025e */
[----:B------:R1:W-:Y:S01]  /*f1980*/  @P4 STG.E [R20.64], R247 ;  /* 0x000000f714004986 */ /* 0x0003e2000c101904 */
[----:B------:R-:W-:Y:S01]  /*f1990*/  ISETP.LT.AND P4, PT, R139, c[0x0][0x178], !P3 ;  /* 0x00005e008b007a0c */ /* 0x000fe20005f81270 */
[----:B------:R-:W-:Y:S01]  /*f19a0*/  IMAD.WIDE R16, R12, 0x4, R236 ;  /* 0x000000040c107825 */ /* 0x000fe200078e02ec */
[----:B------:R-:W-:Y:S02]  /*f19b0*/  ISETP.GE.AND P1, PT, R27, c[0x0][0x17c], PT ;  /* 0x00005f001b007a0c */ /* 0x000fe40003f26270 */
[----:B------:R-:W-:Y:S01]  /*f19c0*/  ISETP.LT.AND P2, PT, R155, c[0x0][0x178], !P3 ;  /* 0x00005e009b007a0c */ /* 0x000fe20005f41270 */
[----:B------:R1:W-:Y:S01]  /*f19d0*/  @P0 STG.E [R2.64], R13 ;  /* 0x0000000d02000986 */ /* 0x0003e2000c101904 */
[----:B------:R-:W-:-:S03]  /*f19e0*/  ISETP.LT.AND P3, PT, R187, c[0x0][0x178], !P3 ;  /* 0x00005e00bb007a0c */ /* 0x000fc60005f61270 */
[----:B-1----:R-:W4:Y:S01]  /*f19f0*/  LDL.LU R247, [R1+0xcd4] ;  /* 0x000cd40001f77983 */ /* 0x002f220000300800 */
[----:B------:R-:W-:Y:S01]  /*f1a00*/  IMAD.WIDE R20, R12, 0x4, R234 ;  /* 0x000000040c147825 */ /* 0x000fe200078e02ea */
[----:B------:R-:W-:Y:S02]  /*f1a10*/  ISETP.LT.AND P0, PT, R202, c[0x0][0x178], !P1 ;  /* 0x00005e00ca007a0c */ /* 0x000fe40004f01270 */
[----:B------:R1:W-:Y:S01]  /*f1a20*/  @P5 STG.E [R16.64], R41 ;  /* 0x0000002910005986 */ /* 0x0003e2000c101904 */
[----:B------:R-:W-:-:S03]  /*f1a30*/  IMAD.WIDE R2, R12, 0x4, R232 ;  /* 0x000000040c027825 */ /* 0x000fc600078e02e8 */
[----:B------:R1:W-:Y:S02]  /*f1a40*/  @P6 STG.E [R20.64], R57 ;  /* 0x0000003914006986 */ /* 0x0003e4000c101904 */
[----:B-1----:R-:W-:-:S04]  /*f1a50*/  IMAD.WIDE R16, R12, 0x4, R110 ;  /* 0x000000040c107825 */ /* 0x002fc800078e026e */
[C---:B------:R-:W-:Y:S01]  /*f1a60*/  IMAD.WIDE R20, R12.reuse, 0x4, R108 ;  /* 0x000000040c147825 */ /* 0x040fe200078e026c */
[----:B------:R-:W-:Y:S01]  /*f1a70*/  IADD3 R12, R12, c[0x0][0x198], RZ ;  /* 0x000066000c0c7a10 */ /* 0x000fe20007ffe0ff */
[----:B------:R1:W-:Y:S04]  /*f1a80*/  @P4 STG.E [R2.64], R73 ;  /* 0x0000004902004986 */ /* 0x0003e8000c101904 */
[----:B------:R-:W-:Y:S04]  /*f1a90*/  @P2 STG.E [R16.64], R89 ;  /* 0x0000005910002986 */ /* 0x000fe8000c101904 */
[----:B------:R-:W-:Y:S01]  /*f1aa0*/  @P3 STG.E [R20.64], R113 ;  /* 0x0000007114003986 */ /* 0x000fe2000c101904 */
[----:B-1----:R-:W-:-:S05]  /*f1ab0*/  IMAD.WIDE R2, R12, 0x4, R92 ;  /* 0x000000040c027825 */ /* 0x002fca00078e025c */
[----:B--2---:R1:W-:Y:S04]  /*f1ac0*/  @P0 STG.E [R2.64], R252 ;  /* 0x000000fc02000986 */ /* 0x0043e8000c101904 */
[----:B-1----:R-:W2:Y:S01]  /*f1ad0*/  LDL.LU R252, [R1+0xbd4] ;  /* 0x000bd40001fc7983 */ /* 0x002ea20000300800 */
[----:B------:R-:W-:Y:S02]  /*f1ae0*/  ISETP.LT.AND P5, PT, R219, c[0x0][0x178], !P1 ;  /* 0x00005e00db007a0c */ /* 0x000fe40004fa1270 */
[----:B------:R-:W-:Y:S02]  /*f1af0*/  ISETP.LT.AND P6, PT, R123, c[0x0][0x178], !P1 ;  /* 0x00005e007b007a0c */ /* 0x000fe40004fc1270 */
[----:B------:R-:W-:Y:S02]  /*f1b00*/  ISETP.LT.AND P3, PT, R203, c[0x0][0x178], !P1 ;  /* 0x00005e00cb007a0c */ /* 0x000fe40004f61270 */
[----:B------:R-:W-:Y:S01]  /*f1b10*/  ISETP.LT.AND P2, PT, R171, c[0x0][0x178], !P1 ;  /* 0x00005e00ab007a0c */ /* 0x000fe20004f41270 */
[----:B------:R-:W-:Y:S01]  /*f1b20*/  IMAD.WIDE R16, R12, 0x4, R238 ;  /* 0x000000040c107825 */ /* 0x000fe200078e02ee */
[----:B------:R-:W-:-:S03]  /*f1b30*/  ISETP.LT.AND P4, PT, R139, c[0x0][0x178], !P1 ;  /* 0x00005e008b007a0c */ /* 0x000fc60004f81270 */
[----:B------:R-:W-:Y:S01]  /*f1b40*/  IMAD.WIDE R20, R12, 0x4, R94 ;  /* 0x000000040c147825 */ /* 0x000fe200078e025e */
[----:B---3--:R-:W-:Y:S02]  /*f1b50*/  ISETP.GE.AND P0, PT, R22, c[0x0][0x17c], PT ;  /* 0x00005f0016007a0c */ /* 0x008fe40003f06270 */
[----:B------:R-:W3:Y:S01]  /*f1b60*/  LDL.LU R22, [R1+0x50e0] ;  /* 0x0050e00001167983 */ /* 0x000ee20000300800 */
[----:B------:R-:W-:-:S03]  /*f1b70*/  IMAD.WIDE R2, R12, 0x4, R236 ;  /* 0x000000040c027825 */ /* 0x000fc600078e02ec */
[----:B------:R-:W3:Y:S04]  /*f1b80*/  LDL.LU R245, [R1+0xc70] ;  /* 0x000c700001f57983 */ /* 0x000ee80000300800 */
[----:B----4-:R1:W-:Y:S04]  /*f1b90*/  @P5 STG.E [R16.64], R246 ;  /* 0x000000f610005986 */ /* 0x0103e8000c101904 */
[----:B------:R4:W-:Y:S04]  /*f1ba0*/  @P6 STG.E [R20.64], R8 ;  /* 0x0000000814006986 */ /* 0x0009e8000c101904 */
[----:B------:R-:W-:Y:S01]  /*f1bb0*/  @P3 STG.E [R2.64], R36 ;  /* 0x0000002402003986 */ /* 0x000fe2000c101904 */
[----:B-1----:R-:W-:-:S04]  /*f1bc0*/  IMAD.WIDE R16, R12, 0x4, R234 ;  /* 0x000000040c107825 */ /* 0x002fc800078e02ea */
[----:B----4-:R-:W-:Y:S01]  /*f1bd0*/  IMAD.WIDE R20, R12, 0x4, R232 ;  /* 0x000000040c147825 */ /* 0x010fe200078e02e8 */
[----:B------:R-:W-:Y:S04]  /*f1be0*/  @P2 STG.E [R16.64], R52 ;  /* 0x0000003410002986 */ /* 0x000fe8000c101904 */
[----:B------:R1:W-:Y:S01]  /*f1bf0*/  @P4 STG.E [R20.64], R68 ;  /* 0x0000004414004986 */ /* 0x0003e2000c101904 */
[----:B------:R-:W-:Y:S02]  /*f1c00*/  ISETP.LT.AND P5, PT, R155, c[0x0][0x178], !P1 ;  /* 0x00005e009b007a0c */ /* 0x000fe40004fa1270 */
[----:B------:R-:W-:Y:S02]  /*f1c10*/  ISETP.LT.AND P1, PT, R187, c[0x0][0x178], !P1 ;  /* 0x00005e00bb007a0c */ /* 0x000fe40004f21270 */
[----:B------:R-:W-:Y:S01]  /*f1c20*/  ISETP.LT.AND P6, PT, R202, c[0x0][0x178], !P0 ;  /* 0x00005e00ca007a0c */ /* 0x000fe200047c1270 */
[----:B-1----:R-:W4:Y:S04]  /*f1c30*/  LDL.LU R21, [R1+0x50f4] ;  /* 0x0050f40001157983 */ /* 0x002f280000300800 */
[----:B------:R-:W4:Y:S01]  /*f1c40*/  LDL.LU R246, [R1+0xbc0] ;  /* 0x000bc00001f67983 */ /* 0x000f220000300800 */
[C---:B------:R-:W-:Y:S01]  /*f1c50*/  IADD3 R8, R12.reuse, c[0x0][0x198], RZ ;  /* 0x000066000c087a10 */ /* 0x040fe20007ffe0ff */
[----:B------:R-:W-:-:S04]  /*f1c60*/  IMAD.WIDE R2, R12, 0x4, R110 ;  /* 0x000000040c027825 */ /* 0x000fc800078e026e */
[----:B------:R-:W-:Y:S01]  /*f1c70*/  IMAD.WIDE R12, R12, 0x4, R108 ;  /* 0x000000040c0c7825 */ /* 0x000fe200078e026c */
[----:B------:R-:W-:Y:S03]  /*f1c80*/  @P5 STG.E [R2.64], R84 ;  /* 0x0000005402005986 */ /* 0x000fe6000c101904 */
[----:B------:R-:W-:Y:S01]  /*f1c90*/  IMAD.WIDE R16, R8, 0x4, R92 ;  /* 0x0000000408107825 */ /* 0x000fe200078e025c */
[----:B------:R-:W-:Y:S04]  /*f1ca0*/  @P1 STG.E [R12.64], R104 ;  /* 0x000000680c001986 */ /* 0x000fe8000c101904 */
[----:B------:R1:W-:Y:S01]  /*f1cb0*/  @P6 STG.E [R16.64], R247 ;  /* 0x000000f710006986 */ /* 0x0003e2000c101904 */
[----:B------:R-:W-:-:S03]  /*f1cc0*/  ISETP.LT.AND P4, PT, R219, c[0x0][0x178], !P0 ;  /* 0x00005e00db007a0c */ /* 0x000fc60004781270 */
[----:B-1----:R-:W4:Y:S01]  /*f1cd0*/  LDL.LU R247, [R1+0xc74] ;  /* 0x000c740001f77983 */ /* 0x002f220000300800 */
[----:B------:R-:W-:-:S09]  /*f1ce0*/  IMAD.WIDE R2, R8, 0x4, R238 ;  /* 0x0000000408027825 */ /* 0x000fd200078e02ee */
        /* <DEDUP_REMOVED lines=9> */
[----:B---3--:R-:W-:Y:S01]  /*f1d80*/  ISETP.GE.AND P4, PT, R22, c[0x0][0x17c], PT ;  /* 0x00005f0016007a0c */ /* 0x008fe20003f86270 */
[----:B------:R1:W-:Y:S02]  /*f1d90*/  @P2 STG.E [R12.64], R9 ;  /* 0x000000090c002986 */ /* 0x0003e4000c101904 */
[----:B------:R-:W-:Y:S01]  /*f1da0*/  IMAD.WIDE R2, R8, 0x4, R234 ;  /* 0x0000000408027825 */ /* 0x000fe200078e02ea */
[----:B------:R-:W-:Y:S01]  /*f1db0*/  ISETP.LT.AND P0, PT, R187, c[0x0][0x178], !P0 ;  /* 0x00005e00bb007a0c */ /* 0x000fe20004701270 */
[----:B------:R3:W-:Y:S01]  /*f1dc0*/  @P3 STG.E [R16.64], R37 ;  /* 0x0000002510003986 */ /* 0x0007e2000c101904 */
[----:B------:R-:W-:Y:S02]  /*f1dd0*/  ISETP.LT.AND P2, PT, R202, c[0x0][0x178], !P4 ;  /* 0x00005e00ca007a0c */ /* 0x000fe40006741270 */
[C---:B------:R-:W-:Y:S01]  /*f1de0*/  IADD3 R20, R8.reuse, c[0x0][0x198], RZ ;  /* 0x0000660008147a10 */ /* 0x040fe20007ffe0ff */
[----:B------:R3:W-:Y:S01]  /*f1df0*/  @P1 STG.E [R2.64], R53 ;  /* 0x0000003502001986 */ /* 0x0007e2000c101904 */
[----:B-1----:R-:W-:-:S03]  /*f1e00*/  IMAD.WIDE R12, R8, 0x4, R232 ;  /* 0x00000004080c7825 */ /* 0x002fc600078e02e8 */
[----:B------:R-:W2:Y:S01]  /*f1e10*/  LDL.LU R22, [R1+0x510c] ;  /* 0x00510c0001167983 */ /* 0x000ea20000300800 */
[----:B---3--:R-:W-:-:S03]  /*f1e20*/  IMAD.WIDE R16, R8, 0x4, R110 ;  /* 0x0000000408107825 */ /* 0x008fc600078e026e */
[----:B------:R1:W-:Y:S01]  /*f1e30*/  @P5 STG.E [R12.64], R69 ;  /* 0x000000450c005986 */ /* 0x0003e2000c101904 */
[----:B------:R-:W-:-:S03]  /*f1e40*/  ISETP.LT.AND P5, PT, R123, c[0x0][0x178], !P4 ;  /* 0x00005e007b007a0c */ /* 0x000fc600067a1270 */
[----:B------:R3:W-:Y:S01]  /*f1e50*/  @P6 STG.E [R16.64], R85 ;  /* 0x0000005510006986 */ /* 0x0007e2000c101904 */
[----:B------:R-:W-:Y:S01]  /*f1e60*/  ISETP.LT.AND P6, PT, R219, c[0x0][0x178], !P4 ;  /* 0x00005e00db007a0c */ /* 0x000fe200067c1270 */
[----:B------:R-:W-:Y:S01]  /*f1e70*/  IMAD.WIDE R8, R8, 0x4, R108 ;  /* 0x0000000408087825 */ /* 0x000fe200078e026c */
[----:B------:R-:W-:Y:S02]  /*f1e80*/  ISETP.LT.AND P3, PT, R203, c[0x0][0x178], !P4 ;  /* 0x00005e00cb007a0c */ /* 0x000fe40006761270 */
[----:B------:R-:W-:Y:S01]  /*f1e90*/  ISETP.LT.AND P1, PT, R171, c[0x0][0x178], !P4 ;  /* 0x00005e00ab007a0c */ /* 0x000fe20006721270 */
[C---:B------:R-:W-:Y:S01]  /*f1ea0*/  IMAD.WIDE R2, R20.reuse, 0x4, R92 ;  /* 0x0000000414027825 */ /* 0x040fe200078e025c */
[----:B------:R3:W-:Y:S04]  /*f1eb0*/  @P0 STG.E [R8.64], R105 ;  /* 0x0000006908000986 */ /* 0x0007e8000c101904 */
[----:B------:R3:W-:Y:S01]  /*f1ec0*/  @P2 STG.E [R2.64], R245 ;  /* 0x000000f502002986 */ /* 0x0007e2000c101904 */
[----:B-1----:R-:W-:Y:S01]  /*f1ed0*/  IMAD.WIDE R12, R20, 0x4, R236 ;  /* 0x00000004140c7825 */ /* 0x002fe200078e02ec */
[----:B------:R-:W-:-:S03]  /*f1ee0*/  ISETP.LT.AND P2, PT, R139, c[0x0][0x178], !P4 ;  /* 0x00005e008b007a0c */ /* 0x000fc60006741270 */
[----:B---3--:R-:W-:-:S04]  /*f1ef0*/  IMAD.WIDE R16, R20, 0x4, R234 ;  /* 0x0000000414107825 */ /* 0x008fc800078e02ea */
[C---:B------:R-:W-:Y:S01]  /*f1f00*/  IMAD.WIDE R8, R20.reuse, 0x4, R94 ;  /* 0x0000000414087825 */ /* 0x040fe200078e025e */
[----:B------:R-:W3:Y:S03]  /*f1f10*/  LDL.LU R245, [R1+0xd28] ;  /* 0x000d280001f57983 */ /* 0x000ee60000300800 */
[----:B------:R-:W-:Y:S01]  /*f1f20*/  IMAD.WIDE R2, R20, 0x4, R238 ;  /* 0x0000000414027825 */ /* 0x000fe200078e02ee */
[----:B----4-:R-:W-:-:S04]  /*f1f30*/  ISETP.GE.AND P0, PT, R21, c[0x0][0x17c], PT ;  /* 0x00005f0015007a0c */ /* 0x010fc80003f06270 */
[----:B------:R1:W-:Y:S04]  /*f1f40*/  @P6 STG.E [R2.64], R246 ;  /* 0x000000f602006986 */ /* 0x0003e8000c101904 */
[----:B------:R4:W-:Y:S04]  /*f1f50*/  @P5 STG.E [R8.64], R4 ;  /* 0x0000000408005986 */ /* 0x0009e8000c101904 */
[----:B------:R4:W-:Y:S01]  /*f1f60*/  @P3 STG.E [R12.64], R32 ;  /* 0x000000200c003986 */ /* 0x0009e2000c101904 */
[----:B------:R-:W-:-:S03]  /*f1f70*/  ISETP.LT.AND P5, PT, R202, c[0x0][0x178], !P0 ;  /* 0x00005e00ca007a0c */ /* 0x000fc600047a1270 */
[----:B------:R-:W-:Y:S01]  /*f1f80*/  @P1 STG.E [R16.64], R48 ;  /* 0x0000003010001986 */ /* 0x000fe2000c101904 */
[----:B------:R-:W-:Y:S01]  /*f1f90*/  ISETP.LT.AND P1, PT, R155, c[0x0][0x178], !P4 ;  /* 0x00005e009b007a0c */ /* 0x000fe20006721270 */
[C---:B-1----:R-:W-:Y:S01]  /*f1fa0*/  IMAD.WIDE R2, R20.reuse, 0x4, R232 ;  /* 0x0000000414027825 */ /* 0x042fe200078e02e8 */
[----:B------:R-:W-:Y:S01]  /*f1fb0*/  ISETP.LT.AND P4, PT, R187, c[0x0][0x178], !P4 ;  /* 0x00005e00bb007a0c */ /* 0x000fe20006781270 */
[----:B------:R-:W3:Y:S01]  /*f1fc0*/  LDL.LU R246, [R1+0xc18] ;  /* 0x000c180001f67983 */ /* 0x000ee20000300800 */
[C---:B------:R-:W-:Y:S01]  /*f1fd0*/  IADD3 R21, R20.reuse, c[0x0][0x198], RZ ;  /* 0x0000660014157a10 */ /* 0x040fe20007ffe0ff */
[----:B----4-:R-:W-:Y:S02]  /*f1fe0*/  IMAD.WIDE R8, R20, 0x4, R108 ;  /* 0x0000000414087825 */ /* 0x010fe400078e026c */
[----:B------:R1:W-:Y:S02]  /*f1ff0*/  @P2 STG.E [R2.64], R64 ;  /* 0x0000004002002986 */ /* 0x0003e4000c101904 */
[----:B------:R-:W-:-:S04]  /*f2000*/  IMAD.WIDE R12, R21, 0x4, R92 ;  /* 0x00000004150c7825 */ /* 0x000fc800078e025c */
[----:B-1----:R-:W-:-:S05]  /*f2010*/  IMAD.WIDE R2, R20, 0x4, R110 ;  /* 0x0000000414027825 */ /* 0x002fca00078e026e */
[----:B------:R-:W-:Y:S04]  /*f2020*/  @P1 STG.E [R2.64], R80 ;  /* 0x0000005002001986 */ /* 0x000fe8000c101904 */
[----:B------:R-:W-:Y:S04]  /*f2030*/  @P4 STG.E [R8.64], R100 ;  /* 0x0000006408004986 */ /* 0x000fe8000c101904 */
[----:B------:R1:W-:Y:S01]  /*f2040*/  @P5 STG.E [R12.64], R247 ;  /* 0x000000f70c005986 */ /* 0x0003e2000c101904 */
[----:B------:R-:W-:-:S03]  /*f2050*/  ISETP.LT.AND P3, PT, R219, c[0x0][0x178], !P0 ;  /* 0x00005e00db007a0c */ /* 0x000fc60004761270 */
[----:B-1----:R-:W4:Y:S01]  /*f2060*/  LDL.LU R13, [R1+0x5120] ;  /* 0x00512000010d7983 */ /* 0x002f220000300800 */
[----:B------:R-:W-:-:S03]  /*f2070*/  IMAD.WIDE R16, R21, 0x4, R238 ;  /* 0x0000000415107825 */ /* 0x000fc600078e02ee */
[----:B------:R-:W4:Y:S06]  /*f2080*/  LDL.LU R247, [R1+0xd2c] ;  /* 0x000d2c0001f77983 */ /* 0x000f2c0000300800 */
[----:B--2---:R1:W-:Y:S04]  /*f2090*/  @P3 STG.E [R16.64], R252 ;  /* 0x000000fc10003986 */ /* 0x0043e8000c101904 */
[----:B-1----:R-:W2:Y:S04]  /*f20a0*/  LDL.LU R252, [R1+0xc1c] ;  /* 0x000c1c0001fc7983 */ /* 0x002ea80000300800 */
[----:B------:R-:W2:Y:S04]  /*f20b0*/  LDL.LU R16, [R1+0x5128] ;  /* 0x0051280001107983 */ /* 0x000ea80000300800 */
[----:B------:R-:W2:Y:S01]  /*f20c0*/  LDL.LU R20, [R1+0x5124] ;  /* 0x0051240001147983 */ /* 0x000ea20000300800 */
[----:B------:R-:W-:-:S02]  /*f20d0*/  ISETP.LT.AND P6, PT, R123, c[0x0][0x178], !P0 ;  /* 0x00005e007b007a0c */ /* 0x000fc400047c1270 */
[----:B------:R-:W-:Y:S02]  /*f20e0*/  ISETP.LT.AND P2, PT, R203, c[0x0][0x178], !P0 ;  /* 0x00005e00cb007a0c */ /* 0x000fe40004741270 */
[----:B------:R-:W-:Y:S01]  /*f20f0*/  ISETP.LT.AND P3, PT, R171, c[0x0][0x178], !P0 ;  /* 0x00005e00ab007a0c */ /* 0x000fe20004761270 */
[----:B------:R-:W-:Y:S01]  /*f2100*/  IMAD.WIDE R2, R21, 0x4, R94 ;  /* 0x0000000415027825 */ /* 0x000fe200078e025e */
[----:B------:R-:W-:Y:S02]  /*f2110*/  ISETP.LT.AND P4, PT, R139, c[0x0][0x178], !P0 ;  /* 0x00005e008b007a0c */ /* 0x000fe40004781270 */
[----:B------:R-:W-:Y:S01]  /*f2120*/  ISETP.LT.AND P5, PT, R155, c[0x0][0x178], !P0 ;  /* 0x00005e009b007a0c */ /* 0x000fe200047a1270 */
[----:B------:R-:W-:Y:S01]  /*f2130*/  IMAD.WIDE R8, R21, 0x4, R236 ;  /* 0x0000000415087825 */ /* 0x000fe200078e02ec */
[----:B------:R-:W-:-:S03]  /*f2140*/  ISETP.GE.AND P1, PT, R22, c[0x0][0x17c], PT ;  /* 0x00005f0016007a0c */ /* 0x000fc60003f26270 */
[----:B------:R1:W-:Y:S01]  /*f2150*/  @P6 STG.E [R2.64], R5 ;  /* 0x0000000502006986 */ /* 0x0003e2000c101904 */
[----:B------:R-:W-:-:S03]  /*f2160*/  ISETP.LT.AND P0, PT, R187, c[0x0][0x178], !P0 ;  /* 0x00005e00bb007a0c */ /* 0x000fc60004701270 */
[----:B------:R1:W-:Y:S01]  /*f2170*/  @P2 STG.E [R8.64], R33 ;  /* 0x0000002108002986 */ /* 0x0003e2000c101904 */
[----:B------:R-:W-:Y:S02]  /*f2180*/  ISETP.LT.AND P6, PT, R202, c[0x0][0x178], !P1 ;  /* 0x00005e00ca007a0c */ /* 0x000fe40004fc1270 */
[----:B------:R-:W-:Y:S01]  /*f2190*/  ISETP.LT.AND P2, PT, R219, c[0x0][0x178], !P1 ;  /* 0x00005e00db007a0c */ /* 0x000fe20004f41270 */
[----:B-1----:R-:W-:-:S04]  /*f21a0*/  IMAD.WIDE R2, R21, 0x4, R234 ;  /* 0x0000000415027825 */ /* 0x002fc800078e02ea */
[C---:B------:R-:W-:Y:S01]  /*f21b0*/  IMAD.WIDE R4, R21.reuse, 0x4, R232 ;  /* 0x0000000415047825 */ /* 0x040fe200078e02e8 */
[----:B------:R1:W-:Y:S03]  /*f21c0*/  @P3 STG.E [R2.64], R49 ;  /* 0x0000003102003986 */ /* 0x0003e6000c101904 */
[C---:B------:R-:W-:Y:S01]  /*f21d0*/  IMAD.WIDE R8, R21.reuse, 0x4, R110 ;  /* 0x0000000415087825 */ /* 0x040fe200078e026e */
[----:B------:R-:W-:Y:S01]  /*f21e0*/  IADD3 R12, R21, c[0x0][0x198], RZ ;  /* 0x00006600150c7a10 */ /* 0x000fe20007ffe0ff */
[----:B------:R1:W-:Y:S01]  /*f21f0*/  @P4 STG.E [R4.64], R65 ;  /* 0x0000004104004986 */ /* 0x0003e2000c101904 */
[----:B------:R-:W-:-:S03]  /*f2200*/  ISETP.LT.AND P4, PT, R203, c[0x0][0x178], !P1 ;  /* 0x00005e00cb007a0c */ /* 0x000fc60004f81270 */
[----:B------:R3:W-:Y:S01]  /*f2210*/  @P5 STG.E [R8.64], R81 ;  /* 0x0000005108005986 */ /* 0x0007e2000c101904 */
[----:B------:R-:W-:Y:S01]  /*f2220*/  ISETP.LT.AND P5, PT, R123, c[0x0][0x178], !P1 ;  /* 0x00005e007b007a0c */ /* 0x000fe20004fa1270 */
[----:B-1----:R-:W-:Y:S01]  /*f2230*/  IMAD.WIDE R2, R21, 0x4, R108 ;  /* 0x0000000415027825 */ /* 0x002fe200078e026c */
[----:B------:R-:W-:-:S03]  /*f2240*/  ISETP.LT.AND P3, PT, R171, c[0x0][0x178], !P1 ;  /* 0x00005e00ab007a0c */ /* 0x000fc60004f61270 */
[C---:B------:R-:W-:Y:S01]  /*f2250*/  IMAD.WIDE R4, R12.reuse, 0x4, R92 ;  /* 0x000000040c047825 */ /* 0x040fe200078e025c */
[----:B------:R1:W-:Y:S03]  /*f2260*/  @P0 STG.E [R2.64], R101 ;  /* 0x0000006502000986 */ /* 0x0003e6000c101904 */
[C---:B---3--:R-:W-:Y:S01]  /*f2270*/  IMAD.WIDE R8, R12.reuse, 0x4, R238 ;  /* 0x000000040c087825 */ /* 0x048fe200078e02ee */
[----:B------:R3:W-:Y:S01]  /*f2280*/  @P6 STG.E [R4.64], R245 ;  /* 0x000000f504006986 */ /* 0x0007e2000c101904 */
[----:B------:R-:W-:Y:S02]  /*f2290*/  ISETP.LT.AND P6, PT, R155, c[0x0][0x178], !P1 ;  /* 0x00005e009b007a0c */ /* 0x000fe40004fc1270 */
[----:B-1----:R-:W-:-:S04]  /*f22a0*/  IMAD.WIDE R2, R12, 0x4, R94 ;  /* 0x000000040c027825 */ /* 0x002fc800078e025e */
[C---:B---3--:R-:W-:Y:S01]  /*f22b0*/  IMAD.WIDE R4, R12.reuse, 0x4, R236 ;  /* 0x000000040c047825 */ /* 0x048fe200078e02ec */
[----:B------:R-:W-:Y:S01]  /*f22c0*/  IADD3 R21, R12, c[0x0][0x198], RZ ;  /* 0x000066000c157a10 */ /* 0x000fe20007ffe0ff */
[----:B------:R-:W3:Y:S04]  /*f22d0*/  LDL.LU R245, [R1+0xce8] ;  /* 0x000ce80001f57983 */ /* 0x000ee80000300800 */
[----:B------:R1:W-:Y:S01]  /*f22e0*/  @P2 STG.E [R8.64], R246 ;  /* 0x000000f608002986 */ /* 0x0003e2000c101904 */
[----:B------:R-:W-:-:S03]  /*f22f0*/  ISETP.LT.AND P2, PT, R139, c[0x0][0x178], !P1 ;  /* 0x00005e008b007a0c */ /* 0x000fc60004f41270 */
[----:B------:R1:W-:Y:S01]  /*f2300*/  @P5 STG.E [R2.64], R18 ;  /* 0x0000001202005986 */ /* 0x0003e2000c101904 */
[----:B------:R-:W-:-:S03]  /*f2310*/  ISETP.LT.AND P1, PT, R187, c[0x0][0x178], !P1 ;  /* 0x00005e00bb007a0c */ /* 0x000fc60004f21270 */
[----:B------:R1:W-:Y:S02]  /*f2320*/  @P4 STG.E [R4.64], R46 ;  /* 0x0000002e04004986 */ /* 0x0003e4000c101904 */
[C---:B-1----:R-:W-:Y:S02]  /*f2330*/  IMAD.WIDE R8, R12.reuse, 0x4, R234 ;  /* 0x000000040c087825 */ /* 0x042fe400078e02ea */
[----:B------:R-:W3:Y:S04]  /*f2340*/  LDL.LU R246, [R1+0xbe8] ;  /* 0x000be80001f67983 */ /* 0x000ee80000300800 */
[----:B------:R1:W-:Y:S01]  /*f2350*/  @P3 STG.E [R8.64], R62 ;  /* 0x0000003e08003986 */ /* 0x0003e2000c101904 */
[----:B------:R-:W-:-:S04]  /*f2360*/  IMAD.WIDE R2, R12, 0x4, R232 ;  /* 0x000000040c027825 */ /* 0x000fc800078e02e8 */
[C---:B------:R-:W-:Y:S01]  /*f2370*/  IMAD.WIDE R4, R12.reuse, 0x4, R110 ;  /* 0x000000040c047825 */ /* 0x040fe200078e026e */
[----:B------:R4:W-:Y:S04]  /*f2380*/  @P2 STG.E [R2.64], R78 ;  /* 0x0000004e02002986 */ /* 0x0009e8000c101904 */
[----:B------:R4:W-:Y:S01]  /*f2390*/  @P6 STG.E [R4.64], R98 ;  /* 0x0000006204006986 */ /* 0x0009e2000c101904 */
[----:B-1----:R-:W-:Y:S01]  /*f23a0*/  IMAD.WIDE R8, R12, 0x4, R108 ;  /* 0x000000040c087825 */ /* 0x002fe200078e026c */
[----:B----4-:R-:W-:-:S04]  /*f23b0*/  ISETP.GE.AND P0, PT, R13, c[0x0][0x17c], PT ;  /* 0x00005f000d007a0c */ /* 0x010fc80003f06270 */
[----:B------:R-:W-:Y:S02]  /*f23c0*/  ISETP.LT.AND P3, PT, R202, c[0x0][0x178], !P0 ;  /* 0x00005e00ca007a0c */ /* 0x000fe40004761270 */
[----:B------:R-:W-:Y:S01]  /*f23d0*/  ISETP.LT.AND P4, PT, R219, c[0x0][0x178], !P0 ;  /* 0x00005e00db007a0c */ /* 0x000fe20004781270 */
[----:B------:R-:W-:Y:S01]  /*f23e0*/  IMAD.WIDE R2, R21, 0x4, R92 ;  /* 0x0000000415027825 */ /* 0x000fe200078e025c */
[----:B------:R-:W-:-:S03]  /*f23f0*/  ISETP.LT.AND P6, PT, R123, c[0x0][0x178], !P0 ;  /* 0x00005e007b007a0c */ /* 0x000fc600047c1270 */
[----:B------:R-:W-:Y:S01]  /*f2400*/  IMAD.WIDE R4, R21, 0x4, R238 ;  /* 0x0000000415047825 */ /* 0x000fe200078e02ee */
[----:B------:R1:W-:Y:S01]  /*f2410*/  @P1 STG.E [R8.64], R118 ;  /* 0x0000007608001986 */ /* 0x0003e2000c101904 */
[----:B------:R-:W-:Y:S02]  /*f2420*/  ISETP.LT.AND P5, PT, R203, c[0x0][0x178], !P0 ;  /* 0x00005e00cb007a0c */ /* 0x000fe400047a1270 */
[----:B------:R-:W-:Y:S02]  /*f2430*/  ISETP.LT.AND P2, PT, R171, c[0x0][0x178], !P0 ;  /* 0x00005e00ab007a0c */ /* 0x000fe40004741270 */
[----:B------:R4:W-:Y:S01]  /*f2440*/  @P3 STG.E [R2.64], R247 ;  /* 0x000000f702003986 */ /* 0x0009e2000c101904 */
[----:B------:R-:W-:Y:S01]  /*f2450*/  ISETP.LT.AND P1, PT, R139, c[0x0][0x178], !P0 ;  /* 0x00005e008b007a0c */ /* 0x000fe20004721270 */
[----:B------:R-:W-:-:S04]  /*f2460*/  IMAD.WIDE R12, R21, 0x4, R232 ;  /* 0x00000004150c7825 */ /* 0x000fc800078e02e8 */
[----:B-1----:R-:W-:-:S04]  /*f2470*/  IMAD.WIDE R8, R21, 0x4, R234 ;  /* 0x0000000415087825 */ /* 0x002fc800078e02ea */
[----:B----4-:R-:W-:Y:S01]  /*f2480*/  IMAD.WIDE R2, R21, 0x4, R94 ;  /* 0x0000000415027825 */ /* 0x010fe200078e025e */
[----:B------:R-:W3:Y:S04]  /*f2490*/  LDL.LU R247, [R1+0xcec] ;  /* 0x000cec0001f77983 */ /* 0x000ee80000300800 */
[----:B--2---:R1:W-:Y:S01]  /*f24a0*/  @P4 STG.E [R4.64], R252 ;  /* 0x000000fc04004986 */ /* 0x0043e2000c101904 */
[----:B------:R-:W-:Y:S02]  /*f24b0*/  ISETP.LT.AND P4, PT, R155, c[0x0][0x178], !P0 ;  /* 0x00005e009b007a0c */ /* 0x000fe40004781270 */
[----:B------:R-:W-:Y:S01]  /*f24c0*/  ISETP.LT.AND P0, PT, R187, c[0x0][0x178], !P0 ;  /* 0x00005e00bb007a0c */ /* 0x000fe20004701270 */
[----:B------:R2:W-:Y:S01]  /*f24d0*/  @P6 STG.E [R2.64], R19 ;  /* 0x0000001302006986 */ /* 0x0005e2000c101904 */
[----:B------:R-:W-:Y:S01]  /*f24e0*/  ISETP.GE.AND P3, PT, R16, c[0x0][0x17c], PT ;  /* 0x00005f0010007a0c */ /* 0x000fe20003f66270 */
[----:B------:R-:W-:-:S04]  /*f24f0*/  IMAD.WIDE R16, R21, 0x4, R110 ;  /* 0x0000000415107825 */ /* 0x000fc800078e026e */
[C---:B-1----:R-:W-:Y:S01]  /*f2500*/  IMAD.WIDE R4, R21.reuse, 0x4, R236 ;  /* 0x0000000415047825 */ /* 0x042fe200078e02ec */
[----:B------:R-:W4:Y:S03]  /*f2510*/  LDL.LU R252, [R1+0xbec] ;  /* 0x000bec0001fc7983 */ /* 0x000f260000300800 */
[----:B--2---:R-:W-:Y:S01]  /*f2520*/  IMAD.WIDE R2, R21, 0x4, R108 ;  /* 0x0000000415027825 */ /* 0x004fe200078e026c */
[----:B------:R1:W-:Y:S04]  /*f2530*/  @P5 STG.E [R4.64], R47 ;  /* 0x0000002f04005986 */ /* 0x0003e8000c101904 */
[----:B------:R2:W-:Y:S04]  /*f2540*/  @P2 STG.E [R8.64], R63 ;  /* 0x0000003f08002986 */ /* 0x0005e8000c101904 */
[----:B------:R1:W-:Y:S04]  /*f2550*/  @P1 STG.E [R12.64], R79 ;  /* 0x0000004f0c001986 */ /* 0x0003e8000c101904 */
[----:B------:R1:W-:Y:S04]  /*f2560*/  @P4 STG.E [R16.64], R99 ;  /* 0x0000006310004986 */ /* 0x0003e8000c101904 */
[----:B------:R1:W-:Y:S01]  /*f2570*/  @P0 STG.E [R2.64], R119 ;  /* 0x0000007702000986 */ /* 0x0003e2000c101904 */
[----:B------:R-:W-:-:S03]  /*f2580*/  ISETP.GE.AND P0, PT, R20, c[0x0][0x17c], PT ;  /* 0x00005f0014007a0c */ /* 0x000fc60003f06270 */
[----:B------:R-:W4:Y:S01]  /*f2590*/  LDL.LU R20, [R1+0x511c] ;  /* 0x00511c0001147983 */ /* 0x000f220000300800 */
[----:B------:R-:W-:Y:S02]  /*f25a0*/  ISETP.LT.AND P1, PT, R202, c[0x0][0x178], !P3 ;  /* 0x00005e00ca007a0c */ /* 0x000fe40005f21270 */
[----:B------:R-:W-:Y:S02]  /*f25b0*/  IADD3 R23, R21, c[0x0][0x198], RZ ;  /* 0x0000660015177a10 */ /* 0x000fe40007ffe0ff */
[----:B------:R-:W-:-:S03]  /*f25c0*/  ISETP.LT.AND P5, PT, R219, c[0x0][0x178], !P3 ;  /* 0x00005e00db007a0c */ /* 0x000fc60005fa1270 */
[----:B-1----:R-:W-:Y:S01]  /*f25d0*/  IMAD.WIDE R4, R23, 0x4, R92 ;  /* 0x0000000417047825 */ /* 0x002fe200078e025c */
[----:B------:R-:W-:Y:S02]  /*f25e0*/  ISETP.LT.AND P2, PT, R123, c[0x0][0x178], !P3 ;  /* 0x00005e007b007a0c */ /* 0x000fe40005f41270 */
[----:B------:R-:W-:Y:S02]  /*f25f0*/  ISETP.LT.AND P4, PT, R203, c[0x0][0x178], !P3 ;  /* 0x00005e00cb007a0c */ /* 0x000fe40005f81270 */
[----:B------:R-:W-:Y:S01]  /*f2600*/  ISETP.LT.AND P6, PT, R171, c[0x0][0x178], !P3 ;  /* 0x00005e00ab007a0c */ /* 0x000fe20005fc1270 */
[----:B--2---:R-:W-:-:S04]  /*f2610*/  IMAD.WIDE R8, R23, 0x4, R238 ;  /* 0x0000000417087825 */ /* 0x004fc800078e02ee */
[----:B------:R-:W-:-:S04]  /*f2620*/  IMAD.WIDE R12, R23, 0x4, R94 ;  /* 0x00000004170c7825 */ /* 0x000fc800078e025e */
[----:B------:R-:W-:-:S04]  /*f2630*/  IMAD.WIDE R16, R23, 0x4, R236 ;  /* 0x0000000417107825 */ /* 0x000fc800078e02ec */
[----:B------:R-:W-:Y:S01]  /*f2640*/  IMAD.WIDE R18, R23, 0x4, R234 ;  /* 0x0000000417127825 */ /* 0x000fe200078e02ea */
[----:B---3--:R1:W-:Y:S01]  /*f2650*/  @P1 STG.E [R4.64], R245 ;  /* 0x000000f504001986 */ /* 0x0083e2000c101904 */
[----:B------:R-:W-:Y:S02]  /*f2660*/  ISETP.LT.AND P1, PT, R139, c[0x0][0x178], !P3 ;  /* 0x00005e008b007a0c */ /* 0x000fe40005f21270 */
[----:B------:R-:W-:Y:S01]  /*f2670*/  IMAD.WIDE R2, R23, 0x4, R232 ;  /* 0x0000000417027825 */ /* 0x000fe200078e02e8 */
[----:B-1----:R-:W2:Y:S04]  /*f2680*/  LDL.LU R245, [R1+0xcd8] ;  /* 0x000cd80001f57983 */ /* 0x002ea80000300800 */
[----:B------:R1:W-:Y:S04]  /*f2690*/  @P5 STG.E [R8.64], R246 ;  /* 0x000000f608005986 */ /* 0x0003e8000c101904 */
[----:B------:R3:W-:Y:S04]  /*f26a0*/  @P2 STG.E [R12.64], R14 ;  /* 0x0000000e0c002986 */ /* 0x0007e8000c101904 */
[----:B------:R3:W-:Y:S04]  /*f26b0*/  @P4 STG.E [R16.64], R42 ;  /* 0x0000002a10004986 */ /* 0x0007e8000c101904 */
[----:B-1----:R-:W2:Y:S04]  /*f26c0*/  LDL.LU R246, [R1+0xbd8] ;  /* 0x000bd80001f67983 */ /* 0x002ea80000300800 */
[----:B------:R-:W-:Y:S04]  /*f26d0*/  @P6 STG.E [R18.64], R58 ;  /* 0x0000003a12006986 */ /* 0x000fe8000c101904 */
[----:B------:R-:W-:Y:S04]  /*f26e0*/  @P1 STG.E [R2.64], R74 ;  /* 0x0000004a02001986 */ /* 0x000fe8000c101904 */
[----:B------:R-:W2:Y:S01]  /*f26f0*/  LDL.LU R22, [R1+0x5118] ;  /* 0x0051180001167983 */ /* 0x000ea20000300800 */
[----:B------:R-:W-:-:S02]  /*f2700*/  ISETP.LT.AND P2, PT, R155, c[0x0][0x178], !P3 ;  /* 0x00005e009b007a0c */ /* 0x000fc40005f41270 */
[----:B------:R-:W-:Y:S02]  /*f2710*/  ISETP.LT.AND P3, PT, R187, c[0x0][0x178], !P3 ;  /* 0x00005e00bb007a0c */ /* 0x000fe40005f61270 */
[----:B------:R-:W-:Y:S02]  /*f2720*/  ISETP.LT.AND P4, PT, R202, c[0x0][0x178], !P0 ;  /* 0x00005e00ca007a0c */ /* 0x000fe40004781270 */
[----:B------:R-:W-:Y:S02]  /*f2730*/  ISETP.LT.AND P6, PT, R219, c[0x0][0x178], !P0 ;  /* 0x00005e00db007a0c */ /* 0x000fe400047c1270 */
[C---:B------:R-:W-:Y:S01]  /*f2740*/  IADD3 R21, R23.reuse, c[0x0][0x198], RZ ;  /* 0x0000660017157a10 */ /* 0x040fe20007ffe0ff */
[----:B------:R-:W-:-:S04]  /*f2750*/  IMAD.WIDE R4, R23, 0x4, R110 ;  /* 0x0000000417047825 */ /* 0x000fc800078e026e */
[----:B---3--:R-:W-:Y:S01]  /*f2760*/  IMAD.WIDE R12, R23, 0x4, R108 ;  /* 0x00000004170c7825 */ /* 0x008fe200078e026c */
[----:B------:R-:W-:Y:S03]  /*f2770*/  @P2 STG.E [R4.64], R90 ;  /* 0x0000005a04002986 */ /* 0x000fe6000c101904 */
[C---:B------:R-:W-:Y:S01]  /*f2780*/  IMAD.WIDE R8, R21.reuse, 0x4, R92 ;  /* 0x0000000415087825 */ /* 0x040fe200078e025c */
[----:B------:R-:W-:Y:S03]  /*f2790*/  @P3 STG.E [R12.64], R114 ;  /* 0x000000720c003986 */ /* 0x000fe6000c101904 */
[----:B------:R-:W-:Y:S01]  /*f27a0*/  IMAD.WIDE R16, R21, 0x4, R238 ;  /* 0x0000000415107825 */ /* 0x000fe200078e02ee */
[----:B------:R1:W-:Y:S01]  /*f27b0*/  @P4 STG.E [R8.64], R247 ;  /* 0x000000f708004986 */ /* 0x0003e2000c101904 */
[----:B----4-:R-:W-:-:S03]  /*f27c0*/  ISETP.GE.AND P1, PT, R20, c[0x0][0x17c], PT ;  /* 0x00005f0014007a0c */ /* 0x010fc60003f26270 */
[----:B------:R-:W3:Y:S04]  /*f27d0*/  LDL.LU R20, [R1+0x5114] ;  /* 0x0051140001147983 */ /* 0x000ee80000300800 */
[----:B------:R4:W-:Y:S04]  /*f27e0*/  @P6 STG.E [R16.64], R252 ;  /* 0x000000fc10006986 */ /* 0x0009e8000c101904 */
[----:B-1----:R-:W3:Y:S04]  /*f27f0*/  LDL.LU R247, [R1+0xcdc] ;  /* 0x000cdc0001f77983 */ /* 0x002ee80000300800 */
[----:B----4-:R-:W4:Y:S01]  /*f2800*/  LDL.LU R252, [R1+0xbdc] ;  /* 0x000bdc0001fc7983 */ /* 0x010f220000300800 */
[----:B------:R-:W-:Y:S01]  /*f2810*/  ISETP.LT.AND P5, PT, R123, c[0x0][0x178], !P0 ;  /* 0x00005e007b007a0c */ /* 0x000fe200047a1270 */
[----:B------:R-:W-:Y:S01]  /*f2820*/  IMAD.WIDE R18, R21, 0x4, R94 ;  /* 0x0000000415127825 */ /* 0x000fe200078e025e */
[----:B------:R-:W-:-:S02]  /*f2830*/  ISETP.LT.AND P3, PT, R203, c[0x0][0x178], !P0 ;  /* 0x00005e00cb007a0c */ /* 0x000fc40004761270 */
[----:B------:R-:W-:Y:S02]  /*f2840*/  ISETP.LT.AND P2, PT, R171, c[0x0][0x178], !P0 ;  /* 0x00005e00ab007a0c */ /* 0x000fe40004741270 */
[----:B------:R-:W-:Y:S02]  /*f2850*/  ISETP.LT.AND P6, PT, R139, c[0x0][0x178], !P0 ;  /* 0x00005e008b007a0c */ /* 0x000fe400047c1270 */
[----:B------:R-:W-:Y:S02]  /*f2860*/  ISETP.LT.AND P4, PT, R155, c[0x0][0x178], !P0 ;  /* 0x00005e009b007a0c */ /* 0x000fe40004781270 */
[----:B------:R-:W-:-:S03]  /*f2870*/  ISETP.LT.AND P0, PT, R187, c[0x0][0x178], !P0 ;  /* 0x00005e00bb007a0c */ /* 0x000fc60004701270 */
[----:B------:R1:W-:Y:S01]  /*f2880*/  @P5 STG.E [R18.64], R15 ;  /* 0x0000000f12005986 */ /* 0x0003e2000c101904 */
[----:B------:R-:W-:Y:S01]  /*f2890*/  ISETP.LT.AND P5, PT, R202, c[0x0][0x178], !P1 ;  /* 0x00005e00ca007a0c */ /* 0x000fe20004fa1270 */
[C---:B------:R-:W-:Y:S01]  /*f28a0*/  IMAD.WIDE R2, R21.reuse, 0x4, R236 ;  /* 0x0000000415027825 */ /* 0x040fe200078e02ec */
[----:B------:R-:W-:-:S03]  /*f28b0*/  IADD3 R23, R21, c[0x0][0x198], RZ ;  /* 0x0000660015177a10 */ /* 0x000fc60007ffe0ff */
[C---:B------:R-:W-:Y:S01]  /*f28c0*/  IMAD.WIDE R4, R21.reuse, 0x4, R234 ;  /* 0x0000000415047825 */ /* 0x040fe200078e02ea */
[----:B------:R2:W-:Y:S03]  /*f28d0*/  @P3 STG.E [R2.64], R43 ;  /* 0x0000002b02003986 */ /* 0x0005e6000c101904 */
[C---:B------:R-:W-:Y:S01]  /*f28e0*/  IMAD.WIDE R8, R21.reuse, 0x4, R232 ;  /* 0x0000000415087825 */ /* 0x040fe200078e02e8 */
[----:B------:R2:W-:Y:S03]  /*f28f0*/  @P2 STG.E [R4.64], R59 ;  /* 0x0000003b04002986 */ /* 0x0005e6000c101904 */
[C---:B------:R-:W-:Y:S01]  /*f2900*/  IMAD.WIDE R12, R21.reuse, 0x4, R110 ;  /* 0x00000004150c7825 */ /* 0x040fe200078e026e */
[----:B------:R-:W-:Y:S03]  /*f2910*/  @P6 STG.E [R8.64], R75 ;  /* 0x0000004b08006986 */ /* 0x000fe6000c101904 */
[----:B-1----:R-:W-:Y:S01]  /*f2920*/  IMAD.WIDE R14, R21, 0x4, R108 ;  /* 0x00000004150e7825 */ /* 0x002fe200078e026c */
[----:B------:R-:W-:-:S03]  /*f2930*/  ISETP.LT.AND P6, PT, R219, c[0x0][0x178], !P1 ;  /* 0x00005e00db007a0c */ /* 0x000fc60004fc1270 */
[----:B------:R-:W-:Y:S01]  /*f2940*/  IMAD.WIDE R16, R23, 0x4, R92 ;  /* 0x0000000417107825 */ /* 0x000fe200078e025c */
[----:B------:R-:W-:Y:S01]  /*f2950*/  @P4 STG.E [R12.64], R91 ;  /* 0x0000005b0c004986 */ /* 0x000fe2000c101904 */
[----:B------:R-:W-:Y:S02]  /*f2960*/  ISETP.LT.AND P2, PT, R123, c[0x0][0x178], !P1 ;  /* 0x00005e007b007a0c */ /* 0x000fe40004f41270 */
[----:B------:R-:W-:Y:S01]  /*f2970*/  ISETP.LT.AND P4, PT, R203, c[0x0][0x178], !P1 ;  /* 0x00005e00cb007a0c */ /* 0x000fe20004f81270 */
[----:B------:R-:W-:Y:S01]  /*f2980*/  @P0 STG.E [R14.64], R115 ;  /* 0x000000730e000986 */ /* 0x000fe2000c101904 */
[----:B------:R-:W-:-:S03]  /*f2990*/  ISETP.LT.AND P3, PT, R171, c[0x0][0x178], !P1 ;  /* 0x00005e00ab007a0c */ /* 0x000fc60004f61270 */
[----:B--2---:R1:W-:Y:S01]  /*f29a0*/  @P5 STG.E [R16.64], R245 ;  /* 0x000000f510005986 */ /* 0x0043e2000c101904 */
[----:B------:R-:W-:Y:S02]  /*f29b0*/  ISETP.LT.AND P5, PT, R139, c[0x0][0x178], !P1 ;  /* 0x00005e008b007a0c */ /* 0x000fe40004fa1270 */
[----:B------:R-:W-:Y:S02]  /*f29c0*/  ISETP.LT.AND P0, PT, R155, c[0x0][0x178], !P1 ;  /* 0x00005e009b007a0c */ /* 0x000fe40004f01270 */
[----:B------:R-:W-:Y:S01]  /*f29d0*/  ISETP.LT.AND P1, PT, R187, c[0x0][0x178], !P1 ;  /* 0x00005e00bb007a0c */ /* 0x000fe20004f21270 */
[----:B------:R-:W-:-:S04]  /*f29e0*/  IMAD.WIDE R2, R23, 0x4, R238 ;  /* 0x0000000417027825 */ /* 0x000fc800078e02ee */
[C---:B------:R-:W-:Y:S01]  /*f29f0*/  IMAD.WIDE R4, R23.reuse, 0x4, R94 ;  /* 0x0000000417047825 */ /* 0x040fe200078e025e */
[----:B-1----:R-:W2:Y:S03]  /*f2a00*/  LDL.LU R245, [R1+0xc78] ;  /* 0x000c780001f57983 */ /* 0x002ea60000300800 */
[C---:B------:R-:W-:Y:S01]  /*f2a10*/  IMAD.WIDE R8, R23.reuse, 0x4, R236 ;  /* 0x0000000417087825 */ /* 0x040fe200078e02ec */
[----:B------:R1:W-:Y:S03]  /*f2a20*/  @P6 STG.E [R2.64], R246 ;  /* 0x000000f602006986 */ /* 0x0003e6000c101904 */
[C---:B------:R-:W-:Y:S01]  /*f2a30*/  IMAD.WIDE R12, R23.reuse, 0x4, R234 ;  /* 0x00000004170c7825 */ /* 0x040fe200078e02ea */
[----:B------:R1:W-:Y:S03]  /*f2a40*/  @P2 STG.E [R4.64], R10 ;  /* 0x0000000a04002986 */ /* 0x0003e6000c101904 */
[C---:B------:R-:W-:Y:S01]  /*f2a50*/  IMAD.WIDE R14, R23.reuse, 0x4, R232 ;  /* 0x00000004170e7825 */ /* 0x040fe200078e02e8 */
[----:B------:R1:W-:Y:S03]  /*f2a60*/  @P4 STG.E [R8.64], R38 ;  /* 0x0000002608004986 */ /* 0x0003e6000c101904 */
[C---:B------:R-:W-:Y:S01]  /*f2a70*/  IMAD.WIDE R16, R23.reuse, 0x4, R110 ;  /* 0x0000000417107825 */ /* 0x040fe200078e026e */
[----:B------:R-:W-:Y:S03]  /*f2a80*/  @P3 STG.E [R12.64], R54 ;  /* 0x000000360c003986 */ /* 0x000fe6000c101904 */
[----:B-1----:R-:W-:Y:S01]  /*f2a90*/  IMAD.WIDE R2, R23, 0x4, R108 ;  /* 0x0000000417027825 */ /* 0x002fe200078e026c */
[----:B------:R-:W-:Y:S04]  /*f2aa0*/  @P5 STG.E [R14.64], R70 ;  /* 0x000000460e005986 */ /* 0x000fe8000c101904 */
[----:B------:R-:W-:Y:S04]  /*f2ab0*/  @P0 STG.E [R16.64], R86 ;  /* 0x0000005610000986 */ /* 0x000fe8000c101904 */
[----:B------:R-:W-:Y:S01]  /*f2ac0*/  @P1 STG.E [R2.64], R106 ;  /* 0x0000006a02001986 */ /* 0x000fe2000c101904 */
[----:B------:R-:W-:-:S04]  /*f2ad0*/  ISETP.GE.AND P6, PT, R22, c[0x0][0x17c], PT ;  /* 0x00005f0016007a0c */ /* 0x000fc80003fc6270 */
[----:B------:R-:W-:Y:S02]  /*f2ae0*/  ISETP.LT.AND P2, PT, R202, c[0x0][0x178], !P6 ;  /* 0x00005e00ca007a0c */ /* 0x000fe40007741270 */
[----:B------:R-:W-:Y:S02]  /*f2af0*/  ISETP.LT.AND P3, PT, R219, c[0x0][0x178], !P6 ;  /* 0x00005e00db007a0c */ /* 0x000fe40007761270 */
[----:B------:R-:W-:-:S05]  /*f2b00*/  IADD3 R19, R23, c[0x0][0x198], RZ ;  /* 0x0000660017137a10 */ /* 0x000fca0007ffe0ff */
[----:B------:R-:W-:-:S04]  /*f2b10*/  IMAD.WIDE R4, R19, 0x4, R92 ;  /* 0x0000000413047825 */ /* 0x000fc800078e025c */
[----:B------:R-:W-:Y:S01]  /*f2b20*/  IMAD.WIDE R8, R19, 0x4, R238 ;  /* 0x0000000413087825 */ /* 0x000fe200078e02ee */
[----:B---3--:R-:W-:Y:S02]  /*f2b30*/  ISETP.GE.AND P1, PT, R20, c[0x0][0x17c], PT ;  /* 0x00005f0014007a0c */ /* 0x008fe40003f26270 */
[----:B------:R-:W3:Y:S04]  /*f2b40*/  LDL.LU R20, [R1+0x5110] ;  /* 0x0051100001147983 */ /* 0x000ee80000300800 */
[----:B------:R-:W3:Y:S04]  /*f2b50*/  LDL.LU R246, [R1+0xbc8] ;  /* 0x000bc80001f67983 */ /* 0x000ee80000300800 */
[----:B------:R-:W3:Y:S04]  /*f2b60*/  LDL.LU R18, [R1+0x5108] ;  /* 0x0051080001127983 */ /* 0x000ee80000300800 */
[----:B------:R1:W-:Y:S04]  /*f2b70*/  @P2 STG.E [R4.64], R247 ;  /* 0x000000f704002986 */ /* 0x0003e8000c101904 */
[----:B----4-:R4:W-:Y:S04]  /*f2b80*/  @P3 STG.E [R8.64], R252 ;  /* 0x000000fc08003986 */ /* 0x0109e8000c101904 */
        /* <DEDUP_REMOVED lines=11> */
[----:B------:R-:W-:-:S04]  /*f2c40*/  IMAD.WIDE R14, R19, 0x4, R236 ;  /* 0x00000004130e7825 */ /* 0x000fc800078e02ec */
[----:B------:R-:W-:-:S04]  /*f2c50*/  IMAD.WIDE R16, R19, 0x4, R234 ;  /* 0x0000000413107825 */ /* 0x000fc800078e02ea */
[----:B------:R-:W-:-:S04]  /*f2c60*/  IMAD.WIDE R2, R19, 0x4, R232 ;  /* 0x0000000413027825 */ /* 0x000fc800078e02e8 */
[----:B------:R-:W-:-:S04]  /*f2c70*/  IMAD.WIDE R4, R19, 0x4, R110 ;  /* 0x0000000413047825 */ /* 0x000fc800078e026e */
[C---:B------:R-:W-:Y:S01]  /*f2c80*/  IMAD.WIDE R8, R19.reuse, 0x4, R108 ;  /* 0x0000000413087825 */ /* 0x040fe200078e026c */
[----:B------:R-:W-:Y:S01]  /*f2c90*/  IADD3 R19, R19, c[0x0][0x198], RZ ;  /* 0x0000660013137a10 */ /* 0x000fe20007ffe0ff */
[----:B------:R2:W-:Y:S04]  /*f2ca0*/  @P0 STG.E [R14.64], R39 ;  /* 0x000000270e000986 */ /* 0x0005e8000c101904 */
[----:B-1----:R-:W-:Y:S01]  /*f2cb0*/  IMAD.WIDE R10, R19, 0x4, R92 ;  /* 0x00000004130a7825 */ /* 0x002fe200078e025c */
[----:B------:R-:W-:Y:S04]  /*f2cc0*/  @P5 STG.E [R16.64], R55 ;  /* 0x0000003710005986 */ /* 0x000fe8000c101904 */
[----:B------:R1:W-:Y:S04]  /*f2cd0*/  @P3 STG.E [R2.64], R71 ;  /* 0x0000004702003986 */ /* 0x0003e8000c101904 */
[----:B------:R1:W-:Y:S04]  /*f2ce0*/  @P2 STG.E [R4.64], R87 ;  /* 0x0000005704002986 */ /* 0x0003e8000c101904 */
[----:B------:R1:W-:Y:S01]  /*f2cf0*/  @P6 STG.E [R8.64], R107 ;  /* 0x0000006b08006986 */ /* 0x0003e2000c101904 */
[----:B------:R-:W-:-:S03]  /*f2d00*/  ISETP.LT.AND P0, PT, R219, c[0x0][0x178], !P1 ;  /* 0x00005e00db007a0c */ /* 0x000fc60004f01270 */
[----:B--2---:R2:W-:Y:S01]  /*f2d10*/  @P4 STG.E [R10.64], R245 ;  /* 0x000000f50a004986 */ /* 0x0045e2000c101904 */
[----:B------:R-:W-:Y:S02]  /*f2d20*/  ISETP.LT.AND P5, PT, R123, c[0x0][0x178], !P1 ;  /* 0x00005e007b007a0c */ /* 0x000fe40004fa1270 */
[----:B------:R-:W-:Y:S02]  /*f2d30*/  ISETP.LT.AND P3, PT, R203, c[0x0][0x178], !P1 ;  /* 0x00005e00cb007a0c */ /* 0x000fe40004f61270 */
[----:B------:R-:W-:Y:S02]  /*f2d40*/  ISETP.LT.AND P2, PT, R171, c[0x0][0x178], !P1 ;  /* 0x00005e00ab007a0c */ /* 0x000fe40004f41270 */
[----:B------:R-:W-:Y:S01]  /*f2d50*/  ISETP.LT.AND P6, PT, R139, c[0x0][0x178], !P1 ;  /* 0x00005e008b007a0c */ /* 0x000fe20004fc1270 */
[----:B------:R-:W-:-:S04]  /*f2d60*/  IMAD.WIDE R12, R19, 0x4, R238 ;  /* 0x00000004130c7825 */ /* 0x000fc800078e02ee */
[----:B------:R-:W-:-:S04]  /*f2d70*/  IMAD.WIDE R14, R19, 0x4, R94 ;  /* 0x00000004130e7825 */ /* 0x000fc800078e025e */
[----:B-1----:R-:W-:-:S04]  /*f2d80*/  IMAD.WIDE R2, R19, 0x4, R236 ;  /* 0x0000000413027825 */ /* 0x002fc800078e02ec */
[----:B------:R-:W-:-:S04]  /*f2d90*/  IMAD.WIDE R4, R19, 0x4, R234 ;  /* 0x0000000413047825 */ /* 0x000fc800078e02ea */
[C---:B------:R-:W-:Y:S01]  /*f2da0*/  IMAD.WIDE R8, R19.reuse, 0x4, R232 ;  /* 0x0000000413087825 */ /* 0x040fe200078e02e8 */
[----:B------:R-:W-:-:S03]  /*f2db0*/  IADD3 R21, R19, c[0x0][0x198], RZ ;  /* 0x0000660013157a10 */ /* 0x000fc60007ffe0ff */
[----:B--2---:R-:W-:Y:S01]  /*f2dc0*/  IMAD.WIDE R10, R19, 0x4, R110 ;  /* 0x00000004130a7825 */ /* 0x004fe200078e026e */
[----:B---3--:R-:W-:Y:S02]  /*f2dd0*/  ISETP.GE.AND P4, PT, R20, c[0x0][0x17c], PT ;  /* 0x00005f0014007a0c */ /* 0x008fe40003f86270 */
[----:B------:R-:W2:Y:S04]  /*f2de0*/  LDL.LU R20, [R1+0x5140] ;  /* 0x0051400001147983 */ /* 0x000ea80000300800 */
[----:B------:R1:W-:Y:S01]  /*f2df0*/  @P0 STG.E [R12.64], R246 ;  /* 0x000000f60c000986 */ /* 0x0003e2000c101904 */
[----:B------:R-:W-:Y:S02]  /*f2e00*/  ISETP.LT.AND P0, PT, R155, c[0x0][0x178], !P1 ;  /* 0x00005e009b007a0c */ /* 0x000fe40004f01270 */
[----:B------:R-:W-:Y:S01]  /*f2e10*/  ISETP.LT.AND P1, PT, R187, c[0x0][0x178], !P1 ;  /* 0x00005e00bb007a0c */ /* 0x000fe20004f21270 */
[----:B------:R3:W-:Y:S01]  /*f2e20*/  @P5 STG.E [R14.64], R6 ;  /* 0x000000060e005986 */ /* 0x0007e2000c101904 */
[----:B------:R-:W-:-:S03]  /*f2e30*/  ISETP.LT.AND P5, PT, R219, c[0x0][0x178], !P4 ;  /* 0x00005e00db007a0c */ /* 0x000fc600067a1270 */
[----:B------:R3:W-:Y:S01]  /*f2e40*/  @P3 STG.E [R2.64], R34 ;  /* 0x0000002202003986 */ /* 0x0007e2000c101904 */
[----:B------:R-:W-:-:S03]  /*f2e50*/  ISETP.LT.AND P3, PT, R202, c[0x0][0x178], !P4 ;  /* 0x00005e00ca007a0c */ /* 0x000fc60006761270 */
[----:B------:R-:W-:Y:S04]  /*f2e60*/  @P2 STG.E [R4.64], R50 ;  /* 0x0000003204002986 */ /* 0x000fe8000c101904 */
[----:B------:R4:W-:Y:S01]  /*f2e70*/  @P6 STG.E [R8.64], R66 ;  /* 0x0000004208006986 */ /* 0x0009e2000c101904 */
[----:B------:R-:W-:Y:S01]  /*f2e80*/  ISETP.LT.AND P6, PT, R123, c[0x0][0x178], !P4 ;  /* 0x00005e007b007a0c */ /* 0x000fe200067c1270 */
[----:B-1----:R-:W-:Y:S01]  /*f2e90*/  IMAD.WIDE R12, R19, 0x4, R108 ;  /* 0x00000004130c7825 */ /* 0x002fe200078e026c */
[----:B------:R-:W-:Y:S02]  /*f2ea0*/  ISETP.GE.AND P2, PT, R18, c[0x0][0x17c], PT ;  /* 0x00005f0012007a0c */ /* 0x000fe40003f46270 */
[----:B------:R-:W2:Y:S01]  /*f2eb0*/  LDL.LU R18, [R1+0x513c] ;  /* 0x00513c0001127983 */ /* 0x000ea20000300800 */
[----:B---3--:R-:W-:-:S04]  /*f2ec0*/  IMAD.WIDE R14, R21, 0x4, R92 ;  /* 0x00000004150e7825 */ /* 0x008fc800078e025c */
[C---:B------:R-:W-:Y:S01]  /*f2ed0*/  IMAD.WIDE R2, R21.reuse, 0x4, R238 ;  /* 0x0000000415027825 */ /* 0x040fe200078e02ee */
[----:B------:R-:W-:Y:S03]  /*f2ee0*/  @P0 STG.E [R10.64], R82 ;  /* 0x000000520a000986 */ /* 0x000fe6000c101904 */
[----:B----4-:R-:W-:Y:S01]  /*f2ef0*/  IMAD.WIDE R8, R21, 0x4, R94 ;  /* 0x0000000415087825 */ /* 0x010fe200078e025e */
[----:B------:R-:W-:Y:S04]  /*f2f00*/  @P1 STG.E [R12.64], R102 ;  /* 0x000000660c001986 */ /* 0x000fe8000c101904 */
[----:B------:R-:W-:Y:S04]  /*f2f10*/  @P3 STG.E [R14.64], R247 ;  /* 0x000000f70e003986 */ /* 0x000fe8000c101904 */
[----:B------:R-:W-:Y:S04]  /*f2f20*/  @P5 STG.E [R2.64], R252 ;  /* 0x000000fc02005986 */ /* 0x000fe8000c101904 */
[----:B------:R-:W-:Y:S04]  /*f2f30*/  @P6 STG.E [R8.64], R7 ;  /* 0x0000000708006986 */ /* 0x000fe8000c101904 */
[----:B------:R1:W3:Y:S04]  /*f2f40*/  LDS.128 R4, [R0] ;  /* 0x0000000000047984 */ /* 0x0002e80000000c00 */
[----:B-1----:R-:W4:Y:S01]  /*f2f50*/  LDL.LU R0, [R1+0x5138] ;  /* 0x0051380001007983 */ /* 0x002f220000300800 */
[----:B------:R-:W-:-:S02]  /*f2f60*/  ISETP.LT.AND P0, PT, R203, c[0x0][0x178], !P4 ;  /* 0x00005e00cb007a0c */ /* 0x000fc40006701270 */
[----:B------:R-:W-:Y:S02]  /*f2f70*/  ISETP.LT.AND P1, PT, R171, c[0x0][0x178], !P4 ;  /* 0x00005e00ab007a0c */ /* 0x000fe40006721270 */
[----:B------:R-:W-:Y:S02]  /*f2f80*/  ISETP.LT.AND P5, PT, R139, c[0x0][0x178], !P4 ;  /* 0x00005e008b007a0c */ /* 0x000fe400067a1270 */
[----:B------:R-:W-:Y:S01]  /*f2f90*/  ISETP.LT.AND P3, PT, R155, c[0x0][0x178], !P4 ;  /* 0x00005e009b007a0c */ /* 0x000fe20006761270 */
[----:B------:R-:W-:-:S04]  /*f2fa0*/  IMAD.WIDE R10, R21, 0x4, R236 ;  /* 0x00000004150a7825 */ /* 0x000fc800078e02ec */
[----:B------:R-:W-:-:S04]  /*f2fb0*/  IMAD.WIDE R12, R21, 0x4, R234 ;  /* 0x00000004150c7825 */ /* 0x000fc800078e02ea */
[----:B------:R-:W-:Y:S01]  /*f2fc0*/  IMAD.WIDE R14, R21, 0x4, R232 ;  /* 0x00000004150e7825 */ /* 0x000fe200078e02e8 */
[----:B------:R1:W-:Y:S01]  /*f2fd0*/  @P0 STG.E [R10.64], R35 ;  /* 0x000000230a000986 */ /* 0x0003e2000c101904 */
[----:B------:R-:W-:Y:S02]  /*f2fe0*/  ISETP.LT.AND P4, PT, R187, c[0x0][0x178], !P4 ;  /* 0x00005e00bb007a0c */ /* 0x000fe40006781270 */
[----:B------:R-:W-:Y:S01]  /*f2ff0*/  IMAD.WIDE R16, R21, 0x4, R110 ;  /* 0x0000000415107825 */ /* 0x000fe200078e026e */
[----:B------:R1:W-:Y:S01]  /*f3000*/  @P1 STG.E [R12.64], R51 ;  /* 0x000000330c001986 */ /* 0x0003e2000c101904 */
[----:B------:R-:W-:-:S03]  /*f3010*/  ISETP.LT.AND P6, PT, R202, c[0x0][0x178], !P2 ;  /* 0x00005e00ca007a0c */ /* 0x000fc600057c1270 */
[----:B------:R1:W-:Y:S01]  /*f3020*/  @P5 STG.E [R14.64], R67 ;  /* 0x000000430e005986 */ /* 0x0003e2000c101904 */
[----:B------:R-:W-:Y:S02]  /*f3030*/  ISETP.LT.AND P5, PT, R219, c[0x0][0x178], !P2 ;  /* 0x00005e00db007a0c */ /* 0x000fe400057a1270 */
[----:B------:R-:W-:Y:S01]  /*f3040*/  IADD3 R19, R21, c[0x0][0x198], RZ ;  /* 0x0000660015137a10 */ /* 0x000fe20007ffe0ff */
[----:B------:R1:W-:Y:S01]  /*f3050*/  @P3 STG.E [R16.64], R83 ;  /* 0x0000005310003986 */ /* 0x0003e2000c101904 */
[----:B------:R-:W-:Y:S02]  /*f3060*/  ISETP.LT.AND P0, PT, R123, c[0x0][0x178], !P2 ;  /* 0x00005e007b007a0c */ /* 0x000fe40005701270 */
[----:B------:R-:W-:Y:S01]  /*f3070*/  ISETP.LT.AND P3, PT, R203, c[0x0][0x178], !P2 ;  /* 0x00005e00cb007a0c */ /* 0x000fe20005761270 */
[----:B------:R-:W-:Y:S01]  /*f3080*/  IMAD.WIDE R2, R21, 0x4, R108 ;  /* 0x0000000415027825 */ /* 0x000fe200078e026c */
[----:B------:R-:W-:-:S03]  /*f3090*/  ISETP.LT.AND P1, PT, R171, c[0x0][0x178], !P2 ;  /* 0x00005e00ab007a0c */ /* 0x000fc60005721270 */
[C---:B------:R-:W-:Y:S01]  /*f30a0*/  IMAD.WIDE R8, R19.reuse, 0x4, R92 ;  /* 0x0000000413087825 */ /* 0x040fe200078e025c */
[----:B------:R3:W-:Y:S03]  /*f30b0*/  @P4 STG.E [R2.64], R103 ;  /* 0x0000006702004986 */ /* 0x0007e6000c101904 */
[C---:B-1----:R-:W-:Y:S01]  /*f30c0*/  IMAD.WIDE R10, R19.reuse, 0x4, R238 ;  /* 0x00000004130a7825 */ /* 0x042fe200078e02ee */
[----:B------:R1:W-:Y:S03]  /*f30d0*/  @P6 STG.E [R8.64], R132 ;  /* 0x0000008408006986 */ /* 0x0003e6000c101904 */
[C---:B------:R-:W-:Y:S01]  /*f30e0*/  IMAD.WIDE R12, R19.reuse, 0x4, R94 ;  /* 0x00000004130c7825 */ /* 0x040fe200078e025e */
[----:B------:R-:W-:Y:S03]  /*f30f0*/  @P5 STG.E [R10.64], R148 ;  /* 0x000000940a005986 */ /* 0x000fe6000c101904 */
[----:B------:R-:W-:Y:S01]  /*f3100*/  IMAD.WIDE R14, R19, 0x4, R236 ;  /* 0x00000004130e7825 */ /* 0x000fe200078e02ec */
[----:B------:R-:W-:-:S03]  /*f3110*/  ISETP.LT.AND P6, PT, R139, c[0x0][0x178], !P2 ;  /* 0x00005e008b007a0c */ /* 0x000fc600057c1270 */
[----:B------:R-:W-:Y:S01]  /*f3120*/  IMAD.WIDE R16, R19, 0x4, R234 ;  /* 0x0000000413107825 */ /* 0x000fe200078e02ea */
[----:B------:R-:W-:Y:S01]  /*f3130*/  ISETP.LT.AND P4, PT, R155, c[0x0][0x178], !P2 ;  /* 0x00005e009b007a0c */ /* 0x000fe20005781270 */
[----:B------:R1:W-:Y:S01]  /*f3140*/  @P0 STG.E [R12.64], R164 ;  /* 0x000000a40c000986 */ /* 0x0003e2000c101904 */
[----:B------:R-:W-:-:S03]  /*f3150*/  ISETP.LT.AND P2, PT, R187, c[0x0][0x178], !P2 ;  /* 0x00005e00bb007a0c */ /* 0x000fc60005741270 */
[----:B------:R1:W-:Y:S01]  /*f3160*/  @P3 STG.E [R14.64], R180 ;  /* 0x000000b40e003986 */ /* 0x0003e2000c101904 */
[----:B------:R-:W-:-:S03]  /*f3170*/  IADD3 R23, R19, c[0x0][0x198], RZ ;  /* 0x0000660013177a10 */ /* 0x000fc60007ffe0ff */
[----:B------:R1:W-:Y:S01]  /*f3180*/  @P1 STG.E [R16.64], R196 ;  /* 0x000000c410001986 */ /* 0x0003e2000c101904 */
[----:B---3--:R-:W-:-:S04]  /*f3190*/  IMAD.WIDE R2, R19, 0x4, R232 ;  /* 0x0000000413027825 */ /* 0x008fc800078e02e8 */
[C---:B-1----:R-:W-:Y:S01]  /*f31a0*/  IMAD.WIDE R8, R19.reuse, 0x4, R110 ;  /* 0x0000000413087825 */ /* 0x042fe200078e026e */
[----:B------:R1:W-:Y:S03]  /*f31b0*/  @P6 STG.E [R2.64], R212 ;  /* 0x000000d402006986 */ /* 0x0003e6000c101904 */
[----:B------:R-:W-:Y:S01]  /*f31c0*/  IMAD.WIDE R12, R19, 0x4, R108 ;  /* 0x00000004130c7825 */ /* 0x000fe200078e026c */
[----:B------:R-:W-:Y:S03]  /*f31d0*/  @P4 STG.E [R8.64], R228 ;  /* 0x000000e408004986 */ /* 0x000fe6000c101904 */
[C---:B------:R-:W-:Y:S01]  /*f31e0*/  IMAD.WIDE R14, R23.reuse, 0x4, R92 ;  /* 0x00000004170e7825 */ /* 0x040fe200078e025c */
[----:B------:R3:W-:Y:S03]  /*f31f0*/  @P2 STG.E [R12.64], R4 ;  /* 0x000000040c002986 */ /* 0x0007e6000c101904 */
[----:B------:R-:W-:-:S04]  /*f3200*/  IMAD.WIDE R16, R23, 0x4, R238 ;  /* 0x0000000417107825 */ /* 0x000fc800078e02ee */
[----:B-1----:R-:W-:-:S04]  /*f3210*/  IMAD.WIDE R2, R23, 0x4, R94 ;  /* 0x0000000417027825 */ /* 0x002fc800078e025e */
[----:B---3--:R-:W-:Y:S01]  /*f3220*/  IMAD.WIDE R12, R23, 0x4, R232 ;  /* 0x00000004170c7825 */ /* 0x008fe200078e02e8 */
[----:B--2---:R-:W-:-:S04]  /*f3230*/  ISETP.GE.AND P5, PT, R20, c[0x0][0x17c], PT ;  /* 0x00005f0014007a0c */ /* 0x004fc80003fa6270 */
[----:B------:R-:W-:Y:S02]  /*f3240*/  ISETP.LT.AND P0, PT, R202, c[0x0][0x178], !P5 ;  /* 0x00005e00ca007a0c */ /* 0x000fe40006f01270 */
[----:B------:R-:W-:Y:S02]  /*f3250*/  ISETP.LT.AND P1, PT, R219, c[0x0][0x178], !P5 ;  /* 0x00005e00db007a0c */ /* 0x000fe40006f21270 */
[----:B------:R-:W-:Y:S02]  /*f3260*/  ISETP.LT.AND P4, PT, R123, c[0x0][0x178], !P5 ;  /* 0x00005e007b007a0c */ /* 0x000fe40006f81270 */
[----:B------:R-:W-:Y:S02]  /*f3270*/  ISETP.LT.AND P3, PT, R203, c[0x0][0x178], !P5 ;  /* 0x00005e00cb007a0c */ /* 0x000fe40006f61270 */
[----:B------:R-:W-:-:S05]  /*f3280*/  ISETP.LT.AND P6, PT, R171, c[0x0][0x178], !P5 ;  /* 0x00005e00ab007a0c */ /* 0x000fca0006fc1270 */
[----:B------:R1:W-:Y:S01]  /*f3290*/  @P0 STG.E [R14.64], R133 ;  /* 0x000000850e000986 */ /* 0x0003e2000c101904 */
[----:B------:R-:W-:-:S03]  /*f32a0*/  ISETP.LT.AND P0, PT, R155, c[0x0][0x178], !P5 ;  /* 0x00005e009b007a0c */ /* 0x000fc60006f01270 */
[----:B------:R-:W-:Y:S01]  /*f32b0*/  @P1 STG.E [R16.64], R149 ;  /* 0x0000009510001986 */ /* 0x000fe2000c101904 */
[----:B------:R-:W-:Y:S01]  /*f32c0*/  ISETP.LT.AND P1, PT, R139, c[0x0][0x178], !P5 ;  /* 0x00005e008b007a0c */ /* 0x000fe20006f21270 */
[----:B------:R-:W-:Y:S01]  /*f32d0*/  IMAD.WIDE R20, R23, 0x4, R234 ;  /* 0x0000000417147825 */ /* 0x000fe200078e02ea */
[----:B------:R-:W-:-:S03]  /*f32e0*/  ISETP.GE.AND P2, PT, R18, c[0x0][0x17c], PT ;  /* 0x00005f0012007a0c */ /* 0x000fc60003f46270 */
[C---:B------:R-:W-:Y:S01]  /*f32f0*/  IMAD.WIDE R18, R23.reuse, 0x4, R236 ;  /* 0x0000000417127825 */ /* 0x040fe200078e02ec */
[----:B------:R2:W-:Y:S03]  /*f3300*/  @P4 STG.E [R2.64], R165 ;  /* 0x000000a502004986 */ /* 0x0005e6000c101904 */
[----:B-1----:R-:W-:Y:S01]  /*f3310*/  IMAD.WIDE R14, R23, 0x4, R110 ;  /* 0x00000004170e7825 */ /* 0x002fe200078e026e */
[----:B------:R1:W-:Y:S04]  /*f3320*/  @P3 STG.E [R18.64], R181 ;  /* 0x000000b512003986 */ /* 0x0003e8000c101904 */
[----:B------:R3:W-:Y:S04]  /*f3330*/  @P6 STG.E [R20.64], R197 ;  /* 0x000000c514006986 */ /* 0x0007e8000c101904 */
[----:B------:R1:W-:Y:S04]  /*f3340*/  @P1 STG.E [R12.64], R213 ;  /* 0x000000d50c001986 */ /* 0x0003e8000c101904 */
[----:B------:R-:W-:Y:S01]  /*f3350*/  @P0 STG.E [R14.64], R229 ;  /* 0x000000e50e000986 */ /* 0x000fe2000c101904 */
[----:B----4-:R-:W-:-:S03]  /*f3360*/  ISETP.GE.AND P0, PT, R0, c[0x0][0x17c], PT ;  /* 0x00005f0000007a0c */ /* 0x010fc60003f06270 */
[----:B------:R-:W4:Y:S01]  /*f3370*/  LDL.LU R0, [R1+0x5134] ;  /* 0x0051340001007983 */ /* 0x000f220000300800 */
[----:B------:R-:W-:Y:S02]  /*f3380*/  ISETP.LT.AND P5, PT, R187, c[0x0][0x178], !P5 ;  /* 0x00005e00bb007a0c */ /* 0x000fe40006fa1270 */
[----:B------:R-:W-:Y:S02]  /*f3390*/  ISETP.LT.AND P3, PT, R202, c[0x0][0x178], !P2 ;  /* 0x00005e00ca007a0c */ /* 0x000fe40005761270 */
[C---:B------:R-:W-:Y:S01]  /*f33a0*/  IADD3 R25, R23.reuse, c[0x0][0x198], RZ ;  /* 0x0000660017197a10 */ /* 0x040fe20007ffe0ff */
[----:B--2---:R-:W-:Y:S01]  /*f33b0*/  IMAD.WIDE R2, R23, 0x4, R108 ;  /* 0x0000000417027825 */ /* 0x004fe200078e026c */
[----:B------:R-:W-:Y:S01]  /*f33c0*/  ISETP.LT.AND P4, PT, R219, c[0x0][0x178], !P2 ;  /* 0x00005e00db007a0c */ /* 0x000fe20005781270 */
[----:B------:R-:W2:Y:S01]  /*f33d0*/  LDL.LU R26, [R1+0x5130] ;  /* 0x00513000011a7983 */ /* 0x000ea20000300800 */
[----:B------:R-:W-:Y:S01]  /*f33e0*/  ISETP.LT.AND P1, PT, R123, c[0x0][0x178], !P2 ;  /* 0x00005e007b007a0c */ /* 0x000fe20005721270 */
[----:B------:R-:W-:Y:S01]  /*f33f0*/  IMAD.WIDE R16, R25, 0x4, R92 ;  /* 0x0000000419107825 */ /* 0x000fe200078e025c */
[----:B------:R-:W-:Y:S01]  /*f3400*/  ISETP.LT.AND P6, PT, R203, c[0x0][0x178], !P2 ;  /* 0x00005e00cb007a0c */ /* 0x000fe200057c1270 */
[----:B------:R-:W2:Y:S02]  /*f3410*/  LDL.LU R24, [R1+0x512c] ;  /* 0x00512c0001187983 */ /* 0x000ea40000300800 */
[----:B-1----:R-:W-:-:S02]  /*f3420*/  IMAD.WIDE R18, R25, 0x4, R238 ;  /* 0x0000000419127825 */ /* 0x002fc400078e02ee */
[----:B------:R1:W-:Y:S02]  /*f3430*/  @P5 STG.E [R2.64], R5 ;  /* 0x0000000502005986 */ /* 0x0003e4000c101904 */
[----:B---3--:R-:W-:Y:S02]  /*f3440*/  IMAD.WIDE R20, R25, 0x4, R94 ;  /* 0x0000000419147825 */ /* 0x008fe400078e025e */
[----:B------:R-:W-:Y:S01]  /*f3450*/  @P3 STG.E [R16.64], R128 ;  /* 0x0000008010003986 */ /* 0x000fe2000c101904 */
[----:B------:R-:W-:-:S03]  /*f3460*/  ISETP.LT.AND P3, PT, R171, c[0x0][0x178], !P2 ;  /* 0x00005e00ab007a0c */ /* 0x000fc60005761270 */
[----:B------:R-:W-:Y:S01]  /*f3470*/  @P4 STG.E [R18.64], R144 ;  /* 0x0000009012004986 */ /* 0x000fe2000c101904 */
[----:B------:R-:W-:-:S03]  /*f3480*/  ISETP.LT.AND P4, PT, R139, c[0x0][0x178], !P2 ;  /* 0x00005e008b007a0c */ /* 0x000fc60005781270 */
[----:B------:R-:W-:Y:S01]  /*f3490*/  @P1 STG.E [R20.64], R160 ;  /* 0x000000a014001986 */ /* 0x000fe2000c101904 */
[----:B------:R-:W-:Y:S01]  /*f34a0*/  ISETP.LT.AND P1, PT, R155, c[0x0][0x178], !P2 ;  /* 0x00005e009b007a0c */ /* 0x000fe20005721270 */
[----:B------:R-:W-:-:S04]  /*f34b0*/  IMAD.WIDE R12, R25, 0x4, R236 ;  /* 0x00000004190c7825 */ /* 0x000fc800078e02ec */
[C---:B-1----:R-:W-:Y:S01]  /*f34c0*/  IMAD.WIDE R2, R25.reuse, 0x4, R234 ;  /* 0x0000000419027825 */ /* 0x042fe200078e02ea */
[----:B------:R-:W-:Y:S03]  /*f34d0*/  @P6 STG.E [R12.64], R176 ;  /* 0x000000b00c006986 */ /* 0x000fe6000c101904 */
[C---:B------:R-:W-:Y:S01]  /*f34e0*/  IMAD.WIDE R4, R25.reuse, 0x4, R232 ;  /* 0x0000000419047825 */ /* 0x040fe200078e02e8 */
[----:B------:R-:W-:Y:S03]  /*f34f0*/  @P3 STG.E [R2.64], R192 ;  /* 0x000000c002003986 */ /* 0x000fe6000c101904 */
[----:B------:R-:W-:Y:S01]  /*f3500*/  IMAD.WIDE R14, R25, 0x4, R110 ;  /* 0x00000004190e7825 */ /* 0x000fe200078e026e */
[----:B------:R-:W-:Y:S04]  /*f3510*/  @P4 STG.E [R4.64], R208 ;  /* 0x000000d004004986 */ /* 0x000fe8000c101904 */
[----:B------:R-:W-:Y:S04]  /*f3520*/  @P1 STG.E [R14.64], R224 ;  /* 0x000000e00e001986 */ /* 0x000fe8000c101904 */
[----:B------:R-:W1:Y:S02]  /*f3530*/  S2R R252, SR_TID.X ;  /* 0x0000000000fc7919 */ /* 0x000e640000002100 */
[C---:B-1----:R-:W-:Y:S01]  /*f3540*/  LOP3.LUT R247, R252.reuse, 0x3f, RZ, 0xc0, !PT ;  /* 0x0000003ffcf77812 */ /* 0x042fe200078ec0ff */
[----:B------:R-:W-:-:S05]  /*f3550*/  IMAD.SHL.U32 R252, R252, 0x200, RZ ;  /* 0x00000200fcfc7824 */ /* 0x000fca00078e00ff */
[----:B------:R-:W-:-:S04]  /*f3560*/  LOP3.LUT R252, R252, 0xc00, RZ, 0xc0, !PT ;  /* 0x00000c00fcfc7812 */ /* 0x000fc800078ec0ff */
[----:B------:R-:W-:-:S04]  /*f3570*/  LEA R252, R247, R252, 0x4 ;  /* 0x000000fcf7fc7211 */ /* 0x000fc800078e20ff */
[----:B------:R-:W-:-:S05]  /*f3580*/  LOP3.LUT R252, R252, 0x20, RZ, 0x3c, !PT ;  /* 0x00000020fcfc7812 */ /* 0x000fca00078e3cff */
[----:B------:R1:W3:Y:S01]  /*f3590*/  LDS.128 R8, [R252] ;  /* 0x00000000fc087984 */ /* 0x0002e20000000c00 */
[----:B----4-:R-:W-:-:S03]  /*f35a0*/  ISETP.GE.AND P1, PT, R0, c[0x0][0x17c], PT ;  /* 0x00005f0000007a0c */ /* 0x010fc60003f26270 */
[----:B------:R-:W4:Y:S04]  /*f35b0*/  LDL.LU R0, [R1+0x5104] ;  /* 0x0051040001007983 */ /* 0x000f280000300800 */
[----:B-1----:R-:W1:Y:S01]  /*f35c0*/  S2R R252, SR_TID.X ;  /* 0x0000000000fc7919 */ /* 0x002e620000002100 */
[----:B------:R-:W-:Y:S02]  /*f35d0*/  ISETP.LT.AND P2, PT, R187, c[0x0][0x178], !P2 ;  /* 0x00005e00bb007a0c */ /* 0x000fe40005741270 */
[----:B------:R-:W-:Y:S02]  /*f35e0*/  ISETP.LT.AND P6, PT, R202, c[0x0][0x178], !P0 ;  /* 0x00005e00ca007a0c */ /* 0x000fe400047c1270 */
[C---:B------:R-:W-:Y:S01]  /*f35f0*/  IADD3 R27, R25.reuse, c[0x0][0x198], RZ ;  /* 0x00006600191b7a10 */ /* 0x040fe20007ffe0ff */
[----:B------:R-:W-:-:S04]  /*f3600*/  IMAD.WIDE R16, R25, 0x4, R108 ;  /* 0x0000000419107825 */ /* 0x000fc800078e026c */
[----:B------:R-:W-:Y:S01]  /*f3610*/  IMAD.WIDE R18, R27, 0x4, R92 ;  /* 0x000000041b127825 */ /* 0x000fe200078e025c */
[----:B------:R-:W-:Y:S02]  /*f3620*/  ISETP.LT.AND P5, PT, R219, c[0x0][0x178], !P0 ;  /* 0x00005e00db007a0c */ /* 0x000fe400047a1270 */
[C---:B-1----:R-:W-:Y:S01]  /*f3630*/  LOP3.LUT R247, R252.reuse, 0x3f, RZ, 0xc0, !PT ;  /* 0x0000003ffcf77812 */ /* 0x042fe200078ec0ff */
[----:B------:R-:W-:-:S05]  /*f3640*/  IMAD.SHL.U32 R252, R252, 0x200, RZ ;  /* 0x00000200fcfc7824 */ /* 0x000fca00078e00ff */
[----:B------:R-:W-:Y:S01]  /*f3650*/  LOP3.LUT R252, R252, 0xc00, RZ, 0xc0, !PT ;  /* 0x00000c00fcfc7812 */ /* 0x000fe200078ec0ff */
[----:B---3--:R1:W-:Y:S03]  /*f3660*/  @P2 STG.E [R16.64], R8 ;  /* 0x0000000810002986 */ /* 0x0083e6000c101904 */
[----:B------:R-:W-:Y:S01]  /*f3670*/  LEA R252, R247, R252, 0x4 ;  /* 0x000000fcf7fc7211 */ /* 0x000fe200078e20ff */
[----:B------:R3:W-:Y:S01]  /*f3680*/  @P6 STG.E [R18.64], R129 ;  /* 0x0000008112006986 */ /* 0x0007e2000c101904 */
[----:B------:R-:W-:Y:S02]  /*f3690*/  ISETP.LT.AND P2, PT, R123, c[0x0][0x178], !P0 ;  /* 0x00005e007b007a0c */ /* 0x000fe40004741270 */
[----:B------:R-:W-:Y:S02]  /*f36a0*/  LOP3.LUT R252, R252, 0x40, RZ, 0x3c, !PT ;  /* 0x00000040fcfc7812 */ /* 0x000fe400078e3cff */
[----:B------:R-:W-:-:S02]  /*f36b0*/  ISETP.LT.AND P6, PT, R203, c[0x0][0x178], !P0 ;  /* 0x00005e00cb007a0c */ /* 0x000fc400047c1270 */
[----:B------:R-:W-:Y:S01]  /*f36c0*/  ISETP.LT.AND P4, PT, R171, c[0x0][0x178], !P0 ;  /* 0x00005e00ab007a0c */ /* 0x000fe20004781270 */
[----:B------:R-:W2:Y:S01]  /*f36d0*/  LDS.128 R12, [R252] ;  /* 0x00000000fc0c7984 */ /* 0x000ea20000000c00 */
[----:B------:R-:W-:-:S04]  /*f36e0*/  IMAD.WIDE R20, R27, 0x4, R238 ;  /* 0x000000041b147825 */ /* 0x000fc800078e02ee */
[C---:B------:R-:W-:Y:S01]  /*f36f0*/  IMAD.WIDE R2, R27.reuse, 0x4, R94 ;  /* 0x000000041b027825 */ /* 0x040fe200078e025e */
[----:B------:R3:W-:Y:S03]  /*f3700*/  @P5 STG.E [R20.64], R145 ;  /* 0x0000009114005986 */ /* 0x0007e6000c101904 */
[----:B------:R-:W-:Y:S01]  /*f3710*/  IMAD.WIDE R4, R27, 0x4, R236 ;  /* 0x000000041b047825 */ /* 0x000fe200078e02ec */
[----:B------:R-:W-:-:S03]  /*f3720*/  ISETP.LT.AND P3, PT, R139, c[0x0][0x178], !P0 ;  /* 0x00005e008b007a0c */ /* 0x000fc60004761270 */
[----:B-1----:R-:W-:Y:S01]  /*f3730*/  IMAD.WIDE R16, R27, 0x4, R234 ;  /* 0x000000041b107825 */ /* 0x002fe200078e02ea */
[----:B------:R1:W-:Y:S01]  /*f3740*/  @P2 STG.E [R2.64], R161 ;  /* 0x000000a102002986 */ /* 0x0003e2000c101904 */
[----:B------:R-:W-:Y:S02]  /*f3750*/  ISETP.LT.AND P5, PT, R155, c[0x0][0x178], !P0 ;  /* 0x00005e009b007a0c */ /* 0x000fe400047a1270 */
[----:B------:R-:W-:Y:S01]  /*f3760*/  ISETP.LT.AND P0, PT, R187, c[0x0][0x178], !P0 ;  /* 0x00005e00bb007a0c */ /* 0x000fe20004701270 */
[----:B------:R1:W-:Y:S01]  /*f3770*/  @P6 STG.E [R4.64], R177 ;  /* 0x000000b104006986 */ /* 0x0003e2000c101904 */
[----:B------:R-:W-:-:S03]  /*f3780*/  ISETP.LT.AND P2, PT, R219, c[0x0][0x178], !P1 ;  /* 0x00005e00db007a0c */ /* 0x000fc60004f41270 */
[----:B------:R1:W-:Y:S01]  /*f3790*/  @P4 STG.E [R16.64], R193 ;  /* 0x000000c110004986 */ /* 0x0003e2000c101904 */
[----:B------:R-:W-:Y:S01]  /*f37a0*/  ISETP.LT.AND P4, PT, R202, c[0x0][0x178], !P1 ;  /* 0x00005e00ca007a0c */ /* 0x000fe20004f81270 */
[----:B---3--:R-:W-:-:S04]  /*f37b0*/  IMAD.WIDE R18, R27, 0x4, R232 ;  /* 0x000000041b127825 */ /* 0x008fc800078e02e8 */
[----:B------:R-:W-:-:S04]  /*f37c0*/  IMAD.WIDE R20, R27, 0x4, R110 ;  /* 0x000000041b147825 */ /* 0x000fc800078e026e */
[C---:B------:R-:W-:Y:S01]  /*f37d0*/  IMAD.WIDE R22, R27.reuse, 0x4, R108 ;  /* 0x000000041b167825 */ /* 0x040fe200078e026c */
[----:B------:R-:W-:Y:S01]  /*f37e0*/  IADD3 R27, R27, c[0x0][0x198], RZ ;  /* 0x000066001b1b7a10 */ /* 0x000fe20007ffe0ff */
[----:B------:R3:W-:Y:S01]  /*f37f0*/  @P3 STG.E [R18.64], R209 ;  /* 0x000000d112003986 */ /* 0x0007e2000c101904 */
[----:B------:R-:W-:-:S03]  /*f3800*/  ISETP.LT.AND P3, PT, R123, c[0x0][0x178], !P1 ;  /* 0x00005e007b007a0c */ /* 0x000fc60004f61270 */
[C---:B-1----:R-:W-:Y:S01]  /*f3810*/  IMAD.WIDE R2, R27.reuse, 0x4, R92 ;  /* 0x000000041b027825 */ /* 0x042fe200078e025c */
[----:B------:R-:W-:Y:S03]  /*f3820*/  @P5 STG.E [R20.64], R225 ;  /* 0x000000e114005986 */ /* 0x000fe6000c101904 */
[----:B------:R-:W-:Y:S01]  /*f3830*/  IMAD.WIDE R4, R27, 0x4, R238 ;  /* 0x000000041b047825 */ /* 0x000fe200078e02ee */
[----:B------:R1:W-:Y:S01]  /*f3840*/  @P0 STG.E [R22.64], R9 ;  /* 0x0000000916000986 */ /* 0x0003e2000c101904 */
[----:B------:R-:W-:Y:S02]  /*f3850*/  ISETP.LT.AND P6, PT, R203, c[0x0][0x178], !P1 ;  /* 0x00005e00cb007a0c */ /* 0x000fe40004fc1270 */
[----:B------:R-:W-:Y:S01]  /*f3860*/  ISETP.LT.AND P0, PT, R171, c[0x0][0x178], !P1 ;  /* 0x00005e00ab007a0c */ /* 0x000fe20004f01270 */
[----:B------:R1:W-:Y:S01]  /*f3870*/  @P4 STG.E [R2.64], R124 ;  /* 0x0000007c02004986 */ /* 0x0003e2000c101904 */
[----:B------:R-:W-:-:S03]  /*f3880*/  ISETP.LT.AND P5, PT, R139, c[0x0][0x178], !P1 ;  /* 0x00005e008b007a0c */ /* 0x000fc60004fa1270 */
[----:B------:R1:W-:Y:S01]  /*f3890*/  @P2 STG.E [R4.64], R140 ;  /* 0x0000008c04002986 */ /* 0x0003e2000c101904 */
[----:B------:R-:W-:Y:S02]  /*f38a0*/  ISETP.LT.AND P2, PT, R155, c[0x0][0x178], !P1 ;  /* 0x00005e009b007a0c */ /* 0x000fe40004f41270 */
[----:B------:R-:W-:Y:S01]  /*f38b0*/  ISETP.LT.AND P1, PT, R187, c[0x0][0x178], !P1 ;  /* 0x00005e00bb007a0c */ /* 0x000fe20004f21270 */
[----:B------:R-:W-:-:S04]  /*f38c0*/  IMAD.WIDE R16, R27, 0x4, R94 ;  /* 0x000000041b107825 */ /* 0x000fc800078e025e */
[C---:B---3--:R-:W-:Y:S01]  /*f38d0*/  IMAD.WIDE R18, R27.reuse, 0x4, R236 ;  /* 0x000000041b127825 */ /* 0x048fe200078e02ec */
[----:B------:R3:W-:Y:S03]  /*f38e0*/  @P3 STG.E [R16.64], R156 ;  /* 0x0000009c10003986 */ /* 0x0007e6000c101904 */
[C---:B-1----:R-:W-:Y:S01]  /*f38f0*/  IMAD.WIDE R8, R27.reuse, 0x4, R234 ;  /* 0x000000041b087825 */ /* 0x042fe200078e02ea */
[----:B------:R-:W-:Y:S03]  /*f3900*/  @P6 STG.E [R18.64], R172 ;  /* 0x000000ac12006986 */ /* 0x000fe6000c101904 */
[C---:B------:R-:W-:Y:S01]  /*f3910*/  IMAD.WIDE R20, R27.reuse, 0x4, R232 ;  /* 0x000000041b147825 */ /* 0x040fe200078e02e8 */
[----:B------:R1:W-:Y:S03]  /*f3920*/  @P0 STG.E [R8.64], R188 ;  /* 0x000000bc08000986 */ /* 0x0003e6000c101904 */
[C---:B------:R-:W-:Y:S01]  /*f3930*/  IMAD.WIDE R2, R27.reuse, 0x4, R110 ;  /* 0x000000041b027825 */ /* 0x040fe200078e026e */
[----:B------:R1:W-:Y:S03]  /*f3940*/  @P5 STG.E [R20.64], R204 ;  /* 0x000000cc14005986 */ /* 0x0003e6000c101904 */
[----:B------:R-:W-:Y:S01]  /*f3950*/  IMAD.WIDE R4, R27, 0x4, R108 ;  /* 0x000000041b047825 */ /* 0x000fe200078e026c */
[----:B------:R1:W-:Y:S01]  /*f3960*/  @P2 STG.E [R2.64], R220 ;  /* 0x000000dc02002986 */ /* 0x0003e2000c101904 */
[----:B--2---:R-:W-:-:S03]  /*f3970*/  ISETP.GE.AND P4, PT, R26, c[0x0][0x17c], PT ;  /* 0x00005f001a007a0c */ /* 0x004fc60003f86270 */
[----:B------:R2:W-:Y:S04]  /*f3980*/  @P1 STG.E [R4.64], R12 ;  /* 0x0000000c04001986 */ /* 0x0005e8000c101904 */
[----:B------:R-:W2:Y:S01]  /*f3990*/  LDL.LU R26, [R1+0x5100] ;  /* 0x00510000011a7983 */ /* 0x000ea20000300800 */
[----:B----4-:R-:W-:-:S03]  /*f39a0*/  ISETP.GE.AND P1, PT, R0, c[0x0][0x17c], PT ;  /* 0x00005f0000007a0c */ /* 0x010fc60003f26270 */
[----:B------:R-:W4:Y:S04]  /*f39b0*/  LDL.LU R0, [R1+0x50fc] ;  /* 0x0050fc0001007983 */ /* 0x000f280000300800 */
[----:B------:R-:W1:Y:S01]  /*f39c0*/  S2R R252, SR_TID.X ;  /* 0x0000000000fc7919 */ /* 0x000e620000002100 */
[----:B------:R-:W-:Y:S02]  /*f39d0*/  ISETP.LT.AND P3, PT, R202, c[0x0][0x178], !P4 ;  /* 0x00005e00ca007a0c */ /* 0x000fe40006761270 */
[----:B------:R-:W-:Y:S02]  /*f39e0*/  ISETP.LT.AND P6, PT, R219, c[0x0][0x178], !P4 ;  /* 0x00005e00db007a0c */ /* 0x000fe400067c1270 */
[----:B------:R-:W-:Y:S02]  /*f39f0*/  IADD3 R25, R27, c[0x0][0x198], RZ ;  /* 0x000066001b197a10 */ /* 0x000fe40007ffe0ff */
[----:B------:R-:W-:-:S03]  /*f3a00*/  ISETP.LT.AND P0, PT, R123, c[0x0][0x178], !P4 ;  /* 0x00005e007b007a0c */ /* 0x000fc60006701270 */
[----:B---3--:R-:W-:Y:S01]  /*f3a10*/  IMAD.WIDE R16, R25, 0x4, R92 ;  /* 0x0000000419107825 */ /* 0x008fe200078e025c */
[----:B-1----:R-:W-:-:S03]  /*f3a20*/  LOP3.LUT R247, R252, 0x3f, RZ, 0xc0, !PT ;  /* 0x0000003ffcf77812 */ /* 0x002fc600078ec0ff */
[----:B------:R-:W-:-:S05]  /*f3a30*/  IMAD.SHL.U32 R252, R252, 0x200, RZ ;  /* 0x00000200fcfc7824 */ /* 0x000fca00078e00ff */
[----:B------:R-:W-:Y:S01]  /*f3a40*/  LOP3.LUT R252, R252, 0xc00, RZ, 0xc0, !PT ;  /* 0x00000c00fcfc7812 */ /* 0x000fe200078ec0ff */
[----:B------:R-:W-:-:S03]  /*f3a50*/  IMAD.WIDE R8, R25, 0x4, R238 ;  /* 0x0000000419087825 */ /* 0x000fc600078e02ee */
[----:B------:R-:W-:Y:S01]  /*f3a60*/  LEA R252, R247, R252, 0x4 ;  /* 0x000000fcf7fc7211 */ /* 0x000fe200078e20ff */
[----:B------:R-:W-:Y:S01]  /*f3a70*/  IMAD.WIDE R20, R25, 0x4, R94 ;  /* 0x0000000419147825 */ /* 0x000fe200078e025e */
[----:B------:R-:W-:Y:S01]  /*f3a80*/  ISETP.LT.AND P5, PT, R203, c[0x0][0x178], !P4 ;  /* 0x00005e00cb007a0c */ /* 0x000fe200067a1270 */
[----:B------:R-:W-:Y:S01]  /*f3a90*/  @P3 STG.E [R16.64], R125 ;  /* 0x0000007d10003986 */ /* 0x000fe2000c101904 */
[----:B------:R-:W-:Y:S02]  /*f3aa0*/  LOP3.LUT R252, R252, 0x60, RZ, 0x3c, !PT ;  /* 0x00000060fcfc7812 */ /* 0x000fe400078e3cff */
[----:B------:R-:W-:Y:S01]  /*f3ab0*/  ISETP.LT.AND P3, PT, R171, c[0x0][0x178], !P4 ;  /* 0x00005e00ab007a0c */ /* 0x000fe20006761270 */
[----:B------:R1:W-:Y:S01]  /*f3ac0*/  @P6 STG.E [R8.64], R141 ;  /* 0x0000008d08006986 */ /* 0x0003e2000c101904 */
[----:B------:R-:W-:-:S03]  /*f3ad0*/  ISETP.LT.AND P6, PT, R139, c[0x0][0x178], !P4 ;  /* 0x00005e008b007a0c */ /* 0x000fc600067c1270 */
[----:B------:R3:W-:Y:S01]  /*f3ae0*/  @P0 STG.E [R20.64], R157 ;  /* 0x0000009d14000986 */ /* 0x0007e2000c101904 */
[----:B------:R-:W-:-:S03]  /*f3af0*/  ISETP.LT.AND P0, PT, R155, c[0x0][0x178], !P4 ;  /* 0x00005e009b007a0c */ /* 0x000fc60006701270 */
[----:B------:R-:W2:Y:S01]  /*f3b00*/  LDS.128 R16, [R252] ;  /* 0x00000000fc107984 */ /* 0x000ea20000000c00 */
[----:B------:R-:W-:Y:S01]  /*f3b10*/  IMAD.WIDE R22, R25, 0x4, R236 ;  /* 0x0000000419167825 */ /* 0x000fe200078e02ec */
[----:B------:R-:W-:-:S03]  /*f3b20*/  ISETP.GE.AND P2, PT, R24, c[0x0][0x17c], PT ;  /* 0x00005f0018007a0c */ /* 0x000fc60003f46270 */
[C---:B------:R-:W-:Y:S01]  /*f3b30*/  IMAD.WIDE R2, R25.reuse, 0x4, R234 ;  /* 0x0000000419027825 */ /* 0x040fe200078e02ea */
[----:B------:R2:W-:Y:S03]  /*f3b40*/  @P5 STG.E [R22.64], R173 ;  /* 0x000000ad16005986 */ /* 0x0005e6000c101904 */
[----:B--2---:R-:W-:Y:S01]  /*f3b50*/  IMAD.WIDE R4, R25, 0x4, R232 ;  /* 0x0000000419047825 */ /* 0x004fe200078e02e8 */
[----:B------:R-:W-:Y:S01]  /*f3b60*/  ISETP.LT.AND P4, PT, R187, c[0x0][0x178], !P4 ;  /* 0x00005e00bb007a0c */ /* 0x000fe20006781270 */
[----:B------:R2:W-:Y:S02]  /*f3b70*/  @P3 STG.E [R2.64], R189 ;  /* 0x000000bd02003986 */ /* 0x0005e4000c101904 */
[----:B-1----:R-:W-:Y:S01]  /*f3b80*/  IMAD.WIDE R8, R25, 0x4, R110 ;  /* 0x0000000419087825 */ /* 0x002fe200078e026e */
[----:B------:R-:W-:Y:S01]  /*f3b90*/  ISETP.LT.AND P5, PT, R202, c[0x0][0x178], !P2 ;  /* 0x00005e00ca007a0c */ /* 0x000fe200057a1270 */
[----:B------:R1:W-:Y:S01]  /*f3ba0*/  @P6 STG.E [R4.64], R205 ;  /* 0x000000cd04006986 */ /* 0x0003e2000c101904 */
[----:B------:R-:W-:-:S02]  /*f3bb0*/  ISETP.LT.AND P3, PT, R219, c[0x0][0x178], !P2 ;  /* 0x00005e00db007a0c */ /* 0x000fc40005761270 */
[----:B------:R-:W-:Y:S01]  /*f3bc0*/  ISETP.LT.AND P6, PT, R123, c[0x0][0x178], !P2 ;  /* 0x00005e007b007a0c */ /* 0x000fe200057c1270 */
[----:B------:R1:W-:Y:S01]  /*f3bd0*/  @P0 STG.E [R8.64], R221 ;  /* 0x000000dd08000986 */ /* 0x0003e2000c101904 */
[----:B------:R-:W-:Y:S02]  /*f3be0*/  IADD3 R27, R25, c[0x0][0x198], RZ ;  /* 0x00006600191b7a10 */ /* 0x000fe40007ffe0ff */
[----:B------:R-:W-:Y:S01]  /*f3bf0*/  ISETP.LT.AND P0, PT, R203, c[0x0][0x178], !P2 ;  /* 0x00005e00cb007a0c */ /* 0x000fe20005701270 */
[----:B---3--:R-:W-:-:S04]  /*f3c00*/  IMAD.WIDE R20, R25, 0x4, R108 ;  /* 0x0000000419147825 */ /* 0x008fc800078e026c */
[C---:B------:R-:W-:Y:S01]  /*f3c10*/  IMAD.WIDE R22, R27.reuse, 0x4, R92 ;  /* 0x000000041b167825 */ /* 0x040fe200078e025c */
[----:B------:R-:W-:Y:S03]  /*f3c20*/  @P4 STG.E [R20.64], R13 ;  /* 0x0000000d14004986 */ /* 0x000fe6000c101904 */
[C---:B------:R-:W-:Y:S01]  /*f3c30*/  IMAD.WIDE R24, R27.reuse, 0x4, R238 ;  /* 0x000000041b187825 */ /* 0x040fe200078e02ee */
[----:B------:R-:W-:Y:S03]  /*f3c40*/  @P5 STG.E [R22.64], R120 ;  /* 0x0000007816005986 */ /* 0x000fe6000c101904 */
        /* <DEDUP_REMOVED lines=9> */
[----:B------:R-:W-:Y:S01]  /*f3ce0*/  ISETP.LT.AND P0, PT, R202, c[0x0][0x178], !P1 ;  /* 0x00005e00ca007a0c */ /* 0x000fe20004f01270 */
[C---:B------:R-:W-:Y:S01]  /*f3cf0*/  IMAD.WIDE R8, R27.reuse, 0x4, R234 ;  /* 0x000000041b087825 */ /* 0x040fe200078e02ea */
[C---:B--2---:R-:W-:Y:S01]  /*f3d00*/  IADD3 R25, R27.reuse, c[0x0][0x198], RZ ;  /* 0x000066001b197a10 */ /* 0x044fe20007ffe0ff */
[----:B------:R-:W2:Y:S02]  /*f3d10*/  LDL.LU R24, [R1+0x50f8] ;  /* 0x0050f80001187983 */ /* 0x000ea40000300800 */
[----:B------:R-:W-:-:S04]  /*f3d20*/  IMAD.WIDE R12, R27, 0x4, R232 ;  /* 0x000000041b0c7825 */ /* 0x000fc800078e02e8 */
[C---:B------:R-:W-:Y:S01]  /*f3d30*/  IMAD.WIDE R20, R27.reuse, 0x4, R110 ;  /* 0x000000041b147825 */ /* 0x040fe200078e026e */
[----:B------:R4:W-:Y:S03]  /*f3d40*/  @P4 STG.E [R8.64], R184 ;  /* 0x000000b808004986 */ /* 0x0009e6000c101904 */
[----:B-1----:R-:W-:Y:S01]  /*f3d50*/  IMAD.WIDE R2, R27, 0x4, R108 ;  /* 0x000000041b027825 */ /* 0x002fe200078e026c */
[----:B------:R1:W-:Y:S03]  /*f3d60*/  @P5 STG.E [R12.64], R200 ;  /* 0x000000c80c005986 */ /* 0x0003e6000c101904 */
[----:B---3--:R-:W-:Y:S01]  /*f3d70*/  IMAD.WIDE R4, R25, 0x4, R92 ;  /* 0x0000000419047825 */ /* 0x008fe200078e025c */
[----:B------:R3:W-:Y:S04]  /*f3d80*/  @P6 STG.E [R20.64], R216 ;  /* 0x000000d814006986 */ /* 0x0007e8000c101904 */
[----:B------:R1:W-:Y:S04]  /*f3d90*/  @P2 STG.E [R2.64], R16 ;  /* 0x0000001002002986 */ /* 0x0003e8000c101904 */
[----:B------:R1:W-:Y:S01]  /*f3da0*/  @P0 STG.E [R4.64], R121 ;  /* 0x0000007904000986 */ /* 0x0003e2000c101904 */
[----:B----4-:R-:W-:-:S03]  /*f3db0*/  ISETP.GE.AND P0, PT, R0, c[0x0][0x17c], PT ;  /* 0x00005f0000007a0c */ /* 0x010fc60003f06270 */
[----:B------:R-:W4:Y:S01]  /*f3dc0*/  LDL.LU R0, [R1+0x50f0] ;  /* 0x0050f00001007983 */ /* 0x000f220000300800 */
[----:B------:R-:W-:Y:S01]  /*f3dd0*/  ISETP.LT.AND P4, PT, R219, c[0x0][0x178], !P1 ;  /* 0x00005e00db007a0c */ /* 0x000fe20004f81270 */
[----:B------:R-:W-:Y:S01]  /*f3de0*/  IMAD.WIDE R22, R25, 0x4, R238 ;  /* 0x0000000419167825 */ /* 0x000fe200078e02ee */
[----:B------:R-:W-:Y:S02]  /*f3df0*/  ISETP.LT.AND P5, PT, R123, c[0x0][0x178], !P1 ;  /* 0x00005e007b007a0c */ /* 0x000fe40004fa1270 */
[----:B------:R-:W-:Y:S02]  /*f3e00*/  ISETP.LT.AND P6, PT, R203, c[0x0][0x178], !P1 ;  /* 0x00005e00cb007a0c */ /* 0x000fe40004fc1270 */
[----:B------:R-:W-:Y:S01]  /*f3e10*/  ISETP.LT.AND P2, PT, R171, c[0x0][0x178], !P1 ;  /* 0x00005e00ab007a0c */ /* 0x000fe20004f41270 */
[----:B------:R-:W-:-:S06]  /*f3e20*/  IMAD.WIDE R8, R25, 0x4, R94 ;  /* 0x0000000419087825 */ /* 0x000fcc00078e025e */
[----:B------:R-:W-:Y:S01]  /*f3e30*/  @P4 STG.E [R22.64], R137 ;  /* 0x0000008916004986 */ /* 0x000fe2000c101904 */
[----:B------:R-:W-:Y:S01]  /*f3e40*/  ISETP.LT.AND P4, PT, R139, c[0x0][0x178], !P1 ;  /* 0x00005e008b007a0c */ /* 0x000fe20004f81270 */
[C---:B-1----:R-:W-:Y:S01]  /*f3e50*/  IMAD.WIDE R12, R25.reuse, 0x4, R236 ;  /* 0x00000004190c7825 */ /* 0x042fe200078e02ec */
[----:B------:R-:W-:Y:S01]  /*f3e60*/  ISETP.GE.AND P3, PT, R26, c[0x0][0x17c], PT ;  /* 0x00005f001a007a0c */ /* 0x000fe20003f66270 */
[----:B------:R1:W-:Y:S02]  /*f3e70*/  @P5 STG.E [R8.64], R153 ;  /* 0x0000009908005986 */ /* 0x0003e4000c101904 */
[----:B---3--:R-:W-:Y:S01]  /*f3e80*/  IMAD.WIDE R20, R25, 0x4, R234 ;  /* 0x0000000419147825 */ /* 0x008fe200078e02ea */
[----:B------:R-:W-:-:S03]  /*f3e90*/  ISETP.LT.AND P5, PT, R155, c[0x0][0x178], !P1 ;  /* 0x00005e009b007a0c */ /* 0x000fc60004fa1270 */
        /* <DEDUP_REMOVED lines=8> */
[C---:B------:R-:W-:Y:S01]  /*f3f20*/  IADD3 R27, R25.reuse, c[0x0][0x198], RZ ;  /* 0x00006600191b7a10 */ /* 0x040fe20007ffe0ff */
[----:B------:R-:W-:-:S04]  /*f3f30*/  IMAD.WIDE R4, R25, 0x4, R110 ;  /* 0x0000000419047825 */ /* 0x000fc800078e026e */
[----:B-1----:R-:W-:Y:S01]  /*f3f40*/  IMAD.WIDE R8, R25, 0x4, R108 ;  /* 0x0000000419087825 */ /* 0x002fe200078e026c */
[----:B------:R1:W-:Y:S03]  /*f3f50*/  @P5 STG.E [R4.64], R217 ;  /* 0x000000d904005986 */ /* 0x0003e6000c101904 */
[C---:B---3--:R-:W-:Y:S01]  /*f3f60*/  IMAD.WIDE R12, R27.reuse, 0x4, R92 ;  /* 0x000000041b0c7825 */ /* 0x048fe200078e025c */
[----:B------:R3:W-:Y:S03]  /*f3f70*/  @P1 STG.E [R8.64], R17 ;  /* 0x0000001108001986 */ /* 0x0007e6000c101904 */
[----:B------:R-:W-:Y:S01]  /*f3f80*/  IMAD.WIDE R22, R27, 0x4, R238 ;  /* 0x000000041b167825 */ /* 0x000fe200078e02ee */
[----:B------:R-:W-:-:S03]  /*f3f90*/  ISETP.LT.AND P5, PT, R203, c[0x0][0x178], !P3 ;  /* 0x00005e00cb007a0c */ /* 0x000fc60005fa1270 */
[----:B------:R-:W-:Y:S01]  /*f3fa0*/  IMAD.WIDE R20, R27, 0x4, R94 ;  /* 0x000000041b147825 */ /* 0x000fe200078e025e */
[----:B------:R1:W-:Y:S01]  /*f3fb0*/  @P6 STG.E [R12.64], R134 ;  /* 0x000000860c006986 */ /* 0x0003e2000c101904 */
[----:B------:R-:W-:-:S03]  /*f3fc0*/  ISETP.LT.AND P6, PT, R171, c[0x0][0x178], !P3 ;  /* 0x00005e00ab007a0c */ /* 0x000fc60005fc1270 */
[----:B------:R1:W-:Y:S01]  /*f3fd0*/  @P2 STG.E [R22.64], R150 ;  /* 0x0000009616002986 */ /* 0x0003e2000c101904 */
[----:B------:R-:W-:-:S03]  /*f3fe0*/  ISETP.LT.AND P2, PT, R139, c[0x0][0x178], !P3 ;  /* 0x00005e008b007a0c */ /* 0x000fc60005f41270 */
[----:B------:R-:W-:Y:S01]  /*f3ff0*/  @P4 STG.E [R20.64], R166 ;  /* 0x000000a614004986 */ /* 0x000fe2000c101904 */
[----:B------:R-:W-:Y:S02]  /*f4000*/  ISETP.LT.AND P4, PT, R155, c[0x0][0x178], !P3 ;  /* 0x00005e009b007a0c */ /* 0x000fe40005f81270 */
[----:B------:R-:W-:Y:S01]  /*f4010*/  ISETP.LT.AND P3, PT, R187, c[0x0][0x178], !P3 ;  /* 0x00005e00bb007a0c */ /* 0x000fe20005f61270 */
[----:B------:R-:W-:-:S04]  /*f4020*/  IMAD.WIDE R2, R27, 0x4, R236 ;  /* 0x000000041b027825 */ /* 0x000fc800078e02ec */
[C---:B-1----:R-:W-:Y:S01]  /*f4030*/  IMAD.WIDE R4, R27.reuse, 0x4, R234 ;  /* 0x000000041b047825 */ /* 0x042fe200078e02ea */
[----:B------:R1:W-:Y:S03]  /*f4040*/  @P5 STG.E [R2.64], R182 ;  /* 0x000000b602005986 */ /* 0x0003e6000c101904 */
[C---:B---3--:R-:W-:Y:S01]  /*f4050*/  IMAD.WIDE R8, R27.reuse, 0x4, R232 ;  /* 0x000000041b087825 */ /* 0x048fe200078e02e8 */
[----:B------:R3:W-:Y:S03]  /*f4060*/  @P6 STG.E [R4.64], R198 ;  /* 0x000000c604006986 */ /* 0x0007e6000c101904 */
[C---:B------:R-:W-:Y:S01]  /*f4070*/  IMAD.WIDE R12, R27.reuse, 0x4, R110 ;  /* 0x000000041b0c7825 */ /* 0x040fe200078e026e */
[----:B------:R1:W-:Y:S03]  /*f4080*/  @P2 STG.E [R8.64], R214 ;  /* 0x000000d608002986 */ /* 0x0003e6000c101904 */
[----:B------:R-:W-:Y:S01]  /*f4090*/  IMAD.WIDE R16, R27, 0x4, R108 ;  /* 0x000000041b107825 */ /* 0x000fe200078e026c */
[----:B------:R1:W-:Y:S04]  /*f40a0*/  @P4 STG.E [R12.64], R230 ;  /* 0x000000e60c004986 */ /* 0x0003e8000c101904 */
[----:B------:R-:W-:Y:S04]  /*f40b0*/  @P3 STG.E [R16.64], R6 ;  /* 0x0000000610003986 */ /* 0x000fe8000c101904 */
[----:B------:R-:W2:Y:S01]  /*f40c0*/  LDL.LU R22, [R1+0x50ec] ;  /* 0x0050ec0001167983 */ /* 0x000ea20000300800 */
[----:B----4-:R-:W-:-:S03]  /*f40d0*/  ISETP.GE.AND P3, PT, R0, c[0x0][0x17c], PT ;  /* 0x00005f0000007a0c */ /* 0x010fc60003f66270 */
[----:B------:R-:W4:Y:S01]  /*f40e0*/  LDL.LU R0, [R1+0x50e8] ;  /* 0x0050e80001007983 */ /* 0x000f220000300800 */
[----:B------:R-:W-:Y:S02]  /*f40f0*/  ISETP.LT.AND P5, PT, R202, c[0x0][0x178], !P0 ;  /* 0x00005e00ca007a0c */ /* 0x000fe400047a1270 */
[----:B------:R-:W-:Y:S02]  /*f4100*/  ISETP.LT.AND P6, PT, R219, c[0x0][0x178], !P0 ;  /* 0x00005e00db007a0c */ /* 0x000fe400047c1270 */
[----:B------:R-:W-:Y:S02]  /*f4110*/  IADD3 R23, R27, c[0x0][0x198], RZ ;  /* 0x000066001b177a10 */ /* 0x000fe40007ffe0ff */
[----:B------:R-:W-:-:S03]  /*f4120*/  ISETP.LT.AND P2, PT, R123, c[0x0][0x178], !P0 ;  /* 0x00005e007b007a0c */ /* 0x000fc60004741270 */
[----:B-1----:R-:W-:-:S04]  /*f4130*/  IMAD.WIDE R2, R23, 0x4, R92 ;  /* 0x0000000417027825 */ /* 0x002fc800078e025c */
[----:B------:R-:W-:Y:S01]  /*f4140*/  IMAD.WIDE R20, R23, 0x4, R238 ;  /* 0x0000000417147825 */ /* 0x000fe200078e02ee */
[----:B------:R-:W-:Y:S01]  /*f4150*/  ISETP.LT.AND P4, PT, R203, c[0x0][0x178], !P0 ;  /* 0x00005e00cb007a0c */ /* 0x000fe20004781270 */
[----:B------:R1:W-:Y:S01]  /*f4160*/  @P5 STG.E [R2.64], R135 ;  /* 0x0000008702005986 */ /* 0x0003e2000c101904 */
[----:B------:R-:W-:-:S03]  /*f4170*/  ISETP.LT.AND P5, PT, R171, c[0x0][0x178], !P0 ;  /* 0x00005e00ab007a0c */ /* 0x000fc600047a1270 */
[----:B------:R-:W-:Y:S01]  /*f4180*/  @P6 STG.E [R20.64], R151 ;  /* 0x0000009714006986 */ /* 0x000fe2000c101904 */
[----:B------:R-:W-:Y:S01]  /*f4190*/  ISETP.LT.AND P6, PT, R139, c[0x0][0x178], !P0 ;  /* 0x00005e008b007a0c */ /* 0x000fe200047c1270 */
[----:B---3--:R-:W-:Y:S01]  /*f41a0*/  IMAD.WIDE R4, R23, 0x4, R94 ;  /* 0x0000000417047825 */ /* 0x008fe200078e025e */
[----:B--2---:R-:W-:-:S03]  /*f41b0*/  ISETP.GE.AND P1, PT, R24, c[0x0][0x17c], PT ;  /* 0x00005f0018007a0c */ /* 0x004fc60003f26270 */
        /* <DEDUP_REMOVED lines=14> */
[----:B--2---:R-:W-:Y:S01]  /*f42a0*/  IMAD.WIDE R4, R23, 0x4, R108 ;  /* 0x0000000417047825 */ /* 0x004fe200078e026c */
[----:B------:R-:W-:Y:S03]  /*f42b0*/  @P2 STG.E [R16.64], R231 ;  /* 0x000000e710002986 */ /* 0x000fe6000c101904 */
[C---:B-1----:R-:W-:Y:S01]  /*f42c0*/  IMAD.WIDE R8, R25.reuse, 0x4, R92 ;  /* 0x0000000419087825 */ /* 0x042fe200078e025c */
[----:B------:R-:W-:Y:S03]  /*f42d0*/  @P0 STG.E [R4.64], R7 ;  /* 0x0000000704000986 */ /* 0x000fe6000c101904 */
[----:B------:R-:W-:Y:S01]  /*f42e0*/  IMAD.WIDE R20, R25, 0x4, R238 ;  /* 0x0000000419147825 */ /* 0x000fe200078e02ee */
[----:B------:R-:W-:-:S03]  /*f42f0*/  ISETP.LT.AND P2, PT, R203, c[0x0][0x178], !P1 ;  /* 0x00005e00cb007a0c */ /* 0x000fc60004f41270 */
[----:B---3--:R-:W-:Y:S01]  /*f4300*/  IMAD.WIDE R12, R25, 0x4, R94 ;  /* 0x00000004190c7825 */ /* 0x008fe200078e025e */
[----:B------:R-:W-:Y:S01]  /*f4310*/  @P4 STG.E [R8.64], R130 ;  /* 0x0000008208004986 */ /* 0x000fe2000c101904 */
[----:B------:R-:W-:-:S03]  /*f4320*/  ISETP.LT.AND P4, PT, R171, c[0x0][0x178], !P1 ;  /* 0x00005e00ab007a0c */ /* 0x000fc60004f81270 */
[----:B------:R1:W-:Y:S01]  /*f4330*/  @P5 STG.E [R20.64], R146 ;  /* 0x0000009214005986 */ /* 0x0003e2000c101904 */
[----:B------:R-:W-:-:S03]  /*f4340*/  ISETP.LT.AND P5, PT, R139, c[0x0][0x178], !P1 ;  /* 0x00005e008b007a0c */ /* 0x000fc60004fa1270 */
[----:B------:R-:W-:Y:S01]  /*f4350*/  @P6 STG.E [R12.64], R162 ;  /* 0x000000a20c006986 */ /* 0x000fe2000c101904 */
[----:B------:R-:W-:Y:S02]  /*f4360*/  ISETP.LT.AND P6, PT, R155, c[0x0][0x178], !P1 ;  /* 0x00005e009b007a0c */ /* 0x000fe40004fc1270 */
[----:B------:R-:W-:Y:S01]  /*f4370*/  ISETP.LT.AND P1, PT, R187, c[0x0][0x178], !P1 ;  /* 0x00005e00bb007a0c */ /* 0x000fe20004f21270 */
[C---:B------:R-:W-:Y:S01]  /*f4380*/  IMAD.WIDE R2, R25.reuse, 0x4, R236 ;  /* 0x0000000419027825 */ /* 0x040fe200078e02ec */
[----:B-1----:R-:W2:Y:S03]  /*f4390*/  LDL.LU R20, [R1+0x50e4] ;  /* 0x0050e40001147983 */ /* 0x002ea60000300800 */
[----:B------:R-:W-:-:S04]  /*f43a0*/  IMAD.WIDE R16, R25, 0x4, R234 ;  /* 0x0000000419107825 */ /* 0x000fc800078e02ea */
[C---:B------:R-:W-:Y:S01]  /*f43b0*/  IMAD.WIDE R4, R25.reuse, 0x4, R232 ;  /* 0x0000000419047825 */ /* 0x040fe200078e02e8 */
[----:B------:R1:W-:Y:S03]  /*f43c0*/  @P2 STG.E [R2.64], R178 ;  /* 0x000000b202002986 */ /* 0x0003e6000c101904 */
[C---:B------:R-:W-:Y:S01]  /*f43d0*/  IMAD.WIDE R6, R25.reuse, 0x4, R110 ;  /* 0x0000000419067825 */ /* 0x040fe200078e026e */
[----:B------:R3:W-:Y:S03]  /*f43e0*/  @P4 STG.E [R16.64], R194 ;  /* 0x000000c210004986 */ /* 0x0007e6000c101904 */
[----:B------:R-:W-:Y:S01]  /*f43f0*/  IMAD.WIDE R8, R25, 0x4, R108 ;  /* 0x0000000419087825 */ /* 0x000fe200078e026c */
[----:B------:R1:W-:Y:S04]  /*f4400*/  @P5 STG.E [R4.64], R210 ;  /* 0x000000d204005986 */ /* 0x0003e8000c101904 */
[----:B------:R1:W-:Y:S04]  /*f4410*/  @P6 STG.E [R6.64], R226 ;  /* 0x000000e206006986 */ /* 0x0003e8000c101904 */
[----:B------:R-:W-:Y:S01]  /*f4420*/  @P1 STG.E [R8.64], R10 ;  /* 0x0000000a08001986 */ /* 0x000fe2000c101904 */
[----:B----4-:R-:W-:-:S03]  /*f4430*/  ISETP.GE.AND P1, PT, R0, c[0x0][0x17c], PT ;  /* 0x00005f0000007a0c */ /* 0x010fc60003f26270 */
[----:B------:R-:W4:Y:S01]  /*f4440*/  LDL.LU R0, [R1+0x50dc] ;  /* 0x0050dc0001007983 */ /* 0x000f220000300800 */
[----:B------:R-:W-:Y:S02]  /*f4450*/  ISETP.LT.AND P2, PT, R202, c[0x0][0x178], !P3 ;  /* 0x00005e00ca007a0c */ /* 0x000fe40005f41270 */
[----:B------:R-:W-:Y:S02]  /*f4460*/  ISETP.LT.AND P4, PT, R219, c[0x0][0x178], !P3 ;  /* 0x00005e00db007a0c */ /* 0x000fe40005f81270 */
[----:B------:R-:W-:Y:S02]  /*f4470*/  IADD3 R21, R25, c[0x0][0x198], RZ ;  /* 0x0000660019157a10 */ /* 0x000fe40007ffe0ff */
[----:B------:R-:W-:Y:S02]  /*f4480*/  ISETP.LT.AND P5, PT, R123, c[0x0][0x178], !P3 ;  /* 0x00005e007b007a0c */ /* 0x000fe40005fa1270 */
[----:B------:R-:W-:Y:S01]  /*f4490*/  ISETP.LT.AND P6, PT, R203, c[0x0][0x178], !P3 ;  /* 0x00005e00cb007a0c */ /* 0x000fe20005fc1270 */
[----:B-1----:R-:W-:-:S04]  /*f44a0*/  IMAD.WIDE R2, R21, 0x4, R92 ;  /* 0x0000000415027825 */ /* 0x002fc800078e025c */
[C---:B------:R-:W-:Y:S01]  /*f44b0*/  IMAD.WIDE R12, R21.reuse, 0x4, R238 ;  /* 0x00000004150c7825 */ /* 0x040fe200078e02ee */
[----:B------:R1:W-:Y:S03]  /*f44c0*/  @P2 STG.E [R2.64], R131 ;  /* 0x0000008302002986 */ /* 0x0003e6000c101904 */
[----:B---3--:R-:W-:Y:S01]  /*f44d0*/  IMAD.WIDE R16, R21, 0x4, R94 ;  /* 0x0000000415107825 */ /* 0x008fe200078e025e */
[----:B------:R-:W-:Y:S01]  /*f44e0*/  ISETP.LT.AND P2, PT, R171, c[0x0][0x178], !P3 ;  /* 0x00005e00ab007a0c */ /* 0x000fe20005f41270 */
[----:B------:R3:W-:Y:S02]  /*f44f0*/  @P4 STG.E [R12.64], R147 ;  /* 0x000000930c004986 */ /* 0x0007e4000c101904 */
[----:B------:R-:W-:Y:S01]  /*f4500*/  IMAD.WIDE R4, R21, 0x4, R236 ;  /* 0x0000000415047825 */ /* 0x000fe200078e02ec */
[----:B------:R-:W-:Y:S01]  /*f4510*/  ISETP.GE.AND P0, PT, R22, c[0x0][0x17c], PT ;  /* 0x00005f0016007a0c */ /* 0x000fe20003f06270 */
[----:B------:R-:W-:Y:S01]  /*f4520*/  @P5 STG.E [R16.64], R163 ;  /* 0x000000a310005986 */ /* 0x000fe2000c101904 */
[----:B------:R-:W-:-:S02]  /*f4530*/  ISETP.LT.AND P4, PT, R139, c[0x0][0x178], !P3 ;  /* 0x00005e008b007a0c */ /* 0x000fc40005f81270 */
[----:B------:R-:W-:Y:S01]  /*f4540*/  ISETP.LT.AND P5, PT, R155, c[0x0][0x178], !P3 ;  /* 0x00005e009b007a0c */ /* 0x000fe20005fa1270 */
[----:B------:R3:W-:Y:S01]  /*f4550*/  @P6 STG.E [R4.64], R179 ;  /* 0x000000b304006986 */ /* 0x0007e2000c101904 */
[----:B------:R-:W-:Y:S02]  /*f4560*/  ISETP.LT.AND P3, PT, R187, c[0x0][0x178], !P3 ;  /* 0x00005e00bb007a0c */ /* 0x000fe40005f61270 */
[----:B------:R-:W-:Y:S01]  /*f4570*/  ISETP.LT.AND P6, PT, R202, c[0x0][0x178], !P0 ;  /* 0x00005e00ca007a0c */ /* 0x000fe200047c1270 */
[C---:B------:R-:W-:Y:S01]  /*f4580*/  IMAD.WIDE R6, R21.reuse, 0x4, R234 ;  /* 0x0000000415067825 */ /* 0x040fe200078e02ea */
[----:B------:R-:W-:-:S03]  /*f4590*/  IADD3 R23, R21, c[0x0][0x198], RZ ;  /* 0x0000660015177a10 */ /* 0x000fc60007ffe0ff */
[C---:B-1----:R-:W-:Y:S01]  /*f45a0*/  IMAD.WIDE R2, R21.reuse, 0x4, R232 ;  /* 0x0000000415027825 */ /* 0x042fe200078e02e8 */
[----:B------:R1:W-:Y:S03]  /*f45b0*/  @P2 STG.E [R6.64], R195 ;  /* 0x000000c306002986 */ /* 0x0003e6000c101904 */
[----:B------:R-:W-:Y:S01]  /*f45c0*/  IMAD.WIDE R8, R21, 0x4, R110 ;  /* 0x0000000415087825 */ /* 0x000fe200078e026e */
[----:B------:R-:W-:Y:S01]  /*f45d0*/  ISETP.LT.AND P2, PT, R219, c[0x0][0x178], !P0 ;  /* 0x00005e00db007a0c */ /* 0x000fe20004741270 */
[----:B------:R1:W-:Y:S02]  /*f45e0*/  @P4 STG.E [R2.64], R211 ;  /* 0x000000d302004986 */ /* 0x0003e4000c101904 */
[----:B---3--:R-:W-:Y:S01]  /*f45f0*/  IMAD.WIDE R12, R21, 0x4, R108 ;  /* 0x00000004150c7825 */ /* 0x008fe200078e026c */
[----:B------:R-:W-:-:S03]  /*f4600*/  ISETP.LT.AND P4, PT, R123, c[0x0][0x178], !P0 ;  /* 0x00005e007b007a0c */ /* 0x000fc60004781270 */
[----:B------:R-:W-:Y:S01]  /*f4610*/  IMAD.WIDE R4, R23, 0x4, R92 ;  /* 0x0000000417047825 */ /* 0x000fe200078e025c */
[----:B------:R3:W-:Y:S01]  /*f4620*/  @P5 STG.E [R8.64], R227 ;  /* 0x000000e308005986 */ /* 0x0007e2000c101904 */
[----:B------:R-:W-:-:S03]  /*f4630*/  ISETP.LT.AND P5, PT, R203, c[0x0][0x178], !P0 ;  /* 0x00005e00cb007a0c */ /* 0x000fc600047a1270 */
[----:B------:R-:W-:Y:S01]  /*f4640*/  @P3 STG.E [R12.64], R11 ;  /* 0x0000000b0c003986 */ /* 0x000fe2000c101904 */
[----:B------:R-:W-:-:S03]  /*f4650*/  ISETP.LT.AND P3, PT, R171, c[0x0][0x178], !P0 ;  /* 0x00005e00ab007a0c */ /* 0x000fc60004761270 */
[----:B------:R3:W-:Y:S01]  /*f4660*/  @P6 STG.E [R4.64], R126 ;  /* 0x0000007e04006986 */ /* 0x0007e2000c101904 */
[----:B------:R-:W-:Y:S01]  /*f4670*/  ISETP.LT.AND P6, PT, R139, c[0x0][0x178], !P0 ;  /* 0x00005e008b007a0c */ /* 0x000fe200047c1270 */
[----:B------:R-:W-:-:S04]  /*f4680*/  IMAD.WIDE R16, R23, 0x4, R238 ;  /* 0x0000000417107825 */ /* 0x000fc800078e02ee */
[C---:B-1----:R-:W-:Y:S01]  /*f4690*/  IMAD.WIDE R6, R23.reuse, 0x4, R94 ;  /* 0x0000000417067825 */ /* 0x042fe200078e025e */
[----:B------:R1:W-:Y:S03]  /*f46a0*/  @P2 STG.E [R16.64], R142 ;  /* 0x0000008e10002986 */ /* 0x0003e6000c101904 */
[C---:B------:R-:W-:Y:S01]  /*f46b0*/  IMAD.WIDE R2, R23.reuse, 0x4, R236 ;  /* 0x0000000417027825 */ /* 0x040fe200078e02ec */
[----:B------:R1:W-:Y:S03]  /*f46c0*/  @P4 STG.E [R6.64], R158 ;  /* 0x0000009e06004986 */ /* 0x0003e6000c101904 */
        /* <DEDUP_REMOVED lines=10> */
[C---:B-1----:R-:W-:Y:S01]  /*f4770*/  IADD3 R17, R23.reuse, c[0x0][0x198], RZ ;  /* 0x0000660017117a10 */ /* 0x042fe20007ffe0ff */
[----:B------:R-:W-:-:S04]  /*f4780*/  IMAD.WIDE R10, R23, 0x4, R110 ;  /* 0x00000004170a7825 */ /* 0x000fc800078e026e */
[----:B------:R-:W-:Y:S01]  /*f4790*/  IMAD.WIDE R6, R23, 0x4, R108 ;  /* 0x0000000417067825 */ /* 0x000fe200078e026c */
[----:B------:R1:W-:Y:S03]  /*f47a0*/  @P4 STG.E [R10.64], R222 ;  /* 0x000000de0a004986 */ /* 0x0003e6000c101904 */
[C---:B---3--:R-:W-:Y:S01]  /*f47b0*/  IMAD.WIDE R2, R17.reuse, 0x4, R92 ;  /* 0x0000000411027825 */ /* 0x048fe200078e025c */
[----:B------:R-:W-:Y:S03]  /*f47c0*/  @P0 STG.E [R6.64], R14 ;  /* 0x0000000e06000986 */ /* 0x000fe6000c101904 */
[----:B------:R-:W-:Y:S01]  /*f47d0*/  IMAD.WIDE R12, R17, 0x4, R238 ;  /* 0x00000004110c7825 */ /* 0x000fe200078e02ee */
[----:B------:R-:W-:-:S03]  /*f47e0*/  ISETP.LT.AND P4, PT, R203, c[0x0][0x178], !P1 ;  /* 0x00005e00cb007a0c */ /* 0x000fc60004f81270 */
[----:B--2---:R-:W-:Y:S01]  /*f47f0*/  IMAD.WIDE R8, R17, 0x4, R94 ;  /* 0x0000000411087825 */ /* 0x004fe200078e025e */
[----:B------:R2:W-:Y:S01]  /*f4800*/  @P5 STG.E [R2.64], R127 ;  /* 0x0000007f02005986 */ /* 0x0005e2000c101904 */
[----:B------:R-:W-:-:S03]  /*f4810*/  ISETP.LT.AND P5, PT, R171, c[0x0][0x178], !P1 ;  /* 0x00005e00ab007a0c */ /* 0x000fc60004fa1270 */
[----:B------:R-:W-:Y:S01]  /*f4820*/  @P3 STG.E [R12.64], R143 ;  /* 0x0000008f0c003986 */ /* 0x000fe2000c101904 */
[----:B------:R-:W-:-:S03]  /*f4830*/  ISETP.LT.AND P3, PT, R139, c[0x0][0x178], !P1 ;  /* 0x00005e008b007a0c */ /* 0x000fc60004f61270 */
[----:B------:R3:W-:Y:S01]  /*f4840*/  @P6 STG.E [R8.64], R159 ;  /* 0x0000009f08006986 */ /* 0x0007e2000c101904 */
[----:B------:R-:W-:Y:S02]  /*f4850*/  ISETP.LT.AND P6, PT, R155, c[0x0][0x178], !P1 ;  /* 0x00005e009b007a0c */ /* 0x000fe40004fc1270 */
[----:B------:R-:W-:Y:S01]  /*f4860*/  ISETP.LT.AND P1, PT, R187, c[0x0][0x178], !P1 ;  /* 0x00005e00bb007a0c */ /* 0x000fe20004f21270 */
[----:B------:R-:W-:Y:S01]  /*f4870*/  IMAD.WIDE R4, R17, 0x4, R236 ;  /* 0x0000000411047825 */ /* 0x000fe200078e02ec */
[----:B------:R-:W-:-:S03]  /*f4880*/  ISETP.GE.AND P2, PT, R20, c[0x0][0x17c], PT ;  /* 0x00005f0014007a0c */ /* 0x000fc60003f46270 */
[C---:B-1----:R-:W-:Y:S01]  /*f4890*/  IMAD.WIDE R10, R17.reuse, 0x4, R234 ;  /* 0x00000004110a7825 */ /* 0x042fe200078e02ea */
[----:B------:R1:W-:Y:S03]  /*f48a0*/  @P4 STG.E [R4.64], R175 ;  /* 0x000000af04004986 */ /* 0x0003e6000c101904 */
[----:B--2---:R-:W-:Y:S01]  /*f48b0*/  IMAD.WIDE R2, R17, 0x4, R232 ;  /* 0x0000000411027825 */ /* 0x004fe200078e02e8 */
[----:B------:R-:W-:-:S03]  /*f48c0*/  ISETP.LT.AND P4, PT, R202, c[0x0][0x178], !P2 ;  /* 0x00005e00ca007a0c */ /* 0x000fc60005781270 */
[C---:B------:R-:W-:Y:S01]  /*f48d0*/  IMAD.WIDE R6, R17.reuse, 0x4, R110 ;  /* 0x0000000411067825 */ /* 0x040fe200078e026e */
[----:B------:R2:W-:Y:S03]  /*f48e0*/  @P5 STG.E [R10.64], R191 ;  /* 0x000000bf0a005986 */ /* 0x0005e6000c101904 */
[----:B---3--:R-:W-:Y:S01]  /*f48f0*/  IMAD.WIDE R8, R17, 0x4, R108 ;  /* 0x0000000411087825 */ /* 0x008fe200078e026c */
[----:B------:R-:W-:Y:S01]  /*f4900*/  ISETP.LT.AND P5, PT, R219, c[0x0][0x178], !P2 ;  /* 0x00005e00db007a0c */ /* 0x000fe200057a1270 */
[----:B------:R3:W-:Y:S01]  /*f4910*/  @P3 STG.E [R2.64], R207 ;  /* 0x000000cf02003986 */ /* 0x0007e2000c101904 */
[----:B------:R-:W-:Y:S02]  /*f4920*/  ISETP.LT.AND P3, PT, R123, c[0x0][0x178], !P2 ;  /* 0x00005e007b007a0c */ /* 0x000fe40005761270 */
[----:B------:R-:W-:Y:S01]  /*f4930*/  IADD3 R21, R17, c[0x0][0x198], RZ ;  /* 0x0000660011157a10 */ /* 0x000fe20007ffe0ff */
[----:B------:R2:W-:Y:S01]  /*f4940*/  @P6 STG.E [R6.64], R223 ;  /* 0x000000df06006986 */ /* 0x0005e2000c101904 */
[----:B------:R-:W-:-:S03]  /*f4950*/  ISETP.LT.AND P6, PT, R203, c[0x0][0x178], !P2 ;  /* 0x00005e00cb007a0c */ /* 0x000fc600057c1270 */
[----:B------:R-:W-:Y:S01]  /*f4960*/  @P1 STG.E [R8.64], R15 ;  /* 0x0000000f08001986 */ /* 0x000fe2000c101904 */
[----:B------:R-:W-:Y:S01]  /*f4970*/  ISETP.LT.AND P1, PT, R171, c[0x0][0x178], !P2 ;  /* 0x00005e00ab007a0c */ /* 0x000fe20005721270 */
[----:B-1----:R-:W-:-:S04]  /*f4980*/  IMAD.WIDE R4, R21, 0x4, R92 ;  /* 0x0000000415047825 */ /* 0x002fc800078e025c */
[C---:B------:R-:W-:Y:S01]  /*f4990*/  IMAD.WIDE R12, R21.reuse, 0x4, R238 ;  /* 0x00000004150c7825 */ /* 0x040fe200078e02ee */
[----:B------:R-:W-:Y:S03]  /*f49a0*/  @P4 STG.E [R4.64], R122 ;  /* 0x0000007a04004986 */ /* 0x000fe6000c101904 */
[C---:B--2---:R-:W-:Y:S01]  /*f49b0*/  IMAD.WIDE R10, R21.reuse, 0x4, R94 ;  /* 0x00000004150a7825 */ /* 0x044fe200078e025e */
[----:B------:R1:W-:Y:S03]  /*f49c0*/  @P5 STG.E [R12.64], R138 ;  /* 0x0000008a0c005986 */ /* 0x0003e6000c101904 */
[C---:B---3--:R-:W-:Y:S01]  /*f49d0*/  IMAD.WIDE R2, R21.reuse, 0x4, R236 ;  /* 0x0000000415027825 */ /* 0x048fe200078e02ec */
[----:B------:R2:W-:Y:S03]  /*f49e0*/  @P3 STG.E [R10.64], R154 ;  /* 0x0000009a0a003986 */ /* 0x0005e6000c101904 */
[----:B------:R-:W-:Y:S01]  /*f49f0*/  IMAD.WIDE R6, R21, 0x4, R234 ;  /* 0x0000000415067825 */ /* 0x000fe200078e02ea */
[----:B------:R3:W-:Y:S04]  /*f4a00*/  @P6 STG.E [R2.64], R170 ;  /* 0x000000aa02006986 */ /* 0x0007e8000c101904 */
[----:B------:R3:W-:Y:S01]  /*f4a10*/  @P1 STG.E [R6.64], R186 ;  /* 0x000000ba06001986 */ /* 0x0007e2000c101904 */
[----:B----4-:R-:W-:-:S04]  /*f4a20*/  ISETP.GE.AND P0, PT, R0, c[0x0][0x17c], PT ;  /* 0x00005f0000007a0c */ /* 0x010fc80003f06270 */
[----:B------:R-:W-:Y:S02]  /*f4a30*/  ISETP.LT.AND P4, PT, R202, c[0x0][0x178], !P0 ;  /* 0x00005e00ca007a0c */ /* 0x000fe40004781270 */
[----:B------:R-:W4:Y:S01]  /*f4a40*/  LDL.LU R202, [R1+0x5160] ;  /* 0x0051600001ca7983 */ /* 0x000f220000300800 */
[----:B------:R-:W-:Y:S02]  /*f4a50*/  ISETP.LT.AND P6, PT, R219, c[0x0][0x178], !P0 ;  /* 0x00005e00db007a0c */ /* 0x000fe400047c1270 */
[----:B------:R-:W-:Y:S01]  /*f4a60*/  ISETP.LT.AND P1, PT, R123, c[0x0][0x178], !P0 ;  /* 0x00005e007b007a0c */ /* 0x000fe20004721270 */
[----:B------:R-:W3:Y:S04]  /*f4a70*/  LDL.LU R219, [R1+0x515c] ;  /* 0x00515c0001db7983 */ /* 0x000ee80000300800 */
[----:B------:R-:W3:Y:S01]  /*f4a80*/  LDL.LU R123, [R1+0x5158] ;  /* 0x00515800017b7983 */ /* 0x000ee20000300800 */
[----:B------:R-:W-:-:S02]  /*f4a90*/  ISETP.LT.AND P5, PT, R139, c[0x0][0x178], !P2 ;  /* 0x00005e008b007a0c */ /* 0x000fc400057a1270 */
[----:B------:R-:W-:Y:S02]  /*f4aa0*/  ISETP.LT.AND P3, PT, R155, c[0x0][0x178], !P2 ;  /* 0x00005e009b007a0c */ /* 0x000fe40005761270 */
[----:B------:R-:W-:Y:S02]  /*f4ab0*/  ISETP.LT.AND P2, PT, R187, c[0x0][0x178], !P2 ;  /* 0x00005e00bb007a0c */ /* 0x000fe40005741270 */
[C---:B-1----:R-:W-:Y:S01]  /*f4ac0*/  IADD3 R13, R21.reuse, c[0x0][0x198], RZ ;  /* 0x00006600150d7a10 */ /* 0x042fe20007ffe0ff */
[----:B------:R-:W-:-:S04]  /*f4ad0*/  IMAD.WIDE R4, R21, 0x4, R232 ;  /* 0x0000000415047825 */ /* 0x000fc800078e02e8 */
[----:B------:R-:W-:-:S04]  /*f4ae0*/  IMAD.WIDE R8, R21, 0x4, R110 ;  /* 0x0000000415087825 */ /* 0x000fc800078e026e */
[----:B--2---:R-:W-:-:S04]  /*f4af0*/  IMAD.WIDE R10, R21, 0x4, R108 ;  /* 0x00000004150a7825 */ /* 0x004fc800078e026c */
[----:B------:R-:W-:Y:S01]  /*f4b00*/  IMAD.WIDE R92, R13, 0x4, R92 ;  /* 0x000000040d5c7825 */ /* 0x000fe200078e025c */
[----:B----4-:R1:W-:Y:S01]  /*f4b10*/  @P5 STG.E [R4.64], R202 ;  /* 0x000000ca04005986 */ /* 0x0103e2000c101904 */
[----:B------:R-:W-:-:S03]  /*f4b20*/  ISETP.LT.AND P5, PT, R203, c[0x0][0x178], !P0 ;  /* 0x00005e00cb007a0c */ /* 0x000fc600047a1270 */
[----:B------:R1:W-:Y:S01]  /*f4b30*/  @P3 STG.E [R8.64], R218 ;  /* 0x000000da08003986 */ /* 0x0003e2000c101904 */
[----:B------:R-:W-:-:S03]  /*f4b40*/  ISETP.LT.AND P3, PT, R171, c[0x0][0x178], !P0 ;  /* 0x00005e00ab007a0c */ /* 0x000fc60004761270 */
[----:B------:R-:W2:Y:S04]  /*f4b50*/  LDL.LU R203, [R1+0x5154] ;  /* 0x0051540001cb7983 */ /* 0x000ea80000300800 */
[----:B------:R1:W-:Y:S01]  /*f4b60*/  @P2 STG.E [R10.64], R18 ;  /* 0x000000120a002986 */ /* 0x0003e2000c101904 */
[----:B------:R-:W-:-:S03]  /*f4b70*/  ISETP.LT.AND P2, PT, R139, c[0x0][0x178], !P0 ;  /* 0x00005e008b007a0c */ /* 0x000fc60004741270 */
[----:B------:R-:W4:Y:S04]  /*f4b80*/  LDL.LU R171, [R1+0x5150] ;  /* 0x0051500001ab7983 */ /* 0x000f280000300800 */
[----:B---3--:R1:W-:Y:S01]  /*f4b90*/  @P4 STG.E [R92.64], R123 ;  /* 0x0000007b5c004986 */ /* 0x0083e2000c101904 */
[----:B------:R-:W-:-:S03]  /*f4ba0*/  ISETP.LT.AND P4, PT, R155, c[0x0][0x178], !P0 ;  /* 0x00005e009b007a0c */ /* 0x000fc60004781270 */
[----:B------:R-:W3:Y:S01]  /*f4bb0*/  LDL.LU R139, [R1+0x514c] ;  /* 0x00514c00018b7983 */ /* 0x000ee20000300800 */
[----:B------:R-:W-:-:S03]  /*f4bc0*/  ISETP.LT.AND P0, PT, R187, c[0x0][0x178], !P0 ;  /* 0x00005e00bb007a0c */ /* 0x000fc60004701270 */
[----:B------:R-:W2:Y:S04]  /*f4bd0*/  LDL.LU R155, [R1+0x5148] ;  /* 0x00514800019b7983 */ /* 0x000ea80000300800 */
[----:B------:R-:W4:Y:S01]  /*f4be0*/  LDL.LU R187, [R1+0x5144] ;  /* 0x0051440001bb7983 */ /* 0x000f220000300800 */
[----:B------:R-:W-:-:S04]  /*f4bf0*/  IMAD.WIDE R238, R13, 0x4, R238 ;  /* 0x000000040dee7825 */ /* 0x000fc800078e02ee */
[----:B------:R-:W-:-:S04]  /*f4c00*/  IMAD.WIDE R94, R13, 0x4, R94 ;  /* 0x000000040d5e7825 */ /* 0x000fc800078e025e */
[----:B------:R-:W-:-:S04]  /*f4c10*/  IMAD.WIDE R236, R13, 0x4, R236 ;  /* 0x000000040dec7825 */ /* 0x000fc800078e02ec */
[----:B------:R-:W-:-:S04]  /*f4c20*/  IMAD.WIDE R234, R13, 0x4, R234 ;  /* 0x000000040dea7825 */ /* 0x000fc800078e02ea */
[----:B------:R-:W-:-:S04]  /*f4c30*/  IMAD.WIDE R232, R13, 0x4, R232 ;  /* 0x000000040de87825 */ /* 0x000fc800078e02e8 */
[----:B------:R-:W-:-:S04]  /*f4c40*/  IMAD.WIDE R110, R13, 0x4, R110 ;  /* 0x000000040d6e7825 */ /* 0x000fc800078e026e */
[----:B------:R-:W-:Y:S01]  /*f4c50*/  IMAD.WIDE R108, R13, 0x4, R108 ;  /* 0x000000040d6c7825 */ /* 0x000fe200078e026c */
[----:B---3--:R1:W-:Y:S04]  /*f4c60*/  @P6 STG.E [R238.64], R139 ;  /* 0x0000008bee006986 */ /* 0x0083e8000c101904 */
[----:B--2---:R1:W-:Y:S04]  /*f4c70*/  @P1 STG.E [R94.64], R155 ;  /* 0x0000009b5e001986 */ /* 0x0043e8000c101904 */
[----:B----4-:R1:W-:Y:S04]  /*f4c80*/  @P5 STG.E [R236.64], R171 ;  /* 0x000000abec005986 */ /* 0x0103e8000c101904 */
[----:B------:R1:W-:Y:S04]  /*f4c90*/  @P3 STG.E [R234.64], R187 ;  /* 0x000000bbea003986 */ /* 0x0003e8000c101904 */
[----:B------:R1:W-:Y:S04]  /*f4ca0*/  @P2 STG.E [R232.64], R203 ;  /* 0x000000cbe8002986 */ /* 0x0003e8000c101904 */
[----:B------:R1:W-:Y:S01]  /*f4cb0*/  @P4 STG.E [R110.64], R219 ;  /* 0x000000db6e004986 */ /* 0x0003e2000c101904 */
[----:B------:R-:W-:Y:S05]  /*f4cc0*/  @!P0 EXIT ;  /* 0x000000000000894d */ /* 0x000fea0003800000 */
[----:B------:R-:W-:Y:S01]  /*f4cd0*/  STG.E [R108.64], R19 ;  /* 0x000000136c007986 */ /* 0x000fe2000c101904 */
[----:B------:R-:W-:Y:S05]  /*f4ce0*/  EXIT ;  /* 0x000000000000794d */ /* 0x000fea0003800000 */
.L_x_2:
[----:B------:R-:W-:-:S00]  /*f4cf0*/  BRA `(.L_x_2) ;  /* 0xfffffff000007947 */ /* 0x000fc0000383ffff */
[----:B------:R-:W-:-:S00]  /*f4d00*/  NOP ;  /* 0x0000000000007918 */ /* 0x000fc00000000000 */
[----:B------:R-:W-:-:S00]  /*f4d10*/  NOP ;  /* 0x0000000000007918 */ /* 0x000fc00000000000 */
[----:B------:R-:W-:-:S00]  /*f4d20*/  NOP ;  /* 0x0000000000007918 */ /* 0x000fc00000000000 */
[----:B------:R-:W-:-:S00]  /*f4d30*/  NOP ;  /* 0x0000000000007918 */ /* 0x000fc00000000000 */
[----:B------:R-:W-:-:S00]  /*f4d40*/  NOP ;  /* 0x0000000000007918 */ /* 0x000fc00000000000 */
[----:B------:R-:W-:-:S00]  /*f4d50*/  NOP ;  /* 0x0000000000007918 */ /* 0x000fc00000000000 */
[----:B------:R-:W-:-:S00]  /*f4d60*/  NOP ;  /* 0x0000000000007918 */ /* 0x000fc00000000000 */
[----:B------:R-:W-:-:S00]  /*f4d70*/  NOP ;  /* 0x0000000000007918 */ /* 0x000fc00000000000 */
.L_x_3:


//--------------------- .nv.shared.matmul_kernel  --------------------------
	.section	.nv.shared.matmul_kernel,"aw",@nobits
	.sectionflags	@""
	.align	16
